	.target	sm_80

	.elftype	@"ET_EXEC"


//--------------------- .note.nv.tkinfo           --------------------------
	.section	.note.nv.tkinfo,"",@"SHT_NOTE"
	.sectionflags	@"SHF_NOTE_NV_TKINFO"
	.tkinfo
        /*0018*/ 	.word	0x00000002
        /*0030*/ 	.string	""
        /*0030*/ 	.string	"ptxas"
        /*0030*/ 	.string	"Cuda compilation tools, release 13.0, V13.0.88"
        /*0030*/ 	.string	"Build cuda_13.0.r13.0/compiler.36424714_0"
        /*0030*/ 	.string	"-v  -suppress-debug-info  -lineinfo  -arch sm_80 "



//--------------------- .note.nv.cuinfo           --------------------------
	.section	.note.nv.cuinfo,"",@"SHT_NOTE"
	.sectionflags	@"SHF_NOTE_NV_CUINFO"
        /*0018*/ 	.short	0x0002
        /*001a*/ 	.short	0x0050
        /*001c*/ 	.short	0x0082
	.zero		2


//--------------------- .nv.info                  --------------------------
	.section	.nv.info,"",@"SHT_CUDA_INFO"
	.align	4


	//----- nvinfo : EIATTR_REGCOUNT
	.align		4
        /*0000*/ 	.byte	0x04, 0x2f
        /*0002*/ 	.short	(.L_1 - .L_0)
	.align		4
.L_0:
        /*0004*/ 	.word	index@(matmul_kernel)
        /*0008*/ 	.word	0x000000ff


	//----- nvinfo : EIATTR_FRAME_SIZE
	.align		4
.L_1:
        /*000c*/ 	.byte	0x04, 0x11
        /*000e*/ 	.short	(.L_3 - .L_2)
	.align		4
.L_2:
        /*0010*/ 	.word	index@(matmul_kernel)
        /*0014*/ 	.word	0x00004fe8


	//----- nvinfo : EIATTR_MIN_STACK_SIZE
	.align		4
.L_3:
        /*0018*/ 	.byte	0x04, 0x12
        /*001a*/ 	.short	(.L_5 - .L_4)
	.align		4
.L_4:
        /*001c*/ 	.word	index@(matmul_kernel)
        /*0020*/ 	.word	0x00004fe8
.L_5:


//--------------------- .nv.info.matmul_kernel    --------------------------
	.section	.nv.info.matmul_kernel,"",@"SHT_CUDA_INFO"
	.sectionflags	@""
	.align	4


	//----- nvinfo : EIATTR_CUDA_API_VERSION
	.align		4
        /*0000*/ 	.byte	0x04, 0x37
        /*0002*/ 	.short	(.L_7 - .L_6)
.L_6:
        /*0004*/ 	.word	0x00000082


	//----- nvinfo : EIATTR_SW2861232_WAR
	.align		4
.L_7:
        /*0008*/ 	.byte	0x01, 0x35
	.zero		2


	//----- nvinfo : EIATTR_PARAM_CBANK
	.align		4
        /*000c*/ 	.byte	0x04, 0x0a
        /*000e*/ 	.short	(.L_9 - .L_8)
	.align		4
.L_8:
        /*0010*/ 	.word	index@(.nv.constant0.matmul_kernel)
        /*0014*/ 	.short	0x0160
        /*0016*/ 	.short	0x0050


	//----- nvinfo : EIATTR_CBANK_PARAM_SIZE
	.align		4
.L_9:
        /*0018*/ 	.byte	0x03, 0x19
        /*001a*/ 	.short	0x0050


	//----- nvinfo : EIATTR_KPARAM_INFO
	.align		4
        /*001c*/ 	.byte	0x04, 0x17
        /*001e*/ 	.short	(.L_11 - .L_10)
.L_10:
        /*0020*/ 	.word	0x00000000
        /*0024*/ 	.short	0x000d
        /*0026*/ 	.short	0x0048
        /*0028*/ 	.byte	0x00, 0xf4, 0x21, 0x00


	//----- nvinfo : EIATTR_KPARAM_INFO
	.align		4
.L_11:
        /*002c*/ 	.byte	0x04, 0x17
        /*002e*/ 	.short	(.L_13 - .L_12)
.L_12:
        /*0030*/ 	.word	0x00000000
        /*0034*/ 	.short	0x000c
        /*0036*/ 	.short	0x0040
        /*0038*/ 	.byte	0x00, 0xf4, 0x21, 0x00


	//----- nvinfo : EIATTR_KPARAM_INFO
	.align		4
.L_13:
        /*003c*/ 	.byte	0x04, 0x17
        /*003e*/ 	.short	(.L_15 - .L_14)
.L_14:
        /*0040*/ 	.word	0x00000000
        /*0044*/ 	.short	0x000b
        /*0046*/ 	.short	0x0038
        /*0048*/ 	.byte	0x00, 0xf0, 0x11, 0x00


	//----- nvinfo : EIATTR_KPARAM_INFO
	.align		4
.L_15:
        /*004c*/ 	.byte	0x04, 0x17
        /*004e*/ 	.short	(.L_17 - .L_16)
.L_16:
        /*0050*/ 	.word	0x00000000
        /*0054*/ 	.short	0x000a
        /*0056*/ 	.short	0x0034
        /*0058*/ 	.byte	0x00, 0xf0, 0x11, 0x00


	//----- nvinfo : EIATTR_KPARAM_INFO
	.align		4
.L_17:
        /*005c*/ 	.byte	0x04, 0x17
        /*005e*/ 	.short	(.L_19 - .L_18)
.L_18:
        /*0060*/ 	.word	0x00000000
        /*0064*/ 	.short	0x0009
        /*0066*/ 	.short	0x0030
        /*0068*/ 	.byte	0x00, 0xf0, 0x11, 0x00


	//----- nvinfo : EIATTR_KPARAM_INFO
	.align		4
.L_19:
        /*006c*/ 	.byte	0x04, 0x17
        /*006e*/ 	.short	(.L_21 - .L_20)
.L_20:
        /*0070*/ 	.word	0x00000000
        /*0074*/ 	.short	0x0008
        /*0076*/ 	.short	0x002c
        /*0078*/ 	.byte	0x00, 0xf0, 0x11, 0x00


	//----- nvinfo : EIATTR_KPARAM_INFO
	.align		4
.L_21:
        /*007c*/ 	.byte	0x04, 0x17
        /*007e*/ 	.short	(.L_23 - .L_22)
.L_22:
        /*0080*/ 	.word	0x00000000
        /*0084*/ 	.short	0x0007
        /*0086*/ 	.short	0x0028
        /*0088*/ 	.byte	0x00, 0xf0, 0x11, 0x00


	//----- nvinfo : EIATTR_KPARAM_INFO
	.align		4
.L_23:
        /*008c*/ 	.byte	0x04, 0x17
        /*008e*/ 	.short	(.L_25 - .L_24)
.L_24:
        /*0090*/ 	.word	0x00000000
        /*0094*/ 	.short	0x0006
        /*0096*/ 	.short	0x0024
        /*0098*/ 	.byte	0x00, 0xf0, 0x11, 0x00


	//----- nvinfo : EIATTR_KPARAM_INFO
	.align		4
.L_25:
        /*009c*/ 	.byte	0x04, 0x17
        /*009e*/ 	.short	(.L_27 - .L_26)
.L_26:
        /*00a0*/ 	.word	0x00000000
        /*00a4*/ 	.short	0x0005
        /*00a6*/ 	.short	0x0020
        /*00a8*/ 	.byte	0x00, 0xf0, 0x11, 0x00


	//----- nvinfo : EIATTR_KPARAM_INFO
	.align		4
.L_27:
        /*00ac*/ 	.byte	0x04, 0x17
        /*00ae*/ 	.short	(.L_29 - .L_28)
.L_28:
        /*00b0*/ 	.word	0x00000000
        /*00b4*/ 	.short	0x0004
        /*00b6*/ 	.short	0x001c
        /*00b8*/ 	.byte	0x00, 0xf0, 0x11, 0x00


	//----- nvinfo : EIATTR_KPARAM_INFO
	.align		4
.L_29:
        /*00bc*/ 	.byte	0x04, 0x17
        /*00be*/ 	.short	(.L_31 - .L_30)
.L_30:
        /*00c0*/ 	.word	0x00000000
        /*00c4*/ 	.short	0x0003
        /*00c6*/ 	.short	0x0018
        /*00c8*/ 	.byte	0x00, 0xf0, 0x11, 0x00


	//----- nvinfo : EIATTR_KPARAM_INFO
	.align		4
.L_31:
        /*00cc*/ 	.byte	0x04, 0x17
        /*00ce*/ 	.short	(.L_33 - .L_32)
.L_32:
        /*00d0*/ 	.word	0x00000000
        /*00d4*/ 	.short	0x0002
        /*00d6*/ 	.short	0x0010
        /*00d8*/ 	.byte	0x00, 0xf4, 0x21, 0x00


	//----- nvinfo : EIATTR_KPARAM_INFO
	.align		4
.L_33:
        /*00dc*/ 	.byte	0x04, 0x17
        /*00de*/ 	.short	(.L_35 - .L_34)
.L_34:
        /*00e0*/ 	.word	0x00000000
        /*00e4*/ 	.short	0x0001
        /*00e6*/ 	.short	0x0008
        /*00e8*/ 	.byte	0x00, 0xf4, 0x21, 0x00


	//----- nvinfo : EIATTR_KPARAM_INFO
	.align		4
.L_35:
        /*00ec*/ 	.byte	0x04, 0x17
        /*00ee*/ 	.short	(.L_37 - .L_36)
.L_36:
        /*00f0*/ 	.word	0x00000000
        /*00f4*/ 	.short	0x0000
        /*00f6*/ 	.short	0x0000
        /*00f8*/ 	.byte	0x00, 0xf4, 0x21, 0x00


	//----- nvinfo : EIATTR_MAXREG_COUNT
	.align		4
.L_37:
        /*00fc*/ 	.byte	0x03, 0x1b
        /*00fe*/ 	.short	0x00ff


	//----- nvinfo : EIATTR_NUM_BARRIERS
	.align		4
        /*0100*/ 	.byte	0x02, 0x4c
        /*0102*/ 	.byte	0x01
	.zero		1


	//----- nvinfo : EIATTR_ANNOTATIONS
	.align		4
        /*0104*/ 	.byte	0x04, 0x55
        /*0106*/ 	.short	(.L_39 - .L_38)


	//   ....[0]....
.L_38:
        /*0108*/ 	.word	0x00000001
        /*010c*/ 	.byte	0xa0, 0x05, 0x00, 0x00, 0x01, 0x00, 0x00, 0x00, 0x00, 0x06, 0x00, 0x00, 0x01, 0x00, 0x00, 0x00
        /* <DEDUP_REMOVED lines=450> */
        /*1d3c*/ 	.byte	0xe0, 0x3d, 0x01, 0x00


	//----- nvinfo : EIATTR_MERCURY_ISA_VERSION
	.align		4
.L_39:
        /*1d40*/ 	.byte	0x03, 0x5f
        /*1d42*/ 	.short	0x0000


	//----- nvinfo : EIATTR_COOP_GROUP_MASK_REGIDS
	.align		4
        /*1d44*/ 	.byte	0x04, 0x29
        /*1d46*/ 	.short	(.L_41 - .L_40)


	//   ....[0]....
.L_40:
        /*1d48*/ 	.word	0xffffffff


	//   ....[1]....
        /*1d4c*/ 	.word	0xffffffff


	//   ....[2]....
        /*1d50*/ 	.word	0xffffffff


	//   ....[3]....
        /*1d54*/ 	.word	0xffffffff


	//   ....[4]....
        /*1d58*/ 	.word	0xffffffff


	//   ....[5]....
        /*1d5c*/ 	.word	0xffffffff


	//   ....[6]....
        /*1d60*/ 	.word	0xffffffff


	//   ....[7]....
        /*1d64*/ 	.word	0xffffffff


	//   ....[8]....
        /*1d68*/ 	.word	0xffffffff


	//   ....[9]....
        /*1d6c*/ 	.word	0xffffffff


	//   ....[10]....
        /*1d70*/ 	.word	0xffffffff


	//   ....[11]....
        /*1d74*/ 	.word	0xffffffff


	//   ....[12]....
        /*1d78*/ 	.word	0xffffffff


	//   ....[13]....
        /*1d7c*/ 	.word	0xffffffff


	//   ....[14]....
        /*1d80*/ 	.word	0xffffffff


	//   ....[15]....
        /*1d84*/ 	.word	0xffffffff


	//   ....[16]....
        /*1d88*/ 	.word	0xffffffff


	//   ....[17]....
        /*1d8c*/ 	.word	0xffffffff


	//   ....[18]....
        /*1d90*/ 	.word	0xffffffff


	//   ....[19]....
        /*1d94*/ 	.word	0xffffffff


	//   ....[20]....
        /*1d98*/ 	.word	0xffffffff


	//   ....[21]....
        /*1d9c*/ 	.word	0xffffffff


	//   ....[22]....
        /*1da0*/ 	.word	0xffffffff


	//   ....[23]....
        /*1da4*/ 	.word	0xffffffff


	//   ....[24]....
        /*1da8*/ 	.word	0xffffffff


	//   ....[25]....
        /*1dac*/ 	.word	0xffffffff


	//   ....[26]....
        /*1db0*/ 	.word	0xffffffff


	//   ....[27]....
        /*1db4*/ 	.word	0xffffffff


	//   ....[28]....
        /*1db8*/ 	.word	0xffffffff


	//   ....[29]....
        /*1dbc*/ 	.word	0xffffffff


	//   ....[30]....
        /*1dc0*/ 	.word	0xffffffff


	//   ....[31]....
        /*1dc4*/ 	.word	0xffffffff


	//   ....[32]....
        /*1dc8*/ 	.word	0xffffffff


	//   ....[33]....
        /*1dcc*/ 	.word	0xffffffff


	//   ....[34]....
        /*1dd0*/ 	.word	0xffffffff


	//   ....[35]....
        /*1dd4*/ 	.word	0xffffffff


	//   ....[36]....
        /*1dd8*/ 	.word	0xffffffff


	//   ....[37]....
        /*1ddc*/ 	.word	0xffffffff


	//   ....[38]....
        /*1de0*/ 	.word	0xffffffff


	//   ....[39]....
        /*1de4*/ 	.word	0xffffffff


	//   ....[40]....
        /*1de8*/ 	.word	0xffffffff


	//   ....[41]....
        /*1dec*/ 	.word	0xffffffff


	//   ....[42]....
        /*1df0*/ 	.word	0xffffffff


	//   ....[43]....
        /*1df4*/ 	.word	0xffffffff


	//   ....[44]....
        /*1df8*/ 	.word	0xffffffff


	//   ....[45]....
        /*1dfc*/ 	.word	0xffffffff


	//   ....[46]....
        /*1e00*/ 	.word	0xffffffff


	//   ....[47]....
        /*1e04*/ 	.word	0xffffffff


	//   ....[48]....
        /*1e08*/ 	.word	0xffffffff


	//   ....[49]....
        /*1e0c*/ 	.word	0xffffffff


	//   ....[50]....
        /*1e10*/ 	.word	0xffffffff


	//   ....[51]....
        /*1e14*/ 	.word	0xffffffff


	//   ....[52]....
        /*1e18*/ 	.word	0xffffffff


	//   ....[53]....
        /*1e1c*/ 	.word	0xffffffff


	//   ....[54]....
        /*1e20*/ 	.word	0xffffffff


	//   ....[55]....
        /*1e24*/ 	.word	0xffffffff


	//   ....[56]....
        /*1e28*/ 	.word	0xffffffff


	//   ....[57]....
        /*1e2c*/ 	.word	0xffffffff


	//   ....[58]....
        /*1e30*/ 	.word	0xffffffff


	//   ....[59]....
        /*1e34*/ 	.word	0xffffffff


	//   ....[60]....
        /*1e38*/ 	.word	0xffffffff


	//   ....[61]....
        /*1e3c*/ 	.word	0xffffffff


	//   ....[62]....
        /*1e40*/ 	.word	0xffffffff


	//   ....[63]....
        /*1e44*/ 	.word	0xffffffff


	//   ....[64]....
        /*1e48*/ 	.word	0xffffffff


	//   ....[65]....
        /*1e4c*/ 	.word	0xffffffff


	//   ....[66]....
        /*1e50*/ 	.word	0xffffffff


	//   ....[67]....
        /*1e54*/ 	.word	0xffffffff


	//   ....[68]....
        /*1e58*/ 	.word	0xffffffff


	//   ....[69]....
        /*1e5c*/ 	.word	0xffffffff


	//   ....[70]....
        /*1e60*/ 	.word	0xffffffff


	//   ....[71]....
        /*1e64*/ 	.word	0xffffffff


	//   ....[72]....
        /*1e68*/ 	.word	0xffffffff


	//   ....[73]....
        /*1e6c*/ 	.word	0xffffffff


	//   ....[74]....
        /*1e70*/ 	.word	0xffffffff


	//   ....[75]....
        /*1e74*/ 	.word	0xffffffff


	//   ....[76]....
        /*1e78*/ 	.word	0xffffffff


	//   ....[77]....
        /*1e7c*/ 	.word	0xffffffff


	//   ....[78]....
        /*1e80*/ 	.word	0xffffffff


	//   ....[79]....
        /*1e84*/ 	.word	0xffffffff


	//   ....[80]....
        /*1e88*/ 	.word	0xffffffff


	//   ....[81]....
        /*1e8c*/ 	.word	0xffffffff


	//   ....[82]....
        /*1e90*/ 	.word	0xffffffff


	//   ....[83]....
        /*1e94*/ 	.word	0xffffffff


	//   ....[84]....
        /*1e98*/ 	.word	0xffffffff


	//   ....[85]....
        /*1e9c*/ 	.word	0xffffffff


	//   ....[86]....
        /*1ea0*/ 	.word	0xffffffff


	//   ....[87]....
        /*1ea4*/ 	.word	0xffffffff


	//   ....[88]....
        /*1ea8*/ 	.word	0xffffffff


	//   ....[89]....
        /*1eac*/ 	.word	0xffffffff


	//   ....[90]....
        /*1eb0*/ 	.word	0xffffffff


	//   ....[91]....
        /*1eb4*/ 	.word	0xffffffff


	//   ....[92]....
        /*1eb8*/ 	.word	0xffffffff


	//   ....[93]....
        /*1ebc*/ 	.word	0xffffffff


	//   ....[94]....
        /*1ec0*/ 	.word	0xffffffff


	//   ....[95]....
        /*1ec4*/ 	.word	0xffffffff


	//   ....[96]....
        /*1ec8*/ 	.word	0xffffffff


	//   ....[97]....
        /*1ecc*/ 	.word	0xffffffff


	//   ....[98]....
        /*1ed0*/ 	.word	0xffffffff


	//   ....[99]....
        /*1ed4*/ 	.word	0xffffffff


	//   ....[100]....
        /*1ed8*/ 	.word	0xffffffff


	//   ....[101]....
        /*1edc*/ 	.word	0xffffffff


	//   ....[102]....
        /*1ee0*/ 	.word	0xffffffff


	//   ....[103]....
        /*1ee4*/ 	.word	0xffffffff


	//   ....[104]....
        /*1ee8*/ 	.word	0xffffffff


	//   ....[105]....
        /*1eec*/ 	.word	0xffffffff


	//   ....[106]....
        /*1ef0*/ 	.word	0xffffffff


	//   ....[107]....
        /*1ef4*/ 	.word	0xffffffff


	//   ....[108]....
        /*1ef8*/ 	.word	0xffffffff


	//   ....[109]....
        /*1efc*/ 	.word	0xffffffff


	//   ....[110]....
        /*1f00*/ 	.word	0xffffffff


	//   ....[111]....
        /*1f04*/ 	.word	0xffffffff


	//   ....[112]....
        /*1f08*/ 	.word	0xffffffff


	//   ....[113]....
        /*1f0c*/ 	.word	0xffffffff


	//   ....[114]....
        /*1f10*/ 	.word	0xffffffff


	//   ....[115]....
        /*1f14*/ 	.word	0xffffffff


	//   ....[116]....
        /*1f18*/ 	.word	0xffffffff


	//   ....[117]....
        /*1f1c*/ 	.word	0xffffffff


	//   ....[118]....
        /*1f20*/ 	.word	0xffffffff


	//   ....[119]....
        /*1f24*/ 	.word	0xffffffff


	//   ....[120]....
        /*1f28*/ 	.word	0xffffffff


	//   ....[121]....
        /*1f2c*/ 	.word	0xffffffff


	//   ....[122]....
        /*1f30*/ 	.word	0xffffffff


	//   ....[123]....
        /*1f34*/ 	.word	0xffffffff


	//   ....[124]....
        /*1f38*/ 	.word	0xffffffff


	//   ....[125]....
        /*1f3c*/ 	.word	0xffffffff


	//   ....[126]....
        /*1f40*/ 	.word	0xffffffff


	//   ....[127]....
        /*1f44*/ 	.word	0xffffffff


	//   ....[128]....
        /*1f48*/ 	.word	0xffffffff


	//   ....[129]....
        /*1f4c*/ 	.word	0xffffffff


	//   ....[130]....
        /*1f50*/ 	.word	0xffffffff


	//   ....[131]....
        /*1f54*/ 	.word	0xffffffff


	//   ....[132]....
        /*1f58*/ 	.word	0xffffffff


	//   ....[133]....
        /*1f5c*/ 	.word	0xffffffff


	//   ....[134]....
        /*1f60*/ 	.word	0xffffffff


	//   ....[135]....
        /*1f64*/ 	.word	0xffffffff


	//   ....[136]....
        /*1f68*/ 	.word	0xffffffff


	//   ....[137]....
        /*1f6c*/ 	.word	0xffffffff


	//   ....[138]....
        /*1f70*/ 	.word	0xffffffff


	//   ....[139]....
        /*1f74*/ 	.word	0xffffffff


	//   ....[140]....
        /*1f78*/ 	.word	0xffffffff


	//   ....[141]....
        /*1f7c*/ 	.word	0xffffffff


	//   ....[142]....
        /*1f80*/ 	.word	0xffffffff


	//   ....[143]....
        /*1f84*/ 	.word	0xffffffff


	//   ....[144]....
        /*1f88*/ 	.word	0xffffffff


	//   ....[145]....
        /*1f8c*/ 	.word	0xffffffff


	//   ....[146]....
        /*1f90*/ 	.word	0xffffffff


	//   ....[147]....
        /*1f94*/ 	.word	0xffffffff


	//   ....[148]....
        /*1f98*/ 	.word	0xffffffff


	//   ....[149]....
        /*1f9c*/ 	.word	0xffffffff


	//   ....[150]....
        /*1fa0*/ 	.word	0xffffffff


	//   ....[151]....
        /*1fa4*/ 	.word	0xffffffff


	//   ....[152]....
        /*1fa8*/ 	.word	0xffffffff


	//   ....[153]....
        /*1fac*/ 	.word	0xffffffff


	//   ....[154]....
        /*1fb0*/ 	.word	0xffffffff


	//   ....[155]....
        /*1fb4*/ 	.word	0xffffffff


	//   ....[156]....
        /*1fb8*/ 	.word	0xffffffff


	//   ....[157]....
        /*1fbc*/ 	.word	0xffffffff


	//   ....[158]....
        /*1fc0*/ 	.word	0xffffffff


	//   ....[159]....
        /*1fc4*/ 	.word	0xffffffff


	//   ....[160]....
        /*1fc8*/ 	.word	0xffffffff


	//   ....[161]....
        /*1fcc*/ 	.word	0xffffffff


	//   ....[162]....
        /*1fd0*/ 	.word	0xffffffff


	//   ....[163]....
        /*1fd4*/ 	.word	0xffffffff


	//   ....[164]....
        /*1fd8*/ 	.word	0xffffffff


	//   ....[165]....
        /*1fdc*/ 	.word	0xffffffff


	//   ....[166]....
        /*1fe0*/ 	.word	0xffffffff


	//   ....[167]....
        /*1fe4*/ 	.word	0xffffffff


	//   ....[168]....
        /*1fe8*/ 	.word	0xffffffff


	//   ....[169]....
        /*1fec*/ 	.word	0xffffffff


	//   ....[170]....
        /*1ff0*/ 	.word	0xffffffff


	//   ....[171]....
        /*1ff4*/ 	.word	0xffffffff


	//   ....[172]....
        /*1ff8*/ 	.word	0xffffffff


	//   ....[173]....
        /*1ffc*/ 	.word	0xffffffff


	//   ....[174]....
        /*2000*/ 	.word	0xffffffff


	//   ....[175]....
        /*2004*/ 	.word	0xffffffff


	//   ....[176]....
        /*2008*/ 	.word	0xffffffff


	//   ....[177]....
        /*200c*/ 	.word	0xffffffff


	//   ....[178]....
        /*2010*/ 	.word	0xffffffff


	//   ....[179]....
        /*2014*/ 	.word	0xffffffff


	//   ....[180]....
        /*2018*/ 	.word	0xffffffff


	//   ....[181]....
        /*201c*/ 	.word	0xffffffff


	//   ....[182]....
        /*2020*/ 	.word	0xffffffff


	//   ....[183]....
        /*2024*/ 	.word	0xffffffff


	//   ....[184]....
        /*2028*/ 	.word	0xffffffff


	//   ....[185]....
        /*202c*/ 	.word	0xffffffff


	//   ....[186]....
        /*2030*/ 	.word	0xffffffff


	//   ....[187]....
        /*2034*/ 	.word	0xffffffff


	//   ....[188]....
        /*2038*/ 	.word	0xffffffff


	//   ....[189]....
        /*203c*/ 	.word	0xffffffff


	//   ....[190]....
        /*2040*/ 	.word	0xffffffff


	//   ....[191]....
        /*2044*/ 	.word	0xffffffff


	//   ....[192]....
        /*2048*/ 	.word	0xffffffff


	//   ....[193]....
        /*204c*/ 	.word	0xffffffff


	//   ....[194]....
        /*2050*/ 	.word	0xffffffff


	//   ....[195]....
        /*2054*/ 	.word	0xffffffff


	//   ....[196]....
        /*2058*/ 	.word	0xffffffff


	//   ....[197]....
        /*205c*/ 	.word	0xffffffff


	//   ....[198]....
        /*2060*/ 	.word	0xffffffff


	//   ....[199]....
        /*2064*/ 	.word	0xffffffff


	//   ....[200]....
        /*2068*/ 	.word	0xffffffff


	//   ....[201]....
        /*206c*/ 	.word	0xffffffff


	//   ....[202]....
        /*2070*/ 	.word	0xffffffff


	//   ....[203]....
        /*2074*/ 	.word	0xffffffff


	//   ....[204]....
        /*2078*/ 	.word	0xffffffff


	//   ....[205]....
        /*207c*/ 	.word	0xffffffff


	//   ....[206]....
        /*2080*/ 	.word	0xffffffff


	//   ....[207]....
        /*2084*/ 	.word	0xffffffff


	//   ....[208]....
        /*2088*/ 	.word	0xffffffff


	//   ....[209]....
        /*208c*/ 	.word	0xffffffff


	//   ....[210]....
        /*2090*/ 	.word	0xffffffff


	//   ....[211]....
        /*2094*/ 	.word	0xffffffff


	//   ....[212]....
        /*2098*/ 	.word	0xffffffff


	//   ....[213]....
        /*209c*/ 	.word	0xffffffff


	//   ....[214]....
        /*20a0*/ 	.word	0xffffffff


	//   ....[215]....
        /*20a4*/ 	.word	0xffffffff


	//   ....[216]....
        /*20a8*/ 	.word	0xffffffff


	//   ....[217]....
        /*20ac*/ 	.word	0xffffffff


	//   ....[218]....
        /*20b0*/ 	.word	0xffffffff


	//   ....[219]....
        /*20b4*/ 	.word	0xffffffff


	//   ....[220]....
        /*20b8*/ 	.word	0xffffffff


	//   ....[221]....
        /*20bc*/ 	.word	0xffffffff


	//   ....[222]....
        /*20c0*/ 	.word	0xffffffff


	//   ....[223]....
        /*20c4*/ 	.word	0xffffffff


	//   ....[224]....
        /*20c8*/ 	.word	0xffffffff


	//   ....[225]....
        /*20cc*/ 	.word	0xffffffff


	//   ....[226]....
        /*20d0*/ 	.word	0xffffffff


	//   ....[227]....
        /*20d4*/ 	.word	0xffffffff


	//   ....[228]....
        /*20d8*/ 	.word	0xffffffff


	//   ....[229]....
        /*20dc*/ 	.word	0xffffffff


	//   ....[230]....
        /*20e0*/ 	.word	0xffffffff


	//   ....[231]....
        /*20e4*/ 	.word	0xffffffff


	//   ....[232]....
        /*20e8*/ 	.word	0xffffffff


	//   ....[233]....
        /*20ec*/ 	.word	0xffffffff


	//   ....[234]....
        /*20f0*/ 	.word	0xffffffff


	//   ....[235]....
        /*20f4*/ 	.word	0xffffffff


	//   ....[236]....
        /*20f8*/ 	.word	0xffffffff


	//   ....[237]....
        /*20fc*/ 	.word	0xffffffff


	//   ....[238]....
        /*2100*/ 	.word	0xffffffff


	//   ....[239]....
        /*2104*/ 	.word	0xffffffff


	//   ....[240]....
        /*2108*/ 	.word	0xffffffff


	//   ....[241]....
        /*210c*/ 	.word	0xffffffff


	//   ....[242]....
        /*2110*/ 	.word	0xffffffff


	//   ....[243]....
        /*2114*/ 	.word	0xffffffff


	//   ....[244]....
        /*2118*/ 	.word	0xffffffff


	//   ....[245]....
        /*211c*/ 	.word	0xffffffff


	//   ....[246]....
        /*2120*/ 	.word	0xffffffff


	//   ....[247]....
        /*2124*/ 	.word	0xffffffff


	//   ....[248]....
        /*2128*/ 	.word	0xffffffff


	//   ....[249]....
        /*212c*/ 	.word	0xffffffff


	//   ....[250]....
        /*2130*/ 	.word	0xffffffff


	//   ....[251]....
        /*2134*/ 	.word	0xffffffff


	//   ....[252]....
        /*2138*/ 	.word	0xffffffff


	//   ....[253]....
        /*213c*/ 	.word	0xffffffff


	//   ....[254]....
        /*2140*/ 	.word	0xffffffff


	//----- nvinfo : EIATTR_COOP_GROUP_INSTR_OFFSETS
	.align		4
.L_41:
        /*2144*/ 	.byte	0x04, 0x28
        /*2146*/ 	.short	(.L_43 - .L_42)


	//   ....[0]....
.L_42:
        /*2148*/ 	.word	0x00085690


	//   ....[1]....
        /*214c*/ 	.word	0x00085770


	//   ....[2]....
        /*2150*/ 	.word	0x000858e0


	//   ....[3]....
        /*2154*/ 	.word	0x00085990


	//   ....[4]....
        /*2158*/ 	.word	0x00085a80


	//   ....[5]....
        /*215c*/ 	.word	0x00085b50


	//   ....[6]....
        /*2160*/ 	.word	0x00085d00


	//   ....[7]....
        /*2164*/ 	.word	0x00085d90


	//   ....[8]....
        /*2168*/ 	.word	0x00085f40


	//   ....[9]....
        /*216c*/ 	.word	0x00085fd0


	//   ....[10]....
        /*2170*/ 	.word	0x00086080


	//   ....[11]....
        /*2174*/ 	.word	0x000861b0


	//   ....[12]....
        /*2178*/ 	.word	0x00086230


	//   ....[13]....
        /*217c*/ 	.word	0x00086310


	//   ....[14]....
        /*2180*/ 	.word	0x00086520


	//   ....[15]....
        /*2184*/ 	.word	0x00086570


	//   ....[16]....
        /*2188*/ 	.word	0x000866b0


	//   ....[17]....
        /*218c*/ 	.word	0x00086770


	//   ....[18]....
        /*2190*/ 	.word	0x000868d0


	//   ....[19]....
        /*2194*/ 	.word	0x00086990


	//   ....[20]....
        /*2198*/ 	.word	0x00086af0


	//   ....[21]....
        /*219c*/ 	.word	0x00086bb0


	//   ....[22]....
        /*21a0*/ 	.word	0x00086d10


	//   ....[23]....
        /*21a4*/ 	.word	0x00086dd0


	//   ....[24]....
        /*21a8*/ 	.word	0x00086f30


	//   ....[25]....
        /*21ac*/ 	.word	0x00086ff0


	//   ....[26]....
        /*21b0*/ 	.word	0x00087100


	//   ....[27]....
        /*21b4*/ 	.word	0x000871e0


	//   ....[28]....
        /*21b8*/ 	.word	0x00087300


	//   ....[29]....
        /*21bc*/ 	.word	0x00087420


	//   ....[30]....
        /*21c0*/ 	.word	0x000875c0


	//   ....[31]....
        /*21c4*/ 	.word	0x00087610


	//   ....[32]....
        /*21c8*/ 	.word	0x00087770


	//   ....[33]....
        /*21cc*/ 	.word	0x00087830


	//   ....[34]....
        /*21d0*/ 	.word	0x00087990


	//   ....[35]....
        /*21d4*/ 	.word	0x00087a50


	//   ....[36]....
        /*21d8*/ 	.word	0x00087bb0


	//   ....[37]....
        /*21dc*/ 	.word	0x00087c70


	//   ....[38]....
        /*21e0*/ 	.word	0x00087dd0


	//   ....[39]....
        /*21e4*/ 	.word	0x00087e90


	//   ....[40]....
        /*21e8*/ 	.word	0x00087ff0


	//   ....[41]....
        /*21ec*/ 	.word	0x000880b0


	//   ....[42]....
        /*21f0*/ 	.word	0x00088210


	//   ....[43]....
        /*21f4*/ 	.word	0x000882d0


	//   ....[44]....
        /*21f8*/ 	.word	0x00088400


	//   ....[45]....
        /*21fc*/ 	.word	0x000884d0


	//   ....[46]....
        /*2200*/ 	.word	0x00088680


	//   ....[47]....
        /*2204*/ 	.word	0x000886f0


	//   ....[48]....
        /*2208*/ 	.word	0x00088850


	//   ....[49]....
        /*220c*/ 	.word	0x00088910


	//   ....[50]....
        /*2210*/ 	.word	0x00088a70


	//   ....[51]....
        /*2214*/ 	.word	0x00088b30


	//   ....[52]....
        /*2218*/ 	.word	0x00088c90


	//   ....[53]....
        /*221c*/ 	.word	0x00088d50


	//   ....[54]....
        /*2220*/ 	.word	0x00088eb0


	//   ....[55]....
        /*2224*/ 	.word	0x00088f70


	//   ....[56]....
        /*2228*/ 	.word	0x000890d0


	//   ....[57]....
        /*222c*/ 	.word	0x00089190


	//   ....[58]....
        /*2230*/ 	.word	0x000892f0


	//   ....[59]....
        /*2234*/ 	.word	0x000893b0


	//   ....[60]....
        /*2238*/ 	.word	0x000894e0


	//   ....[61]....
        /*223c*/ 	.word	0x000895b0


	//   ....[62]....
        /*2240*/ 	.word	0x00089760


	//   ....[63]....
        /*2244*/ 	.word	0x000897d0


	//   ....[64]....
        /*2248*/ 	.word	0x00089930


	//   ....[65]....
        /*224c*/ 	.word	0x000899f0


	//   ....[66]....
        /*2250*/ 	.word	0x00089b50


	//   ....[67]....
        /*2254*/ 	.word	0x00089c70


	//   ....[68]....
        /*2258*/ 	.word	0x00089dd0


	//   ....[69]....
        /*225c*/ 	.word	0x00089e90


	//   ....[70]....
        /*2260*/ 	.word	0x00089ff0


	//   ....[71]....
        /*2264*/ 	.word	0x0008a0b0


	//   ....[72]....
        /*2268*/ 	.word	0x0008a210


	//   ....[73]....
        /*226c*/ 	.word	0x0008a2d0


	//   ....[74]....
        /*2270*/ 	.word	0x0008a430


	//   ....[75]....
        /*2274*/ 	.word	0x0008a4f0


	//   ....[76]....
        /*2278*/ 	.word	0x0008a620


	//   ....[77]....
        /*227c*/ 	.word	0x0008a6f0


	//   ....[78]....
        /*2280*/ 	.word	0x0008a8a0


	//   ....[79]....
        /*2284*/ 	.word	0x0008a910


	//   ....[80]....
        /*2288*/ 	.word	0x0008aa70


	//   ....[81]....
        /*228c*/ 	.word	0x0008ab30


	//   ....[82]....
        /*2290*/ 	.word	0x0008ac90


	//   ....[83]....
        /*2294*/ 	.word	0x0008ad50


	//   ....[84]....
        /*2298*/ 	.word	0x0008aeb0


	//   ....[85]....
        /*229c*/ 	.word	0x0008af70


	//   ....[86]....
        /*22a0*/ 	.word	0x0008b0d0


	//   ....[87]....
        /*22a4*/ 	.word	0x0008b190


	//   ....[88]....
        /*22a8*/ 	.word	0x0008b2f0


	//   ....[89]....
        /*22ac*/ 	.word	0x0008b3b0


	//   ....[90]....
        /*22b0*/ 	.word	0x0008b510


	//   ....[91]....
        /*22b4*/ 	.word	0x0008b5d0


	//   ....[92]....
        /*22b8*/ 	.word	0x0008b700


	//   ....[93]....
        /*22bc*/ 	.word	0x0008b7d0


	//   ....[94]....
        /*22c0*/ 	.word	0x0008b980


	//   ....[95]....
        /*22c4*/ 	.word	0x0008b9f0


	//   ....[96]....
        /*22c8*/ 	.word	0x0008bb50


	//   ....[97]....
        /*22cc*/ 	.word	0x0008bc10


	//   ....[98]....
        /*22d0*/ 	.word	0x0008bd70


	//   ....[99]....
        /*22d4*/ 	.word	0x0008be30


	//   ....[100]....
        /*22d8*/ 	.word	0x0008bf90


	//   ....[101]....
        /*22dc*/ 	.word	0x0008c050


	//   ....[102]....
        /*22e0*/ 	.word	0x0008c1b0


	//   ....[103]....
        /*22e4*/ 	.word	0x0008c270


	//   ....[104]....
        /*22e8*/ 	.word	0x0008c3d0


	//   ....[105]....
        /*22ec*/ 	.word	0x0008c490


	//   ....[106]....
        /*22f0*/ 	.word	0x0008c5f0


	//   ....[107]....
        /*22f4*/ 	.word	0x0008c6b0


	//   ....[108]....
        /*22f8*/ 	.word	0x0008c810


	//   ....[109]....
        /*22fc*/ 	.word	0x0008c8d0


	//   ....[110]....
        /*2300*/ 	.word	0x0008ca30


	//   ....[111]....
        /*2304*/ 	.word	0x0008caf0


	//   ....[112]....
        /*2308*/ 	.word	0x0008cc50


	//   ....[113]....
        /*230c*/ 	.word	0x0008cd10


	//   ....[114]....
        /*2310*/ 	.word	0x0008ce70


	//   ....[115]....
        /*2314*/ 	.word	0x0008cf30


	//   ....[116]....
        /*2318*/ 	.word	0x0008d090


	//   ....[117]....
        /*231c*/ 	.word	0x0008d150


	//   ....[118]....
        /*2320*/ 	.word	0x0008d2b0


	//   ....[119]....
        /*2324*/ 	.word	0x0008d370


	//   ....[120]....
        /*2328*/ 	.word	0x0008d4d0


	//   ....[121]....
        /*232c*/ 	.word	0x0008d590


	//   ....[122]....
        /*2330*/ 	.word	0x0008d6f0


	//   ....[123]....
        /*2334*/ 	.word	0x0008d7b0


	//   ....[124]....
        /*2338*/ 	.word	0x0008d910


	//   ....[125]....
        /*233c*/ 	.word	0x0008d9d0


	//   ....[126]....
        /*2340*/ 	.word	0x0008db30


	//   ....[127]....
        /*2344*/ 	.word	0x0008dbf0


	//   ....[128]....
        /*2348*/ 	.word	0x0008dd50


	//   ....[129]....
        /*234c*/ 	.word	0x0008de10


	//   ....[130]....
        /*2350*/ 	.word	0x0008df70


	//   ....[131]....
        /*2354*/ 	.word	0x0008e030


	//   ....[132]....
        /*2358*/ 	.word	0x0008e190


	//   ....[133]....
        /*235c*/ 	.word	0x0008e250


	//   ....[134]....
        /*2360*/ 	.word	0x0008e3b0


	//   ....[135]....
        /*2364*/ 	.word	0x0008e470


	//   ....[136]....
        /*2368*/ 	.word	0x0008e5d0


	//   ....[137]....
        /*236c*/ 	.word	0x0008e690


	//   ....[138]....
        /*2370*/ 	.word	0x0008e7f0


	//   ....[139]....
        /*2374*/ 	.word	0x0008e8b0


	//   ....[140]....
        /*2378*/ 	.word	0x0008ea10


	//   ....[141]....
        /*237c*/ 	.word	0x0008ead0


	//   ....[142]....
        /*2380*/ 	.word	0x0008ec30


	//   ....[143]....
        /*2384*/ 	.word	0x0008ecf0


	//   ....[144]....
        /*2388*/ 	.word	0x0008ee50


	//   ....[145]....
        /*238c*/ 	.word	0x0008ef10


	//   ....[146]....
        /*2390*/ 	.word	0x0008f070


	//   ....[147]....
        /*2394*/ 	.word	0x0008f130


	//   ....[148]....
        /*2398*/ 	.word	0x0008f290


	//   ....[149]....
        /*239c*/ 	.word	0x0008f350


	//   ....[150]....
        /*23a0*/ 	.word	0x0008f4b0


	//   ....[151]....
        /*23a4*/ 	.word	0x0008f570


	//   ....[152]....
        /*23a8*/ 	.word	0x0008f6d0


	//   ....[153]....
        /*23ac*/ 	.word	0x0008f790


	//   ....[154]....
        /*23b0*/ 	.word	0x0008f8f0


	//   ....[155]....
        /*23b4*/ 	.word	0x0008f9b0


	//   ....[156]....
        /*23b8*/ 	.word	0x0008fb10


	//   ....[157]....
        /*23bc*/ 	.word	0x0008fbd0


	//   ....[158]....
        /*23c0*/ 	.word	0x0008fd30


	//   ....[159]....
        /*23c4*/ 	.word	0x0008fdf0


	//   ....[160]....
        /*23c8*/ 	.word	0x0008ff50


	//   ....[161]....
        /*23cc*/ 	.word	0x00090010


	//   ....[162]....
        /*23d0*/ 	.word	0x00090170


	//   ....[163]....
        /*23d4*/ 	.word	0x00090230


	//   ....[164]....
        /*23d8*/ 	.word	0x00090390


	//   ....[165]....
        /*23dc*/ 	.word	0x00090450


	//   ....[166]....
        /*23e0*/ 	.word	0x000905b0


	//   ....[167]....
        /*23e4*/ 	.word	0x00090670


	//   ....[168]....
        /*23e8*/ 	.word	0x000907d0


	//   ....[169]....
        /*23ec*/ 	.word	0x00090890


	//   ....[170]....
        /*23f0*/ 	.word	0x000909f0


	//   ....[171]....
        /*23f4*/ 	.word	0x00090ab0


	//   ....[172]....
        /*23f8*/ 	.word	0x00090c10


	//   ....[173]....
        /*23fc*/ 	.word	0x00090cd0


	//   ....[174]....
        /*2400*/ 	.word	0x00090e30


	//   ....[175]....
        /*2404*/ 	.word	0x00090ef0


	//   ....[176]....
        /*2408*/ 	.word	0x00091050


	//   ....[177]....
        /*240c*/ 	.word	0x00091110


	//   ....[178]....
        /*2410*/ 	.word	0x00091270


	//   ....[179]....
        /*2414*/ 	.word	0x00091330


	//   ....[180]....
        /*2418*/ 	.word	0x00091490


	//   ....[181]....
        /*241c*/ 	.word	0x00091550


	//   ....[182]....
        /*2420*/ 	.word	0x000916b0


	//   ....[183]....
        /*2424*/ 	.word	0x00091770


	//   ....[184]....
        /*2428*/ 	.word	0x000918d0


	//   ....[185]....
        /*242c*/ 	.word	0x00091990


	//   ....[186]....
        /*2430*/ 	.word	0x00091af0


	//   ....[187]....
        /*2434*/ 	.word	0x00091bb0


	//   ....[188]....
        /*2438*/ 	.word	0x00091d10


	//   ....[189]....
        /*243c*/ 	.word	0x00091dd0


	//   ....[190]....
        /*2440*/ 	.word	0x00091f30


	//   ....[191]....
        /*2444*/ 	.word	0x00091ff0


	//   ....[192]....
        /*2448*/ 	.word	0x00092150


	//   ....[193]....
        /*244c*/ 	.word	0x00092210


	//   ....[194]....
        /*2450*/ 	.word	0x00092370


	//   ....[195]....
        /*2454*/ 	.word	0x00092430


	//   ....[196]....
        /*2458*/ 	.word	0x00092590


	//   ....[197]....
        /*245c*/ 	.word	0x00092650


	//   ....[198]....
        /*2460*/ 	.word	0x000927b0


	//   ....[199]....
        /*2464*/ 	.word	0x00092870


	//   ....[200]....
        /*2468*/ 	.word	0x000929d0


	//   ....[201]....
        /*246c*/ 	.word	0x00092a90


	//   ....[202]....
        /*2470*/ 	.word	0x00092bf0


	//   ....[203]....
        /*2474*/ 	.word	0x00092cb0


	//   ....[204]....
        /*2478*/ 	.word	0x00092e10


	//   ....[205]....
        /*247c*/ 	.word	0x00092ed0


	//   ....[206]....
        /*2480*/ 	.word	0x00093030


	//   ....[207]....
        /*2484*/ 	.word	0x000930f0


	//   ....[208]....
        /*2488*/ 	.word	0x00093250


	//   ....[209]....
        /*248c*/ 	.word	0x00093310


	//   ....[210]....
        /*2490*/ 	.word	0x00093470


	//   ....[211]....
        /*2494*/ 	.word	0x00093530


	//   ....[212]....
        /*2498*/ 	.word	0x00093690


	//   ....[213]....
        /*249c*/ 	.word	0x00093750


	//   ....[214]....
        /*24a0*/ 	.word	0x000938b0


	//   ....[215]....
        /*24a4*/ 	.word	0x00093970


	//   ....[216]....
        /*24a8*/ 	.word	0x00093ad0


	//   ....[217]....
        /*24ac*/ 	.word	0x00093b90


	//   ....[218]....
        /*24b0*/ 	.word	0x00093cf0


	//   ....[219]....
        /*24b4*/ 	.word	0x00093db0


	//   ....[220]....
        /*24b8*/ 	.word	0x00093f10


	//   ....[221]....
        /*24bc*/ 	.word	0x00093fd0


	//   ....[222]....
        /*24c0*/ 	.word	0x00094130


	//   ....[223]....
        /*24c4*/ 	.word	0x000941f0


	//   ....[224]....
        /*24c8*/ 	.word	0x00094360


	//   ....[225]....
        /*24cc*/ 	.word	0x00094410


	//   ....[226]....
        /*24d0*/ 	.word	0x00094580


	//   ....[227]....
        /*24d4*/ 	.word	0x00094630


	//   ....[228]....
        /*24d8*/ 	.word	0x000947a0


	//   ....[229]....
        /*24dc*/ 	.word	0x00094810


	//   ....[230]....
        /*24e0*/ 	.word	0x00094960


	//   ....[231]....
        /*24e4*/ 	.word	0x000949b0


	//   ....[232]....
        /*24e8*/ 	.word	0x00094b00


	//   ....[233]....
        /*24ec*/ 	.word	0x00094b50


	//   ....[234]....
        /*24f0*/ 	.word	0x00094ca0


	//   ....[235]....
        /*24f4*/ 	.word	0x00094cf0


	//   ....[236]....
        /*24f8*/ 	.word	0x00094e40


	//   ....[237]....
        /*24fc*/ 	.word	0x00094e90


	//   ....[238]....
        /*2500*/ 	.word	0x00095000


	//   ....[239]....
        /*2504*/ 	.word	0x00095050


	//   ....[240]....
        /*2508*/ 	.word	0x00095160


	//   ....[241]....
        /*250c*/ 	.word	0x000951f0


	//   ....[242]....
        /*2510*/ 	.word	0x00095310


	//   ....[243]....
        /*2514*/ 	.word	0x000953a0


	//   ....[244]....
        /*2518*/ 	.word	0x000954c0


	//   ....[245]....
        /*251c*/ 	.word	0x00095550


	//   ....[246]....
        /*2520*/ 	.word	0x00095670


	//   ....[247]....
        /*2524*/ 	.word	0x00095700


	//   ....[248]....
        /*2528*/ 	.word	0x00095820


	//   ....[249]....
        /*252c*/ 	.word	0x000958b0


	//   ....[250]....
        /*2530*/ 	.word	0x00095a10


	//   ....[251]....
        /*2534*/ 	.word	0x00095a60


	//   ....[252]....
        /*2538*/ 	.word	0x00095b60


	//   ....[253]....
        /*253c*/ 	.word	0x00095cc0


	//   ....[254]....
        /*2540*/ 	.word	0x00095e30


	//----- nvinfo : EIATTR_EXIT_INSTR_OFFSETS
	.align		4
.L_43:
        /*2544*/ 	.byte	0x04, 0x1c
        /*2546*/ 	.short	(.L_45 - .L_44)


	//   ....[0]....
.L_44:
        /*2548*/ 	.word	0x000b8120


	//   ....[1]....
        /*254c*/ 	.word	0x000b8140


	//----- nvinfo : EIATTR_REQNTID
	.align		4
.L_45:
        /*2550*/ 	.byte	0x04, 0x10
        /*2552*/ 	.short	(.L_47 - .L_46)
.L_46:
        /*2554*/ 	.word	0x00000020
        /*2558*/ 	.word	0x00000001
        /*255c*/ 	.word	0x00000001
.L_47:


//--------------------- .nv.callgraph             --------------------------
	.section	.nv.callgraph,"",@"SHT_CUDA_CALLGRAPH"
	.align	4
	.sectionentsize	8
	.align		4
        /*0000*/ 	.word	0x00000000
	.align		4
        /*0004*/ 	.word	0xffffffff
	.align		4
        /*0008*/ 	.word	0x00000000
	.align		4
        /*000c*/ 	.word	0xfffffffe
	.align		4
        /*0010*/ 	.word	0x00000000
	.align		4
        /*0014*/ 	.word	0xfffffffd
	.align		4
        /*0018*/ 	.word	0x00000000
	.align		4
        /*001c*/ 	.word	0xfffffffc


//--------------------- .nv.rel.action            --------------------------
	.section	.nv.rel.action,"",@"SHT_CUDA_RELOCINFO"
	.align	8
	.sectionentsize	8
        /*0000*/ 	.byte	0x73, 0x00, 0x00, 0x00, 0x00, 0x00, 0x00, 0x00, 0x00, 0x00, 0x00, 0x11, 0x25, 0x00, 0x05, 0x36


//--------------------- .nv.constant0.matmul_kernel --------------------------
	.section	.nv.constant0.matmul_kernel,"a",@progbits
	.sectionflags	@""
	.align	4
.nv.constant0.matmul_kernel:
	.zero		432


//--------------------- .text.matmul_kernel       --------------------------
	.section	.text.matmul_kernel,"ax",@progbits
	.sectioninfo	@"SHI_REGISTERS=255"
	.align	128
        .global         matmul_kernel
        .type           matmul_kernel,@function
        .size           matmul_kernel,(.L_x_3 - matmul_kernel)
        .other          matmul_kernel,@"STO_CUDA_ENTRY STV_DEFAULT"
matmul_kernel:
.text.matmul_kernel:
[----:B------:R-:W-:Y:S02]  /*0000*/  IMAD.MOV.U32 R1, RZ, RZ, c[0x0][0x28] ;  /* 0x00000a00ff017624 */ /* 0x000fe400078e00ff */
[----:B------:R-:W-:Y:S01]  /*0010*/  IMAD.MOV.U32 R6, RZ, RZ, 0xff ;  /* 0x000000ffff067424 */ /* 0x000fe200078e00ff */
[----:B------:R-:W1:Y:S01]  /*0020*/  S2R R5, SR_CTAID.X ;  /* 0x0000000000057919 */ /* 0x000e620000002500 */
[----:B------:R-:W-:Y:S02]  /*0030*/  IABS R251, c[0x0][0x17c] ;  /* 0x00005f0000fb7a13 */ /* 0x000fe40000000000 */
[----:B------:R-:W-:Y:S02]  /*0040*/  IADD3 R1, R1, -0x4fe8, RZ ;  /* 0xffffb01801017810 */ /* 0x000fe40007ffe0ff */
[----:B------:R-:W-:-:S04]  /*0050*/  IADD3 R0, R6, c[0x0][0x17c], RZ ;  /* 0x00005f0006007a10 */ /* 0x000fc80007ffe0ff */
[----:B------:R-:W-:-:S04]  /*0060*/  SHF.R.S32.HI R3, RZ, 0x1f, R0 ;  /* 0x0000001fff037819 */ /* 0x000fc80000011400 */
[----:B------:R-:W-:-:S04]  /*0070*/  LEA.HI R3, R3, R0, RZ, 0x8 ;  /* 0x0000000003037211 */ /* 0x000fc800078f40ff */
[----:B------:R-:W-:-:S05]  /*0080*/  SHF.R.S32.HI R3, RZ, 0x8, R3 ;  /* 0x00000008ff037819 */ /* 0x000fca0000011403 */
[----:B------:R-:W-:Y:S01]  /*0090*/  IMAD.SHL.U32 R4, R3, 0x8, RZ ;  /* 0x0000000803047824 */ /* 0x000fe200078e00ff */
[----:B-1----:R-:W-:-:S04]  /*00a0*/  IABS R10, R5 ;  /* 0x00000005000a7213 */ /* 0x002fc80000000000 */
[-C--:B------:R-:W-:Y:S02]  /*00b0*/  IABS R7, R4.reuse ;  /* 0x0000000400077213 */ /* 0x080fe40000000000 */
[----:B------:R-:W-:Y:S02]  /*00c0*/  IABS R11, R4 ;  /* 0x00000004000b7213 */ /* 0x000fe40000000000 */
[----:B------:R-:W1:Y:S08]  /*00d0*/  I2F.RP R0, R7 ;  /* 0x0000000700007306 */ /* 0x000e700000209400 */
[----:B-1----:R-:W1:Y:S02]  /*00e0*/  MUFU.RCP R0, R0 ;  /* 0x0000000000007308 */ /* 0x002e640000001000 */
[----:B-1----:R-:W-:Y:S01]  /*00f0*/  IADD3 R2, R0, 0xffffffe, RZ ;  /* 0x0ffffffe00027810 */ /* 0x002fe20007ffe0ff */
[----:B------:R-:W-:-:S05]  /*0100*/  IMAD.MOV R0, RZ, RZ, -R11 ;  /* 0x000000ffff007224 */ /* 0x000fca00078e0a0b */
[----:B------:R1:W2:Y:S02]  /*0110*/  F2I.FTZ.U32.TRUNC.NTZ R3, R2 ;  /* 0x0000000200037305 */ /* 0x0002a4000021f000 */
[----:B-1----:R-:W-:Y:S02]  /*0120*/  IMAD.MOV.U32 R2, RZ, RZ, RZ ;  /* 0x000000ffff027224 */ /* 0x002fe400078e00ff */
[----:B--2---:R-:W-:-:S04]  /*0130*/  IMAD.MOV R8, RZ, RZ, -R3 ;  /* 0x000000ffff087224 */ /* 0x004fc800078e0a03 */
[----:B------:R-:W-:Y:S01]  /*0140*/  IMAD R9, R8, R7, RZ ;  /* 0x0000000708097224 */ /* 0x000fe200078e02ff */
[----:B------:R-:W-:-:S03]  /*0150*/  MOV R8, R10 ;  /* 0x0000000a00087202 */ /* 0x000fc60000000f00 */
[----:B------:R-:W-:-:S06]  /*0160*/  IMAD.HI.U32 R3, R3, R9, R2 ;  /* 0x0000000903037227 */ /* 0x000fcc00078e0002 */
[----:B------:R-:W-:-:S04]  /*0170*/  IMAD.HI.U32 R3, R3, R8, RZ ;  /* 0x0000000803037227 */ /* 0x000fc800078e00ff */
[----:B------:R-:W-:-:S05]  /*0180*/  IMAD R0, R3, R0, R8 ;  /* 0x0000000003007224 */ /* 0x000fca00078e0208 */
[----:B------:R-:W-:-:S13]  /*0190*/  ISETP.GT.U32.AND P1, PT, R7, R0, PT ;  /* 0x000000000700720c */ /* 0x000fda0003f24070 */
[----:B------:R-:W-:Y:S01]  /*01a0*/  @!P1 IMAD.IADD R0, R0, 0x1, -R7 ;  /* 0x0000000100009824 */ /* 0x000fe200078e0a07 */
[----:B------:R-:W-:Y:S02]  /*01b0*/  @!P1 IADD3 R3, R3, 0x1, RZ ;  /* 0x0000000103039810 */ /* 0x000fe40007ffe0ff */
[----:B------:R-:W-:Y:S02]  /*01c0*/  ISETP.NE.AND P1, PT, R4, RZ, PT ;  /* 0x000000ff0400720c */ /* 0x000fe40003f25270 */
[----:B------:R-:W-:Y:S02]  /*01d0*/  ISETP.GE.U32.AND P0, PT, R0, R7, PT ;  /* 0x000000070000720c */ /* 0x000fe40003f06070 */
[----:B------:R-:W-:-:S04]  /*01e0*/  LOP3.LUT R0, R5, R4, RZ, 0x3c, !PT ;  /* 0x0000000405007212 */ /* 0x000fc800078e3cff */
[----:B------:R-:W-:Y:S02]  /*01f0*/  ISETP.GE.AND P2, PT, R0, RZ, PT ;  /* 0x000000ff0000720c */ /* 0x000fe40003f46270 */
[----:B------:R-:W-:-:S05]  /*0200*/  IADD3 R0, R6, c[0x0][0x178], RZ ;  /* 0x00005e0006007a10 */ /* 0x000fca0007ffe0ff */
[----:B------:R-:W-:-:S05]  /*0210*/  @P0 IADD3 R3, R3, 0x1, RZ ;  /* 0x0000000103030810 */ /* 0x000fca0007ffe0ff */
[----:B------:R-:W-:Y:S01]  /*0220*/  IMAD.MOV.U32 R2, RZ, RZ, R3 ;  /* 0x000000ffff027224 */ /* 0x000fe200078e0003 */
[----:B------:R-:W-:-:S04]  /*0230*/  SHF.R.S32.HI R3, RZ, 0x1f, R0 ;  /* 0x0000001fff037819 */ /* 0x000fc80000011400 */
[----:B------:R-:W-:Y:S02]  /*0240*/  @!P2 IADD3 R2, -R2, RZ, RZ ;  /* 0x000000ff0202a210 */ /* 0x000fe40007ffe1ff */
[----:B------:R-:W-:Y:S02]  /*0250*/  @!P1 LOP3.LUT R2, RZ, R4, RZ, 0x33, !PT ;  /* 0x00000004ff029212 */ /* 0x000fe400078e33ff */
[----:B------:R-:W-:-:S03]  /*0260*/  LEA.HI R3, R3, R0, RZ, 0x8 ;  /* 0x0000000003037211 */ /* 0x000fc600078f40ff */
[----:B------:R-:W-:Y:S02]  /*0270*/  IMAD.SHL.U32 R6, R2, 0x8, RZ ;  /* 0x0000000802067824 */ /* 0x000fe400078e00ff */
[----:B------:R-:W-:-:S03]  /*0280*/  IMAD.MOV R2, RZ, RZ, -R2 ;  /* 0x000000ffff027224 */ /* 0x000fc600078e0a02 */
[----:B------:R-:W-:Y:S01]  /*0290*/  LEA.HI.SX32 R3, R3, -R6, 0x18 ;  /* 0x8000000603037211 */ /* 0x000fe200078fc2ff */
[----:B------:R-:W-:Y:S02]  /*02a0*/  IMAD R8, R4, R2, R5 ;  /* 0x0000000204087224 */ /* 0x000fe400078e0205 */
[----:B------:R-:W-:Y:S01]  /*02b0*/  IMAD.MOV.U32 R2, RZ, RZ, RZ ;  /* 0x000000ffff027224 */ /* 0x000fe200078e00ff */
[----:B------:R-:W-:Y:S02]  /*02c0*/  IMNMX R9, R3, 0x8, PT ;  /* 0x0000000803097817 */ /* 0x000fe40003800200 */
[----:B------:R-:W-:Y:S02]  /*02d0*/  IABS R4, R8 ;  /* 0x0000000800047213 */ /* 0x000fe40000000000 */
[----:B------:R-:W-:-:S04]  /*02e0*/  IABS R7, R9 ;  /* 0x0000000900077213 */ /* 0x000fc80000000000 */
[----:B------:R-:W1:Y:S08]  /*02f0*/  I2F.RP R0, R7 ;  /* 0x0000000700007306 */ /* 0x000e700000209400 */
[----:B-1----:R-:W1:Y:S02]  /*0300*/  MUFU.RCP R0, R0 ;  /* 0x0000000000007308 */ /* 0x002e640000001000 */
[----:B-1----:R-:W-:-:S06]  /*0310*/  IADD3 R3, R0, 0xffffffe, RZ ;  /* 0x0ffffffe00037810 */ /* 0x002fcc0007ffe0ff */
[----:B------:R-:W1:Y:S02]  /*0320*/  F2I.FTZ.U32.TRUNC.NTZ R3, R3 ;  /* 0x0000000300037305 */ /* 0x000e64000021f000 */
[----:B-1----:R-:W-:-:S04]  /*0330*/  IMAD.MOV R10, RZ, RZ, -R3 ;  /* 0x000000ffff0a7224 */ /* 0x002fc800078e0a03 */
[----:B------:R-:W-:Y:S01]  /*0340*/  IMAD R5, R10, R7, RZ ;  /* 0x000000070a057224 */ /* 0x000fe200078e02ff */
[----:B------:R-:W-:-:S03]  /*0350*/  IABS R10, R9 ;  /* 0x00000009000a7213 */ /* 0x000fc60000000000 */
[----:B------:R-:W-:Y:S01]  /*0360*/  IMAD.HI.U32 R2, R3, R5, R2 ;  /* 0x0000000503027227 */ /* 0x000fe200078e0002 */
[----:B------:R-:W-:Y:S01]  /*0370*/  MOV R3, R4 ;  /* 0x0000000400037202 */ /* 0x000fe20000000f00 */
[----:B------:R-:W1:Y:S01]  /*0380*/  I2F.RP R5, R251 ;  /* 0x000000fb00057306 */ /* 0x000e620000209400 */
[----:B------:R-:W-:Y:S01]  /*0390*/  IABS R4, c[0x0][0x178] ;  /* 0x00005e0000047a13 */ /* 0x000fe20000000000 */
[----:B------:R-:W-:Y:S02]  /*03a0*/  IMAD.MOV R0, RZ, RZ, -R10 ;  /* 0x000000ffff007224 */ /* 0x000fe400078e0a0a */
[----:B------:R-:W-:-:S04]  /*03b0*/  IMAD.HI.U32 R2, R2, R3, RZ ;  /* 0x0000000302027227 */ /* 0x000fc800078e00ff */
[----:B------:R-:W-:Y:S02]  /*03c0*/  IMAD R0, R2, R0, R3 ;  /* 0x0000000002007224 */ /* 0x000fe400078e0203 */
[----:B------:R-:W-:-:S03]  /*03d0*/  IMAD.MOV.U32 R13, RZ, RZ, R4 ;  /* 0x000000ffff0d7224 */ /* 0x000fc600078e0004 */
[----:B------:R-:W-:Y:S01]  /*03e0*/  ISETP.GT.U32.AND P1, PT, R7, R0, PT ;  /* 0x000000000700720c */ /* 0x000fe20003f24070 */
[----:B------:R-:W2:Y:S08]  /*03f0*/  I2F.RP R4, R13 ;  /* 0x0000000d00047306 */ /* 0x000eb00000209400 */
[----:B-1----:R-:W1:Y:S04]  /*0400*/  MUFU.RCP R5, R5 ;  /* 0x0000000500057308 */ /* 0x002e680000001000 */
[----:B------:R-:W-:Y:S01]  /*0410*/  @!P1 IMAD.IADD R0, R0, 0x1, -R7 ;  /* 0x0000000100009824 */ /* 0x000fe200078e0a07 */
[----:B------:R-:W-:-:S02]  /*0420*/  @!P1 IADD3 R2, R2, 0x1, RZ ;  /* 0x0000000102029810 */ /* 0x000fc40007ffe0ff */
[----:B------:R-:W-:Y:S01]  /*0430*/  ISETP.NE.AND P1, PT, R9, RZ, PT ;  /* 0x000000ff0900720c */ /* 0x000fe20003f25270 */
[----:B--2---:R-:W2:Y:S01]  /*0440*/  MUFU.RCP R4, R4 ;  /* 0x0000000400047308 */ /* 0x004ea20000001000 */
[----:B------:R-:W-:Y:S02]  /*0450*/  ISETP.GE.U32.AND P0, PT, R0, R7, PT ;  /* 0x000000070000720c */ /* 0x000fe40003f06070 */
[----:B------:R-:W-:-:S04]  /*0460*/  LOP3.LUT R0, R8, R9, RZ, 0x3c, !PT ;  /* 0x0000000908007212 */ /* 0x000fc800078e3cff */
[----:B------:R-:W-:Y:S02]  /*0470*/  ISETP.GE.AND P2, PT, R0, RZ, PT ;  /* 0x000000ff0000720c */ /* 0x000fe40003f46270 */
[----:B-1----:R-:W-:-:S05]  /*0480*/  IADD3 R3, R5, 0xffffffe, RZ ;  /* 0x0ffffffe05037810 */ /* 0x002fca0007ffe0ff */
[----:B------:R-:W-:Y:S01]  /*0490*/  @P0 IADD3 R2, R2, 0x1, RZ ;  /* 0x0000000102020810 */ /* 0x000fe20007ffe0ff */
[----:B------:R-:W1:Y:S01]  /*04a0*/  F2I.FTZ.U32.TRUNC.NTZ R3, R3 ;  /* 0x0000000300037305 */ /* 0x000e62000021f000 */
[----:B--2---:R-:W-:-:S03]  /*04b0*/  IADD3 R242, R4, 0xffffffe, RZ ;  /* 0x0ffffffe04f27810 */ /* 0x004fc60007ffe0ff */
[----:B------:R-:W-:-:S04]  /*04c0*/  IMAD.MOV.U32 R0, RZ, RZ, R2 ;  /* 0x000000ffff007224 */ /* 0x000fc800078e0002 */
[----:B------:R-:W2:Y:S01]  /*04d0*/  F2I.FTZ.U32.TRUNC.NTZ R243, R242 ;  /* 0x000000f200f37305 */ /* 0x000ea2000021f000 */
[----:B------:R-:W-:Y:S02]  /*04e0*/  @!P2 IADD3 R0, -R0, RZ, RZ ;  /* 0x000000ff0000a210 */ /* 0x000fe40007ffe1ff */
[----:B------:R-:W-:Y:S01]  /*04f0*/  @!P1 LOP3.LUT R0, RZ, R9, RZ, 0x33, !PT ;  /* 0x00000009ff009212 */ /* 0x000fe200078e33ff */
[----:B-1----:R-:W-:-:S04]  /*0500*/  IMAD.MOV R2, RZ, RZ, -R3 ;  /* 0x000000ffff027224 */ /* 0x002fc800078e0a03 */
[C---:B------:R-:W-:Y:S01]  /*0510*/  IMAD.SHL.U32 R12, R0.reuse, 0x100, RZ ;  /* 0x00000100000c7824 */ /* 0x040fe200078e00ff */
[----:B------:R-:W-:Y:S01]  /*0520*/  IADD3 R0, -R0, RZ, RZ ;  /* 0x000000ff00007210 */ /* 0x000fe20007ffe1ff */
[----:B------:R-:W-:Y:S02]  /*0530*/  IMAD R5, R2, R251, RZ ;  /* 0x000000fb02057224 */ /* 0x000fe400078e02ff */
[----:B------:R-:W-:Y:S01]  /*0540*/  IMAD.MOV.U32 R2, RZ, RZ, RZ ;  /* 0x000000ffff027224 */ /* 0x000fe200078e00ff */
[C---:B------:R-:W-:Y:S01]  /*0550*/  IADD3 R14, R12.reuse, 0xff, RZ ;  /* 0x000000ff0c0e7810 */ /* 0x040fe20007ffe0ff */
[----:B------:R-:W-:Y:S01]  /*0560*/  IMAD R0, R9, R0, R8 ;  /* 0x0000000009007224 */ /* 0x000fe200078e0208 */
[----:B------:R-:W-:Y:S01]  /*0570*/  IABS R239, R12 ;  /* 0x0000000c00ef7213 */ /* 0x000fe20000000000 */
[----:B------:R-:W-:Y:S01]  /*0580*/  IMAD.HI.U32 R252, R3, R5, R2 ;  /* 0x0000000503fc7227 */ /* 0x000fe200078e0002 */
[----:B------:R-:W-:Y:S01]  /*0590*/  IABS R238, R14 ;  /* 0x0000000e00ee7213 */ /* 0x000fe20000000000 */
[----:B------:R-:W-:Y:S01]  /*05a0*/  STL [R1+0x2d70], R12 ;  /* 0x002d700c01007387 */ /* 0x000fe20000100800 */
[C---:B------:R-:W-:Y:S01]  /*05b0*/  IADD3 R10, R12.reuse, 0x1, RZ ;  /* 0x000000010c0a7810 */ /* 0x040fe20007ffe0ff */
[----:B--2---:R-:W-:Y:S01]  /*05c0*/  IMAD.MOV R5, RZ, RZ, -R243 ;  /* 0x000000ffff057224 */ /* 0x004fe200078e0af3 */
[----:B------:R-:W-:Y:S01]  /*05d0*/  IADD3 R9, R12, 0x2, RZ ;  /* 0x000000020c097810 */ /* 0x000fe20007ffe0ff */
[----:B------:R-:W-:Y:S01]  /*05e0*/  IMAD.HI.U32 R2, R252, R239, RZ ;  /* 0x000000effc027227 */ /* 0x000fe200078e00ff */
[----:B------:R-:W-:Y:S01]  /*05f0*/  IADD3 R8, R12, 0x3, RZ ;  /* 0x000000030c087810 */ /* 0x000fe20007ffe0ff */
[----:B------:R1:W-:Y:S01]  /*0600*/  STL [R1+0x41a8], R14 ;  /* 0x0041a80e01007387 */ /* 0x0003e20000100800 */
[----:B------:R-:W-:Y:S01]  /*0610*/  IABS R237, R10 ;  /* 0x0000000a00ed7213 */ /* 0x000fe20000000000 */
[----:B------:R-:W-:Y:S01]  /*0620*/  IMAD.HI.U32 R3, R252, R238, RZ ;  /* 0x000000eefc037227 */ /* 0x000fe200078e00ff */
[----:B------:R-:W-:-:S02]  /*0630*/  IADD3 R7, R12, 0x4, RZ ;  /* 0x000000040c077810 */ /* 0x000fc40007ffe0ff */
[C---:B------:R-:W-:Y:S01]  /*0640*/  IADD3 R4, R12.reuse, 0x5, RZ ;  /* 0x000000050c047810 */ /* 0x040fe20007ffe0ff */
[----:B------:R-:W-:Y:S01]  /*0650*/  IMAD.MOV R2, RZ, RZ, -R2 ;  /* 0x000000ffff027224 */ /* 0x000fe200078e0a02 */
[----:B------:R-:W-:Y:S01]  /*0660*/  IABS R236, R9 ;  /* 0x0000000900ec7213 */ /* 0x000fe20000000000 */
[----:B------:R-:W-:Y:S01]  /*0670*/  IMAD.MOV R3, RZ, RZ, -R3 ;  /* 0x000000ffff037224 */ /* 0x000fe200078e0a03 */
[----:B------:R-:W-:Y:S01]  /*0680*/  IABS R235, R8 ;  /* 0x0000000800eb7213 */ /* 0x000fe20000000000 */
[C---:B------:R-:W-:Y:S01]  /*0690*/  IMAD R239, R251.reuse, R2, R239 ;  /* 0x00000002fbef7224 */ /* 0x040fe200078e02ef */
[----:B------:R-:W-:Y:S01]  /*06a0*/  IABS R234, R7 ;  /* 0x0000000700ea7213 */ /* 0x000fe20000000000 */
[----:B------:R-:W-:Y:S01]  /*06b0*/  IMAD R238, R251, R3, R238 ;  /* 0x00000003fbee7224 */ /* 0x000fe200078e02ee */
[----:B------:R-:W-:Y:S01]  /*06c0*/  IABS R233, R4 ;  /* 0x0000000400e97213 */ /* 0x000fe20000000000 */
[----:B------:R-:W-:Y:S01]  /*06d0*/  IMAD R5, R5, R13, RZ ;  /* 0x0000000d05057224 */ /* 0x000fe200078e02ff */
[----:B------:R-:W-:Y:S01]  /*06e0*/  STL [R1+0x42ac], R239 ;  /* 0x0042acef01007387 */ /* 0x000fe20000100800 */
[----:B------:R-:W-:Y:S01]  /*06f0*/  IMAD.MOV.U32 R242, RZ, RZ, RZ ;  /* 0x000000fffff27224 */ /* 0x000fe200078e00ff */
[----:B------:R-:W-:Y:S01]  /*0700*/  IADD3 R11, R12, 0x6, RZ ;  /* 0x000000060c0b7810 */ /* 0x000fe20007ffe0ff */
[----:B------:R-:W-:Y:S01]  /*0710*/  IMAD.HI.U32 R2, R252, R237, RZ ;  /* 0x000000edfc027227 */ /* 0x000fe200078e00ff */
[----:B------:R-:W-:Y:S01]  /*0720*/  STL [R1+0x42b0], R238 ;  /* 0x0042b0ee01007387 */ /* 0x000fe20000100800 */
[----:B-1----:R-:W-:-:S02]  /*0730*/  IADD3 R14, R12, 0xb, RZ ;  /* 0x0000000b0c0e7810 */ /* 0x002fc40007ffe0ff */
[----:B------:R-:W-:Y:S01]  /*0740*/  IMAD.HI.U32 R3, R252, R236, RZ ;  /* 0x000000ecfc037227 */ /* 0x000fe200078e00ff */
[----:B------:R1:W-:Y:S01]  /*0750*/  STL [R1+0x3da0], R10 ;  /* 0x003da00a01007387 */ /* 0x0003e20000100800 */
[----:B------:R-:W-:Y:S02]  /*0760*/  IADD3 R2, -R2, RZ, RZ ;  /* 0x000000ff02027210 */ /* 0x000fe40007ffe1ff */
[----:B------:R-:W-:Y:S01]  /*0770*/  IMAD.HI.U32 R242, R243, R5, R242 ;  /* 0x00000005f3f27227 */ /* 0x000fe200078e00f2 */
[----:B------:R2:W-:Y:S01]  /*0780*/  STL [R1+0x3db4], R9 ;  /* 0x003db40901007387 */ /* 0x0005e20000100800 */
[----:B------:R-:W-:Y:S02]  /*0790*/  IABS R232, R11 ;  /* 0x0000000b00e87213 */ /* 0x000fe40000000000 */
[----:B------:R-:W-:Y:S01]  /*07a0*/  IMAD.IADD R0, R6, 0x1, R0 ;  /* 0x0000000106007824 */ /* 0x000fe200078e0200 */
[----:B------:R3:W-:Y:S01]  /*07b0*/  STL [R1+0x3db8], R8 ;  /* 0x003db80801007387 */ /* 0x0007e20000100800 */
[----:B------:R-:W-:Y:S01]  /*07c0*/  IMAD.HI.U32 R5, R252, R234, RZ ;  /* 0x000000eafc057227 */ /* 0x000fe200078e00ff */
[----:B-1----:R-:W-:-:S02]  /*07d0*/  IADD3 R10, R12, 0x7, RZ ;  /* 0x000000070c0a7810 */ /* 0x002fc40007ffe0ff */
[----:B------:R1:W-:Y:S01]  /*07e0*/  STL [R1+0x3dbc], R7 ;  /* 0x003dbc0701007387 */ /* 0x0003e20000100800 */
[----:B------:R-:W-:Y:S01]  /*07f0*/  IMAD.HI.U32 R6, R252, R233, RZ ;  /* 0x000000e9fc067227 */ /* 0x000fe200078e00ff */
[C---:B--2---:R-:W-:Y:S02]  /*0800*/  IADD3 R9, R12.reuse, 0x8, RZ ;  /* 0x000000080c097810 */ /* 0x044fe40007ffe0ff */
[----:B------:R2:W-:Y:S01]  /*0810*/  STL [R1+0x3dc0], R4 ;  /* 0x003dc00401007387 */ /* 0x0005e20000100800 */
[----:B------:R-:W-:Y:S01]  /*0820*/  IMAD.MOV R3, RZ, RZ, -R3 ;  /* 0x000000ffff037224 */ /* 0x000fe200078e0a03 */
[C---:B---3--:R-:W-:Y:S01]  /*0830*/  IADD3 R8, R12.reuse, 0x9, RZ ;  /* 0x000000090c087810 */ /* 0x048fe20007ffe0ff */
[----:B------:R-:W-:Y:S01]  /*0840*/  IMAD.MOV R5, RZ, RZ, -R5 ;  /* 0x000000ffff057224 */ /* 0x000fe200078e0a05 */
[----:B------:R-:W-:Y:S01]  /*0850*/  IABS R231, R10 ;  /* 0x0000000a00e77213 */ /* 0x000fe20000000000 */
[----:B------:R-:W-:Y:S01]  /*0860*/  IMAD.MOV R6, RZ, RZ, -R6 ;  /* 0x000000ffff067224 */ /* 0x000fe200078e0a06 */
[----:B------:R-:W-:Y:S01]  /*0870*/  IABS R230, R9 ;  /* 0x0000000900e67213 */ /* 0x000fe20000000000 */
[C---:B------:R-:W-:Y:S01]  /*0880*/  IMAD R237, R251.reuse, R2, R237 ;  /* 0x00000002fbed7224 */ /* 0x040fe200078e02ed */
[----:B------:R-:W-:Y:S01]  /*0890*/  IABS R229, R8 ;  /* 0x0000000800e57213 */ /* 0x000fe20000000000 */
[----:B------:R-:W-:Y:S01]  /*08a0*/  IMAD R236, R251, R3, R236 ;  /* 0x00000003fbec7224 */ /* 0x000fe200078e02ec */
[----:B-1----:R-:W-:Y:S01]  /*08b0*/  IADD3 R7, R12, 0xa, RZ ;  /* 0x0000000a0c077810 */ /* 0x002fe20007ffe0ff */
[----:B--2---:R-:W-:Y:S01]  /*08c0*/  IMAD.HI.U32 R4, R252, R235, RZ ;  /* 0x000000ebfc047227 */ /* 0x004fe200078e00ff */
[----:B------:R-:W-:Y:S01]  /*08d0*/  STL [R1+0x42a0], R237 ;  /* 0x0042a0ed01007387 */ /* 0x000fe20000100800 */
[----:B------:R-:W-:-:S02]  /*08e0*/  IADD3 R13, R12, 0xc, RZ ;  /* 0x0000000c0c0d7810 */ /* 0x000fc40007ffe0ff */
[----:B------:R-:W-:Y:S01]  /*08f0*/  IMAD.MOV R4, RZ, RZ, -R4 ;  /* 0x000000ffff047224 */ /* 0x000fe200078e0a04 */
[----:B------:R-:W-:Y:S01]  /*0900*/  STL [R1+0x42a4], R236 ;  /* 0x0042a4ec01007387 */ /* 0x000fe20000100800 */
[C---:B------:R-:W-:Y:S01]  /*0910*/  IMAD R234, R251.reuse, R5, R234 ;  /* 0x00000005fbea7224 */ /* 0x040fe200078e02ea */
[----:B------:R-:W-:Y:S01]  /*0920*/  IABS R227, R14 ;  /* 0x0000000e00e37213 */ /* 0x000fe20000000000 */
[C---:B------:R-:W-:Y:S01]  /*0930*/  IMAD R235, R251.reuse, R4, R235 ;  /* 0x00000004fbeb7224 */ /* 0x040fe200078e02eb */
[----:B------:R-:W-:Y:S01]  /*0940*/  IABS R228, R7 ;  /* 0x0000000700e47213 */ /* 0x000fe20000000000 */
[----:B------:R-:W-:Y:S01]  /*0950*/  IMAD R233, R251, R6, R233 ;  /* 0x00000006fbe97224 */ /* 0x000fe200078e02e9 */
[----:B------:R-:W-:Y:S01]  /*0960*/  IABS R226, R13 ;  /* 0x0000000d00e27213 */ /* 0x000fe20000000000 */
[C---:B------:R-:W-:Y:S01]  /*0970*/  IMAD.HI.U32 R2, R252.reuse, R232, RZ ;  /* 0x000000e8fc027227 */ /* 0x040fe200078e00ff */
[----:B------:R-:W-:Y:S03]  /*0980*/  STL [R1+0x42a8], R235 ;  /* 0x0042a8eb01007387 */ /* 0x000fe60000100800 */
[----:B------:R-:W-:Y:S01]  /*0990*/  IMAD.HI.U32 R3, R252, R231, RZ ;  /* 0x000000e7fc037227 */ /* 0x000fe200078e00ff */
[----:B------:R-:W-:Y:S01]  /*09a0*/  STL [R1+0x42b4], R234 ;  /* 0x0042b4ea01007387 */ /* 0x000fe20000100800 */
[----:B------:R-:W-:-:S02]  /*09b0*/  IADD3 R2, -R2, RZ, RZ ;  /* 0x000000ff02027210 */ /* 0x000fc40007ffe1ff */
[C---:B------:R-:W-:Y:S01]  /*09c0*/  IMAD.HI.U32 R4, R252.reuse, R230, RZ ;  /* 0x000000e6fc047227 */ /* 0x040fe200078e00ff */
[----:B------:R-:W-:Y:S03]  /*09d0*/  STL [R1+0x429c], R233 ;  /* 0x00429ce901007387 */ /* 0x000fe60000100800 */
[----:B------:R-:W-:Y:S01]  /*09e0*/  IMAD.HI.U32 R5, R252, R229, RZ ;  /* 0x000000e5fc057227 */ /* 0x000fe200078e00ff */
[----:B------:R1:W-:Y:S03]  /*09f0*/  STL [R1+0x3dc4], R11 ;  /* 0x003dc40b01007387 */ /* 0x0003e60000100800 */
[----:B------:R-:W-:Y:S01]  /*0a00*/  IMAD.MOV R4, RZ, RZ, -R4 ;  /* 0x000000ffff047224 */ /* 0x000fe200078e0a04 */
[----:B------:R2:W-:Y:S01]  /*0a10*/  STL [R1+0x3dc8], R10 ;  /* 0x003dc80a01007387 */ /* 0x0005e20000100800 */
[----:B------:R-:W-:-:S02]  /*0a20*/  IMAD R232, R251, R2, R232 ;  /* 0x00000002fbe87224 */ /* 0x000fc400078e02e8 */
[----:B------:R-:W-:Y:S01]  /*0a30*/  IMAD R230, R251, R4, R230 ;  /* 0x00000004fbe67224 */ /* 0x000fe200078e02e6 */
[----:B------:R3:W-:Y:S01]  /*0a40*/  STL [R1+0x3dcc], R9 ;  /* 0x003dcc0901007387 */ /* 0x0007e20000100800 */
[----:B------:R-:W-:Y:S01]  /*0a50*/  IMAD.HI.U32 R2, R252, R227, RZ ;  /* 0x000000e3fc027227 */ /* 0x000fe200078e00ff */
[----:B-1----:R-:W-:Y:S02]  /*0a60*/  IADD3 R11, R12, 0xd, RZ ;  /* 0x0000000d0c0b7810 */ /* 0x002fe40007ffe0ff */
[----:B------:R1:W-:Y:S01]  /*0a70*/  STL [R1+0x3dd0], R8 ;  /* 0x003dd00801007387 */ /* 0x0003e20000100800 */
[----:B------:R-:W-:Y:S01]  /*0a80*/  IMAD.HI.U32 R6, R252, R228, RZ ;  /* 0x000000e4fc067227 */ /* 0x000fe200078e00ff */
[----:B------:R-:W-:Y:S02]  /*0a90*/  IABS R225, R11 ;  /* 0x0000000b00e17213 */ /* 0x000fe40000000000 */
[----:B------:R4:W-:Y:S01]  /*0aa0*/  STL [R1+0x3dd4], R7 ;  /* 0x003dd40701007387 */ /* 0x0009e20000100800 */
[----:B--2---:R-:W-:Y:S01]  /*0ab0*/  IMAD.MOV R10, RZ, RZ, -R5 ;  /* 0x000000ffff0a7224 */ /* 0x004fe200078e0a05 */
[----:B------:R-:W-:Y:S01]  /*0ac0*/  IADD3 R2, -R2, RZ, RZ ;  /* 0x000000ff02027210 */ /* 0x000fe20007ffe1ff */
[----:B------:R-:W-:Y:S01]  /*0ad0*/  IMAD.HI.U32 R4, R252, R225, RZ ;  /* 0x000000e1fc047227 */ /* 0x000fe200078e00ff */
[----:B------:R-:W-:Y:S01]  /*0ae0*/  STL [R1+0x42b8], R232 ;  /* 0x0042b8e801007387 */ /* 0x000fe20000100800 */
[----:B---3--:R-:W-:-:S02]  /*0af0*/  IADD3 R9, R12, 0xe, RZ ;  /* 0x0000000e0c097810 */ /* 0x008fc40007ffe0ff */
[----:B-1----:R-:W-:Y:S02]  /*0b00*/  IMAD.MOV R8, RZ, RZ, -R3 ;  /* 0x000000ffff087224 */ /* 0x002fe400078e0a03 */
[C---:B------:R-:W-:Y:S01]  /*0b10*/  IMAD R229, R251.reuse, R10, R229 ;  /* 0x0000000afbe57224 */ /* 0x040fe200078e02e5 */
[C---:B----4-:R-:W-:Y:S01]  /*0b20*/  IADD3 R7, R12.reuse, 0xf, RZ ;  /* 0x0000000f0c077810 */ /* 0x050fe20007ffe0ff */
[C---:B------:R-:W-:Y:S01]  /*0b30*/  IMAD R231, R251.reuse, R8, R231 ;  /* 0x00000008fbe77224 */ /* 0x040fe200078e02e7 */
[----:B------:R-:W-:Y:S01]  /*0b40*/  IABS R224, R9 ;  /* 0x0000000900e07213 */ /* 0x000fe20000000000 */
[----:B------:R-:W-:Y:S01]  /*0b50*/  IMAD R227, R251, R2, R227 ;  /* 0x00000002fbe37224 */ /* 0x000fe200078e02e3 */
[----:B------:R-:W-:Y:S01]  /*0b60*/  IADD3 R10, R12, 0x11, RZ ;  /* 0x000000110c0a7810 */ /* 0x000fe20007ffe0ff */
[----:B------:R-:W-:Y:S01]  /*0b70*/  IMAD.HI.U32 R3, R252, R226, RZ ;  /* 0x000000e2fc037227 */ /* 0x000fe200078e00ff */
[----:B------:R-:W-:Y:S01]  /*0b80*/  STL [R1+0x42bc], R231 ;  /* 0x0042bce701007387 */ /* 0x000fe20000100800 */
[----:B------:R-:W-:-:S02]  /*0b90*/  IABS R223, R7 ;  /* 0x0000000700df7213 */ /* 0x000fc40000000000 */
[----:B------:R-:W-:Y:S01]  /*0ba0*/  IADD3 R8, R12, 0x13, RZ ;  /* 0x000000130c087810 */ /* 0x000fe20007ffe0ff */
[----:B------:R-:W-:Y:S01]  /*0bb0*/  STL [R1+0x42c0], R230 ;  /* 0x0042c0e601007387 */ /* 0x000fe20000100800 */
[----:B------:R-:W-:Y:S01]  /*0bc0*/  IMAD.HI.U32 R5, R252, R224, RZ ;  /* 0x000000e0fc057227 */ /* 0x000fe200078e00ff */
[----:B------:R-:W-:Y:S02]  /*0bd0*/  IABS R221, R10 ;  /* 0x0000000a00dd7213 */ /* 0x000fe40000000000 */
[----:B------:R-:W-:Y:S01]  /*0be0*/  STL [R1+0x42c4], R229 ;  /* 0x0042c4e501007387 */ /* 0x000fe20000100800 */
[----:B------:R-:W-:Y:S01]  /*0bf0*/  IMAD.MOV R5, RZ, RZ, -R5 ;  /* 0x000000ffff057224 */ /* 0x000fe200078e0a05 */
[----:B------:R-:W-:Y:S01]  /*0c00*/  IABS R219, R8 ;  /* 0x0000000800db7213 */ /* 0x000fe20000000000 */
[----:B------:R-:W-:Y:S01]  /*0c10*/  IMAD.MOV R3, RZ, RZ, -R3 ;  /* 0x000000ffff037224 */ /* 0x000fe200078e0a03 */
[----:B------:R1:W-:Y:S01]  /*0c20*/  STL [R1+0x3dd8], R14 ;  /* 0x003dd80e01007387 */ /* 0x0003e20000100800 */
[----:B------:R-:W-:-:S02]  /*0c30*/  IMAD R224, R251, R5, R224 ;  /* 0x00000005fbe07224 */ /* 0x000fc400078e02e0 */
[C---:B------:R-:W-:Y:S01]  /*0c40*/  IMAD.HI.U32 R5, R252.reuse, R219, RZ ;  /* 0x000000dbfc057227 */ /* 0x040fe200078e00ff */
[----:B------:R2:W-:Y:S03]  /*0c50*/  STL [R1+0x3ddc], R13 ;  /* 0x003ddc0d01007387 */ /* 0x0005e60000100800 */
[C---:B------:R-:W-:Y:S01]  /*0c60*/  IMAD R226, R251.reuse, R3, R226 ;  /* 0x00000003fbe27224 */ /* 0x040fe200078e02e2 */
[----:B------:R3:W-:Y:S01]  /*0c70*/  STL [R1+0x3de0], R11 ;  /* 0x003de00b01007387 */ /* 0x0007e20000100800 */
[----:B------:R-:W-:Y:S01]  /*0c80*/  IMAD.HI.U32 R3, R252, R221, RZ ;  /* 0x000000ddfc037227 */ /* 0x000fe200078e00ff */
[C---:B-1----:R-:W-:Y:S02]  /*0c90*/  IADD3 R14, R12.reuse, 0x15, RZ ;  /* 0x000000150c0e7810 */ /* 0x042fe40007ffe0ff */
[----:B------:R1:W-:Y:S01]  /*0ca0*/  STL [R1+0x3de4], R9 ;  /* 0x003de40901007387 */ /* 0x0003e20000100800 */
[----:B------:R-:W-:Y:S01]  /*0cb0*/  IMAD.MOV R4, RZ, RZ, -R4 ;  /* 0x000000ffff047224 */ /* 0x000fe200078e0a04 */
[C---:B--2---:R-:W-:Y:S01]  /*0cc0*/  IADD3 R13, R12.reuse, 0x16, RZ ;  /* 0x000000160c0d7810 */ /* 0x044fe20007ffe0ff */
[----:B------:R-:W-:Y:S01]  /*0cd0*/  IMAD.MOV R6, RZ, RZ, -R6 ;  /* 0x000000ffff067224 */ /* 0x000fe200078e0a06 */
[----:B------:R2:W-:Y:S01]  /*0ce0*/  STL [R1+0x3de8], R7 ;  /* 0x003de80701007387 */ /* 0x0005e20000100800 */
[----:B------:R-:W-:Y:S01]  /*0cf0*/  IABS R217, R14 ;  /* 0x0000000e00d97213 */ /* 0x000fe20000000000 */
[C---:B------:R-:W-:Y:S01]  /*0d00*/  IMAD R225, R251.reuse, R4, R225 ;  /* 0x00000004fbe17224 */ /* 0x040fe200078e02e1 */
[----:B---3--:R-:W-:Y:S01]  /*0d10*/  IADD3 R11, R12, 0x10, RZ ;  /* 0x000000100c0b7810 */ /* 0x008fe20007ffe0ff */
[----:B------:R-:W-:Y:S01]  /*0d20*/  IMAD R228, R251, R6, R228 ;  /* 0x00000006fbe47224 */ /* 0x000fe200078e02e4 */
[----:B------:R-:W-:Y:S01]  /*0d30*/  IABS R216, R13 ;  /* 0x0000000d00d87213 */ /* 0x000fe20000000000 */
[----:B------:R-:W-:Y:S01]  /*0d40*/  IMAD.HI.U32 R6, R252, R223, RZ ;  /* 0x000000dffc067227 */ /* 0x000fe200078e00ff */
[----:B------:R-:W-:Y:S01]  /*0d50*/  IABS R222, R11 ;  /* 0x0000000b00de7213 */ /* 0x000fe20000000000 */
[----:B------:R3:W-:Y:S01]  /*0d60*/  STL [R1+0x3dec], R11 ;  /* 0x003dec0b01007387 */ /* 0x0007e20000100800 */
[C---:B-1----:R-:W-:Y:S01]  /*0d70*/  IADD3 R9, R12.reuse, 0x12, RZ ;  /* 0x000000120c097810 */ /* 0x042fe20007ffe0ff */
[----:B------:R-:W-:Y:S01]  /*0d80*/  IMAD.MOV R6, RZ, RZ, -R6 ;  /* 0x000000ffff067224 */ /* 0x000fe200078e0a06 */
[----:B--2---:R-:W-:Y:S01]  /*0d90*/  IADD3 R7, R12, 0x14, RZ ;  /* 0x000000140c077810 */ /* 0x004fe20007ffe0ff */
[----:B------:R-:W-:Y:S01]  /*0da0*/  IMAD.HI.U32 R2, R252, R222, RZ ;  /* 0x000000defc027227 */ /* 0x000fe200078e00ff */
[----:B------:R-:W-:Y:S01]  /*0db0*/  STL [R1+0x3df0], R10 ;  /* 0x003df00a01007387 */ /* 0x000fe20000100800 */
[----:B------:R-:W-:-:S02]  /*0dc0*/  IABS R220, R9 ;  /* 0x0000000900dc7213 */ /* 0x000fc40000000000 */
[----:B------:R-:W-:Y:S01]  /*0dd0*/  IABS R218, R7 ;  /* 0x0000000700da7213 */ /* 0x000fe20000000000 */
[----:B------:R1:W-:Y:S01]  /*0de0*/  STL [R1+0x3df4], R9 ;  /* 0x003df40901007387 */ /* 0x0003e20000100800 */
[----:B------:R-:W-:Y:S01]  /*0df0*/  IADD3 R2, -R2, RZ, RZ ;  /* 0x000000ff02027210 */ /* 0x000fe20007ffe1ff */
[----:B------:R-:W-:Y:S01]  /*0e00*/  IMAD.HI.U32 R4, R252, R220, RZ ;  /* 0x000000dcfc047227 */ /* 0x000fe200078e00ff */
[----:B---3--:R-:W-:Y:S01]  /*0e10*/  IADD3 R11, R12, 0x17, RZ ;  /* 0x000000170c0b7810 */ /* 0x008fe20007ffe0ff */
[----:B------:R2:W-:Y:S02]  /*0e20*/  STL [R1+0x3df8], R8 ;  /* 0x003df80801007387 */ /* 0x0005e40000100800 */
[----:B------:R-:W-:Y:S01]  /*0e30*/  IMAD R222, R251, R2, R222 ;  /* 0x00000002fbde7224 */ /* 0x000fe200078e02de */
[----:B------:R-:W-:Y:S01]  /*0e40*/  IABS R215, R11 ;  /* 0x0000000b00d77213 */ /* 0x000fe20000000000 */
[----:B------:R3:W-:Y:S01]  /*0e50*/  STL [R1+0x3dfc], R7 ;  /* 0x003dfc0701007387 */ /* 0x0007e20000100800 */
[----:B------:R-:W-:Y:S01]  /*0e60*/  IMAD.HI.U32 R2, R252, R217, RZ ;  /* 0x000000d9fc027227 */ /* 0x000fe200078e00ff */
[----:B-1----:R-:W-:-:S02]  /*0e70*/  IADD3 R9, R12, 0x18, RZ ;  /* 0x000000180c097810 */ /* 0x002fc40007ffe0ff */
[----:B------:R1:W-:Y:S01]  /*0e80*/  STL [R1+0x3e00], R14 ;  /* 0x003e000e01007387 */ /* 0x0003e20000100800 */
[----:B------:R-:W-:Y:S01]  /*0e90*/  IMAD.MOV R10, RZ, RZ, -R5 ;  /* 0x000000ffff0a7224 */ /* 0x000fe200078e0a05 */
[----:B------:R-:W-:Y:S01]  /*0ea0*/  IADD3 R2, -R2, RZ, RZ ;  /* 0x000000ff02027210 */ /* 0x000fe20007ffe1ff */
[----:B--2---:R-:W-:Y:S01]  /*0eb0*/  IMAD.MOV R8, RZ, RZ, -R3 ;  /* 0x000000ffff087224 */ /* 0x004fe200078e0a03 */
[----:B------:R-:W-:Y:S01]  /*0ec0*/  STL [R1+0x3e04], R13 ;  /* 0x003e040d01007387 */ /* 0x000fe20000100800 */
[C---:B------:R-:W-:Y:S01]  /*0ed0*/  IMAD R219, R251.reuse, R10, R219 ;  /* 0x0000000afbdb7224 */ /* 0x040fe200078e02db */
[C---:B---3--:R-:W-:Y:S01]  /*0ee0*/  IADD3 R7, R12.reuse, 0x19, RZ ;  /* 0x000000190c077810 */ /* 0x048fe20007ffe0ff */
[C---:B------:R-:W-:Y:S01]  /*0ef0*/  IMAD R217, R251.reuse, R2, R217 ;  /* 0x00000002fbd97224 */ /* 0x040fe200078e02d9 */
[----:B------:R2:W-:Y:S01]  /*0f00*/  STL [R1+0x3e08], R11 ;  /* 0x003e080b01007387 */ /* 0x0005e20000100800 */
[----:B------:R-:W-:Y:S01]  /*0f10*/  IABS R214, R9 ;  /* 0x0000000900d67213 */ /* 0x000fe20000000000 */
[----:B------:R-:W-:Y:S01]  /*0f20*/  IMAD R221, R251, R8, R221 ;  /* 0x00000008fbdd7224 */ /* 0x000fe200078e02dd */
[C---:B------:R-:W-:Y:S01]  /*0f30*/  IADD3 R10, R12.reuse, 0x1b, RZ ;  /* 0x0000001b0c0a7810 */ /* 0x040fe20007ffe0ff */
[----:B------:R3:W-:Y:S01]  /*0f40*/  STL [R1+0x3e0c], R9 ;  /* 0x003e0c0901007387 */ /* 0x0007e20000100800 */
[----:B-1----:R-:W-:Y:S01]  /*0f50*/  IADD3 R14, R12, 0x1f, RZ ;  /* 0x0000001f0c0e7810 */ /* 0x002fe20007ffe0ff */
[----:B------:R-:W-:Y:S01]  /*0f60*/  IMAD.HI.U32 R5, R252, R214, RZ ;  /* 0x000000d6fc057227 */ /* 0x000fe200078e00ff */
[----:B------:R-:W-:Y:S01]  /*0f70*/  IABS R213, R7 ;  /* 0x0000000700d57213 */ /* 0x000fe20000000000 */
[----:B------:R1:W-:Y:S01]  /*0f80*/  STL [R1+0x3e10], R7 ;  /* 0x003e100701007387 */ /* 0x0003e20000100800 */
[----:B------:R-:W-:Y:S01]  /*0f90*/  IADD3 R8, R12, 0x1d, RZ ;  /* 0x0000001d0c087810 */ /* 0x000fe20007ffe0ff */
[----:B------:R-:W-:Y:S01]  /*0fa0*/  IMAD.HI.U32 R3, R252, R216, RZ ;  /* 0x000000d8fc037227 */ /* 0x000fe200078e00ff */
[----:B--2---:R-:W-:-:S02]  /*0fb0*/  IADD3 R11, R12, 0x1a, RZ ;  /* 0x0000001a0c0b7810 */ /* 0x004fc40007ffe0ff */
[C---:B------:R-:W-:Y:S01]  /*0fc0*/  IADD3 R13, R12.reuse, 0x20, RZ ;  /* 0x000000200c0d7810 */ /* 0x040fe20007ffe0ff */
[----:B------:R-:W-:Y:S01]  /*0fd0*/  IMAD.MOV R5, RZ, RZ, -R5 ;  /* 0x000000ffff057224 */ /* 0x000fe200078e0a05 */
[----:B------:R-:W-:Y:S01]  /*0fe0*/  IABS R212, R11 ;  /* 0x0000000b00d47213 */ /* 0x000fe20000000000 */
[----:B------:R2:W-:Y:S01]  /*0ff0*/  STL [R1+0x3e14], R11 ;  /* 0x003e140b01007387 */ /* 0x0005e20000100800 */
[C---:B---3--:R-:W-:Y:S01]  /*1000*/  IADD3 R9, R12.reuse, 0x1c, RZ ;  /* 0x0000001c0c097810 */ /* 0x048fe20007ffe0ff */
[----:B------:R-:W-:Y:S01]  /*1010*/  IMAD.MOV R3, RZ, RZ, -R3 ;  /* 0x000000ffff037224 */ /* 0x000fe200078e0a03 */
[----:B-1----:R-:W-:Y:S01]  /*1020*/  IADD3 R7, R12, 0x1e, RZ ;  /* 0x0000001e0c077810 */ /* 0x002fe20007ffe0ff */
[----:B------:R-:W-:Y:S01]  /*1030*/  IMAD.HI.U32 R2, R252, R212, RZ ;  /* 0x000000d4fc027227 */ /* 0x000fe200078e00ff */
[----:B------:R-:W-:Y:S01]  /*1040*/  STL [R1+0x3e18], R10 ;  /* 0x003e180a01007387 */ /* 0x000fe20000100800 */
[----:B------:R-:W-:Y:S02]  /*1050*/  IABS R207, R14 ;  /* 0x0000000e00cf7213 */ /* 0x000fe40000000000 */
[----:B------:R-:W-:Y:S01]  /*1060*/  IABS R209, R8 ;  /* 0x0000000800d17213 */ /* 0x000fe20000000000 */
[----:B------:R1:W-:Y:S01]  /*1070*/  STL [R1+0x3e1c], R9 ;  /* 0x003e1c0901007387 */ /* 0x0003e20000100800 */
[----:B------:R-:W-:Y:S01]  /*1080*/  IADD3 R2, -R2, RZ, RZ ;  /* 0x000000ff02027210 */ /* 0x000fe20007ffe1ff */
[C---:B------:R-:W-:Y:S01]  /*1090*/  IMAD R214, R251.reuse, R5, R214 ;  /* 0x00000005fbd67224 */ /* 0x040fe200078e02d6 */
[----:B--2---:R-:W-:Y:S01]  /*10a0*/  IADD3 R11, R12, 0x21, RZ ;  /* 0x000000210c0b7810 */ /* 0x004fe20007ffe0ff */
[----:B------:R-:W-:Y:S01]  /*10b0*/  STL [R1+0x3e20], R8 ;  /* 0x003e200801007387 */ /* 0x000fe20000100800 */
[----:B------:R-:W-:Y:S01]  /*10c0*/  IABS R211, R10 ;  /* 0x0000000a00d37213 */ /* 0x000fe20000000000 */
[----:B------:R-:W-:Y:S01]  /*10d0*/  IMAD R212, R251, R2, R212 ;  /* 0x00000002fbd47224 */ /* 0x000fe200078e02d4 */
[----:B------:R-:W-:Y:S01]  /*10e0*/  IABS R205, R11 ;  /* 0x0000000b00cd7213 */ /* 0x000fe20000000000 */
[----:B------:R2:W-:Y:S01]  /*10f0*/  STL [R1+0x3e24], R7 ;  /* 0x003e240701007387 */ /* 0x0005e20000100800 */
[----:B------:R-:W-:Y:S01]  /*1100*/  IMAD.HI.U32 R2, R252, R207, RZ ;  /* 0x000000cffc027227 */ /* 0x000fe200078e00ff */
[----:B------:R-:W-:-:S02]  /*1110*/  IABS R210, R9 ;  /* 0x0000000900d27213 */ /* 0x000fc40000000000 */
[----:B------:R-:W-:Y:S01]  /*1120*/  STL [R1+0x3e28], R14 ;  /* 0x003e280e01007387 */ /* 0x000fe20000100800 */
[----:B------:R-:W-:Y:S01]  /*1130*/  IMAD.HI.U32 R5, R252, R209, RZ ;  /* 0x000000d1fc057227 */ /* 0x000fe200078e00ff */
[----:B------:R-:W-:Y:S02]  /*1140*/  IADD3 R2, -R2, RZ, RZ ;  /* 0x000000ff02027210 */ /* 0x000fe40007ffe1ff */
[----:B------:R-:W-:Y:S01]  /*1150*/  STL [R1+0x3e2c], R13 ;  /* 0x003e2c0d01007387 */ /* 0x000fe20000100800 */
[----:B------:R-:W-:Y:S01]  /*1160*/  IMAD.MOV R4, RZ, RZ, -R4 ;  /* 0x000000ffff047224 */ /* 0x000fe200078e0a04 */
[----:B-1----:R-:W-:Y:S01]  /*1170*/  IADD3 R9, R12, 0x22, RZ ;  /* 0x000000220c097810 */ /* 0x002fe20007ffe0ff */
[----:B------:R-:W-:Y:S01]  /*1180*/  IMAD R216, R251, R3, R216 ;  /* 0x00000003fbd87224 */ /* 0x000fe200078e02d8 */
[----:B------:R1:W-:Y:S01]  /*1190*/  STL [R1+0x3e30], R11 ;  /* 0x003e300b01007387 */ /* 0x0003e20000100800 */
[----:B------:R-:W-:Y:S01]  /*11a0*/  IMAD.HI.U32 R3, R252, R211, RZ ;  /* 0x000000d3fc037227 */ /* 0x000fe200078e00ff */
[----:B------:R-:W-:-:S02]  /*11b0*/  IABS R208, R7 ;  /* 0x0000000700d07213 */ /* 0x000fc40000000000 */
[----:B--2---:R-:W-:Y:S01]  /*11c0*/  IADD3 R7, R12, 0x23, RZ ;  /* 0x000000230c077810 */ /* 0x004fe20007ffe0ff */
[----:B------:R-:W-:Y:S01]  /*11d0*/  IMAD.MOV R10, RZ, RZ, -R5 ;  /* 0x000000ffff0a7224 */ /* 0x000fe200078e0a05 */
[----:B------:R-:W-:Y:S01]  /*11e0*/  IABS R204, R9 ;  /* 0x0000000900cc7213 */ /* 0x000fe20000000000 */
[C---:B------:R-:W-:Y:S01]  /*11f0*/  IMAD R220, R251.reuse, R4, R220 ;  /* 0x00000004fbdc7224 */ /* 0x040fe200078e02dc */
[----:B------:R2:W-:Y:S01]  /*1200*/  STL [R1+0x3e34], R9 ;  /* 0x003e340901007387 */ /* 0x0005e20000100800 */
[----:B------:R-:W-:Y:S01]  /*1210*/  IMAD.HI.U32 R4, R252, R215, RZ ;  /* 0x000000d7fc047227 */ /* 0x000fe200078e00ff */
[C---:B-1----:R-:W-:Y:S02]  /*1220*/  IADD3 R11, R12.reuse, 0x24, RZ ;  /* 0x000000240c0b7810 */ /* 0x042fe40007ffe0ff */
[----:B------:R-:W-:Y:S01]  /*1230*/  IABS R206, R13 ;  /* 0x0000000d00ce7213 */ /* 0x000fe20000000000 */
[----:B------:R-:W-:Y:S01]  /*1240*/  IMAD.MOV R8, RZ, RZ, -R3 ;  /* 0x000000ffff087224 */ /* 0x000fe200078e0a03 */
[----:B------:R-:W-:Y:S01]  /*1250*/  IABS R202, R11 ;  /* 0x0000000b00ca7213 */ /* 0x000fe20000000000 */
[C---:B------:R-:W-:Y:S01]  /*1260*/  IMAD R207, R251.reuse, R2, R207 ;  /* 0x00000002fbcf7224 */ /* 0x040fe200078e02cf */
[C---:B------:R-:W-:Y:S01]  /*1270*/  IADD3 R14, R12.reuse, 0x29, RZ ;  /* 0x000000290c0e7810 */ /* 0x040fe20007ffe0ff */
[C---:B------:R-:W-:Y:S01]  /*1280*/  IMAD R209, R251.reuse, R10, R209 ;  /* 0x0000000afbd17224 */ /* 0x040fe200078e02d1 */
[----:B------:R-:W-:Y:S01]  /*1290*/  IADD3 R10, R12, 0x25, RZ ;  /* 0x000000250c0a7810 */ /* 0x000fe20007ffe0ff */
[----:B------:R-:W-:Y:S01]  /*12a0*/  IMAD.HI.U32 R2, R252, R202, RZ ;  /* 0x000000cafc027227 */ /* 0x000fe200078e00ff */
[----:B--2---:R-:W-:Y:S01]  /*12b0*/  IADD3 R9, R12, 0x26, RZ ;  /* 0x000000260c097810 */ /* 0x004fe20007ffe0ff */
[----:B------:R1:W-:Y:S01]  /*12c0*/  STL [R1+0x3e38], R7 ;  /* 0x003e380701007387 */ /* 0x0003e20000100800 */
[----:B------:R-:W-:Y:S01]  /*12d0*/  IABS R203, R7 ;  /* 0x0000000700cb7213 */ /* 0x000fe20000000000 */
[----:B------:R-:W-:Y:S01]  /*12e0*/  IMAD.MOV R4, RZ, RZ, -R4 ;  /* 0x000000ffff047224 */ /* 0x000fe200078e0a04 */
[----:B------:R-:W-:Y:S01]  /*12f0*/  IADD3 R2, -R2, RZ, RZ ;  /* 0x000000ff02027210 */ /* 0x000fe20007ffe1ff */
[----:B------:R-:W-:Y:S01]  /*1300*/  IMAD R211, R251, R8, R211 ;  /* 0x00000008fbd37224 */ /* 0x000fe200078e02d3 */
[----:B------:R-:W-:Y:S01]  /*1310*/  IADD3 R8, R12, 0x27, RZ ;  /* 0x000000270c087810 */ /* 0x000fe20007ffe0ff */
[----:B------:R-:W-:Y:S01]  /*1320*/  IMAD.HI.U32 R5, R252, R204, RZ ;  /* 0x000000ccfc057227 */ /* 0x000fe200078e00ff */
[----:B------:R2:W-:Y:S01]  /*1330*/  STL [R1+0x3e3c], R11 ;  /* 0x003e3c0b01007387 */ /* 0x0005e20000100800 */
[----:B------:R-:W-:-:S02]  /*1340*/  IADD3 R13, R12, 0x2a, RZ ;  /* 0x0000002a0c0d7810 */ /* 0x000fc40007ffe0ff */
[----:B-1----:R-:W-:Y:S01]  /*1350*/  IADD3 R7, R12, 0x28, RZ ;  /* 0x000000280c077810 */ /* 0x002fe20007ffe0ff */
[C---:B------:R-:W-:Y:S01]  /*1360*/  IMAD R215, R251.reuse, R4, R215 ;  /* 0x00000004fbd77224 */ /* 0x040fe200078e02d7 */
[----:B------:R-:W-:Y:S01]  /*1370*/  STL [R1+0x3e40], R10 ;  /* 0x003e400a01007387 */ /* 0x000fe20000100800 */
[----:B------:R-:W-:Y:S01]  /*1380*/  IABS R197, R14 ;  /* 0x0000000e00c57213 */ /* 0x000fe20000000000 */
[----:B------:R-:W-:Y:S01]  /*1390*/  IMAD.HI.U32 R4, R252, R210, RZ ;  /* 0x000000d2fc047227 */ /* 0x000fe200078e00ff */
[----:B------:R-:W-:Y:S01]  /*13a0*/  IABS R199, R8 ;  /* 0x0000000800c77213 */ /* 0x000fe20000000000 */
[----:B------:R1:W-:Y:S01]  /*13b0*/  STL [R1+0x3e44], R9 ;  /* 0x003e440901007387 */ /* 0x0003e20000100800 */
[----:B--2---:R-:W-:Y:S01]  /*13c0*/  IADD3 R11, R12, 0x2b, RZ ;  /* 0x0000002b0c0b7810 */ /* 0x004fe20007ffe0ff */
[----:B------:R-:W-:Y:S01]  /*13d0*/  IMAD.HI.U32 R3, R252, R206, RZ ;  /* 0x000000cefc037227 */ /* 0x000fe200078e00ff */
[----:B------:R-:W-:Y:S01]  /*13e0*/  IABS R201, R10 ;  /* 0x0000000a00c97213 */ /* 0x000fe20000000000 */
[----:B------:R-:W-:Y:S01]  /*13f0*/  STL [R1+0x3e48], R8 ;  /* 0x003e480801007387 */ /* 0x000fe20000100800 */
[----:B------:R-:W-:Y:S01]  /*1400*/  IABS R195, R11 ;  /* 0x0000000b00c37213 */ /* 0x000fe20000000000 */
[----:B------:R-:W-:Y:S01]  /*1410*/  IMAD.MOV R5, RZ, RZ, -R5 ;  /* 0x000000ffff057224 */ /* 0x000fe200078e0a05 */
[----:B------:R-:W-:Y:S01]  /*1420*/  IABS R200, R9 ;  /* 0x0000000900c87213 */ /* 0x000fe20000000000 */
[----:B------:R2:W-:Y:S01]  /*1430*/  STL [R1+0x3e4c], R7 ;  /* 0x003e4c0701007387 */ /* 0x0005e20000100800 */
[----:B------:R-:W-:Y:S01]  /*1440*/  IMAD R202, R251, R2, R202 ;  /* 0x00000002fbca7224 */ /* 0x000fe200078e02ca */
[----:B-1----:R-:W-:Y:S01]  /*1450*/  IADD3 R9, R12, 0x2c, RZ ;  /* 0x0000002c0c097810 */ /* 0x002fe20007ffe0ff */
[----:B------:R-:W-:Y:S01]  /*1460*/  IMAD.MOV R4, RZ, RZ, -R4 ;  /* 0x000000ffff047224 */ /* 0x000fe200078e0a04 */
[----:B------:R-:W-:Y:S01]  /*1470*/  STL [R1+0x3e50], R14 ;  /* 0x003e500e01007387 */ /* 0x000fe20000100800 */
[----:B------:R-:W-:Y:S01]  /*1480*/  IMAD.MOV R3, RZ, RZ, -R3 ;  /* 0x000000ffff037224 */ /* 0x000fe200078e0a03 */
[----:B------:R-:W-:Y:S01]  /*1490*/  IABS R198, R7 ;  /* 0x0000000700c67213 */ /* 0x000fe20000000000 */
[----:B------:R-:W-:Y:S01]  /*14a0*/  IMAD.HI.U32 R2, R252, R197, RZ ;  /* 0x000000c5fc027227 */ /* 0x000fe200078e00ff */
[----:B------:R-:W-:Y:S01]  /*14b0*/  STL [R1+0x3e54], R13 ;  /* 0x003e540d01007387 */ /* 0x000fe20000100800 */
[----:B------:R-:W-:-:S02]  /*14c0*/  IABS R194, R9 ;  /* 0x0000000900c27213 */ /* 0x000fc40000000000 */
[C---:B------:R-:W-:Y:S01]  /*14d0*/  IMAD R204, R251.reuse, R5, R204 ;  /* 0x00000005fbcc7224 */ /* 0x040fe200078e02cc */
[----:B------:R1:W-:Y:S01]  /*14e0*/  STL [R1+0x3e58], R11 ;  /* 0x003e580b01007387 */ /* 0x0003e20000100800 */
[----:B------:R-:W-:Y:S01]  /*14f0*/  IMAD.HI.U32 R5, R252, R199, RZ ;  /* 0x000000c7fc057227 */ /* 0x000fe200078e00ff */
[----:B------:R-:W-:Y:S02]  /*1500*/  IADD3 R2, -R2, RZ, RZ ;  /* 0x000000ff02027210 */ /* 0x000fe40007ffe1ff */
[----:B--2---:R-:W-:Y:S01]  /*1510*/  IADD3 R7, R12, 0x2d, RZ ;  /* 0x0000002d0c077810 */ /* 0x004fe20007ffe0ff */
[C---:B------:R-:W-:Y:S01]  /*1520*/  IMAD R210, R251.reuse, R4, R210 ;  /* 0x00000004fbd27224 */ /* 0x040fe200078e02d2 */
[----:B------:R2:W-:Y:S01]  /*1530*/  STL [R1+0x3e5c], R9 ;  /* 0x003e5c0901007387 */ /* 0x0005e20000100800 */
[C---:B------:R-:W-:Y:S01]  /*1540*/  IMAD R206, R251.reuse, R3, R206 ;  /* 0x00000003fbce7224 */ /* 0x040fe200078e02ce */
[----:B------:R-:W-:Y:S01]  /*1550*/  IABS R196, R13 ;  /* 0x0000000d00c47213 */ /* 0x000fe20000000000 */
[----:B------:R-:W-:Y:S01]  /*1560*/  IMAD.HI.U32 R4, R252, R205, RZ ;  /* 0x000000cdfc047227 */ /* 0x000fe200078e00ff */
[C---:B-1----:R-:W-:Y:S01]  /*1570*/  IADD3 R11, R12.reuse, 0x2e, RZ ;  /* 0x0000002e0c0b7810 */ /* 0x042fe20007ffe0ff */
[----:B------:R1:W-:Y:S01]  /*1580*/  STL [R1+0x3e60], R7 ;  /* 0x003e600701007387 */ /* 0x0003e20000100800 */
[----:B------:R-:W-:Y:S01]  /*1590*/  IADD3 R14, R12, 0x33, RZ ;  /* 0x000000330c0e7810 */ /* 0x000fe20007ffe0ff */
[----:B------:R-:W-:Y:S01]  /*15a0*/  IMAD.HI.U32 R3, R252, R201, RZ ;  /* 0x000000c9fc037227 */ /* 0x000fe200078e00ff */
[----:B------:R-:W-:Y:S01]  /*15b0*/  IABS R192, R11 ;  /* 0x0000000b00c07213 */ /* 0x000fe20000000000 */
[----:B------:R3:W-:Y:S01]  /*15c0*/  STL [R1+0x3e64], R11 ;  /* 0x003e640b01007387 */ /* 0x0007e20000100800 */
[C---:B--2---:R-:W-:Y:S01]  /*15d0*/  IADD3 R9, R12.reuse, 0x30, RZ ;  /* 0x000000300c097810 */ /* 0x044fe20007ffe0ff */
[----:B------:R-:W-:Y:S01]  /*15e0*/  IMAD.MOV R10, RZ, RZ, -R5 ;  /* 0x000000ffff0a7224 */ /* 0x000fe200078e0a05 */
[----:B------:R-:W-:Y:S01]  /*15f0*/  IABS R193, R7 ;  /* 0x0000000700c17213 */ /* 0x000fe20000000000 */
[----:B------:R-:W-:Y:S01]  /*1600*/  IMAD.MOV R4, RZ, RZ, -R4 ;  /* 0x000000ffff047224 */ /* 0x000fe200078e0a04 */
[C---:B------:R-:W-:Y:S01]  /*1610*/  IADD3 R13, R12.reuse, 0x34, RZ ;  /* 0x000000340c0d7810 */ /* 0x040fe20007ffe0ff */
[----:B------:R-:W-:Y:S01]  /*1620*/  IMAD.MOV R8, RZ, RZ, -R3 ;  /* 0x000000ffff087224 */ /* 0x000fe200078e0a03 */
[C---:B-1----:R-:W-:Y:S01]  /*1630*/  IADD3 R7, R12.reuse, 0x32, RZ ;  /* 0x000000320c077810 */ /* 0x042fe20007ffe0ff */
[C---:B------:R-:W-:Y:S01]  /*1640*/  IMAD R197, R251.reuse, R2, R197 ;  /* 0x00000002fbc57224 */ /* 0x040fe200078e02c5 */
[----:B------:R-:W-:Y:S01]  /*1650*/  IABS R187, R14 ;  /* 0x0000000e00bb7213 */ /* 0x000fe20000000000 */
[----:B------:R-:W-:Y:S01]  /*1660*/  IMAD R199, R251, R10, R199 ;  /* 0x0000000afbc77224 */ /* 0x000fe200078e02c7 */
[----:B------:R-:W-:Y:S01]  /*1670*/  IADD3 R10, R12, 0x2f, RZ ;  /* 0x0000002f0c0a7810 */ /* 0x000fe20007ffe0ff */
[----:B------:R-:W-:Y:S01]  /*1680*/  IMAD.HI.U32 R2, R252, R192, RZ ;  /* 0x000000c0fc027227 */ /* 0x000fe200078e00ff */
[----:B---3--:R-:W-:-:S02]  /*1690*/  IADD3 R11, R12, 0x35, RZ ;  /* 0x000000350c0b7810 */ /* 0x008fc40007ffe0ff */
[----:B------:R-:W-:Y:S01]  /*16a0*/  IABS R191, R10 ;  /* 0x0000000a00bf7213 */ /* 0x000fe20000000000 */
[C---:B------:R-:W-:Y:S01]  /*16b0*/  IMAD R205, R251.reuse, R4, R205 ;  /* 0x00000004fbcd7224 */ /* 0x040fe200078e02cd */
[----:B------:R-:W-:Y:S01]  /*16c0*/  IADD3 R2, -R2, RZ, RZ ;  /* 0x000000ff02027210 */ /* 0x000fe20007ffe1ff */
[----:B------:R-:W-:Y:S01]  /*16d0*/  IMAD R201, R251, R8, R201 ;  /* 0x00000008fbc97224 */ /* 0x000fe200078e02c9 */
[----:B------:R-:W-:Y:S01]  /*16e0*/  IADD3 R8, R12, 0x31, RZ ;  /* 0x000000310c087810 */ /* 0x000fe20007ffe0ff */
[C---:B------:R-:W-:Y:S01]  /*16f0*/  IMAD.HI.U32 R4, R252.reuse, R200, RZ ;  /* 0x000000c8fc047227 */ /* 0x040fe200078e00ff */
[----:B------:R-:W-:Y:S01]  /*1700*/  STL [R1+0x3e68], R10 ;  /* 0x003e680a01007387 */ /* 0x000fe20000100800 */
[----:B------:R-:W-:Y:S02]  /*1710*/  IABS R185, R11 ;  /* 0x0000000b00b97213 */ /* 0x000fe40000000000 */
[----:B------:R-:W-:Y:S01]  /*1720*/  IMAD.HI.U32 R5, R252, R194, RZ ;  /* 0x000000c2fc057227 */ /* 0x000fe200078e00ff */
[----:B------:R1:W-:Y:S01]  /*1730*/  STL [R1+0x3e6c], R9 ;  /* 0x003e6c0901007387 */ /* 0x0003e20000100800 */
[----:B------:R-:W-:-:S02]  /*1740*/  IABS R189, R8 ;  /* 0x0000000800bd7213 */ /* 0x000fc40000000000 */
[----:B------:R-:W-:Y:S01]  /*1750*/  IMAD.MOV R4, RZ, RZ, -R4 ;  /* 0x000000ffff047224 */ /* 0x000fe200078e0a04 */
[----:B------:R-:W-:Y:S01]  /*1760*/  STL [R1+0x3e70], R8 ;  /* 0x003e700801007387 */ /* 0x000fe20000100800 */
[----:B------:R-:W-:Y:S01]  /*1770*/  IMAD.HI.U32 R3, R252, R196, RZ ;  /* 0x000000c4fc037227 */ /* 0x000fe200078e00ff */
[----:B------:R-:W-:Y:S02]  /*1780*/  IABS R190, R9 ;  /* 0x0000000900be7213 */ /* 0x000fe40000000000 */
[----:B------:R2:W-:Y:S01]  /*1790*/  STL [R1+0x3e74], R7 ;  /* 0x003e740701007387 */ /* 0x0005e20000100800 */
[----:B------:R-:W-:Y:S01]  /*17a0*/  IMAD.MOV R5, RZ, RZ, -R5 ;  /* 0x000000ffff057224 */ /* 0x000fe200078e0a05 */
[----:B-1----:R-:W-:Y:S01]  /*17b0*/  IADD3 R9, R12, 0x36, RZ ;  /* 0x000000360c097810 */ /* 0x002fe20007ffe0ff */
[C---:B------:R-:W-:Y:S01]  /*17c0*/  IMAD R192, R251.reuse, R2, R192 ;  /* 0x00000002fbc07224 */ /* 0x040fe200078e02c0 */
[----:B------:R-:W-:Y:S01]  /*17d0*/  STL [R1+0x3e78], R14 ;  /* 0x003e780e01007387 */ /* 0x000fe20000100800 */
[----:B------:R-:W-:Y:S01]  /*17e0*/  IMAD R200, R251, R4, R200 ;  /* 0x00000004fbc87224 */ /* 0x000fe200078e02c8 */
[----:B------:R-:W-:Y:S01]  /*17f0*/  IABS R188, R7 ;  /* 0x0000000700bc7213 */ /* 0x000fe20000000000 */
[----:B------:R-:W-:Y:S01]  /*1800*/  IMAD.MOV R3, RZ, RZ, -R3 ;  /* 0x000000ffff037224 */ /* 0x000fe200078e0a03 */
[----:B------:R-:W-:Y:S01]  /*1810*/  STL [R1+0x3e7c], R13 ;  /* 0x003e7c0d01007387 */ /* 0x000fe20000100800 */
[----:B------:R-:W-:Y:S01]  /*1820*/  IMAD.HI.U32 R2, R252, R187, RZ ;  /* 0x000000bbfc027227 */ /* 0x000fe200078e00ff */
[----:B--2---:R-:W-:-:S02]  /*1830*/  IADD3 R7, R12, 0x37, RZ ;  /* 0x000000370c077810 */ /* 0x004fc40007ffe0ff */
[----:B------:R1:W-:Y:S01]  /*1840*/  STL [R1+0x3e80], R11 ;  /* 0x003e800b01007387 */ /* 0x0003e20000100800 */
[----:B------:R-:W-:Y:S01]  /*1850*/  IMAD.HI.U32 R4, R252, R195, RZ ;  /* 0x000000c3fc047227 */ /* 0x000fe200078e00ff */
[----:B------:R-:W-:Y:S02]  /*1860*/  IADD3 R2, -R2, RZ, RZ ;  /* 0x000000ff02027210 */ /* 0x000fe40007ffe1ff */
[----:B------:R-:W-:Y:S01]  /*1870*/  IABS R184, R9 ;  /* 0x0000000900b87213 */ /* 0x000fe20000000000 */
[C---:B------:R-:W-:Y:S01]  /*1880*/  IMAD R194, R251.reuse, R5, R194 ;  /* 0x00000005fbc27224 */ /* 0x040fe200078e02c2 */
[----:B------:R2:W-:Y:S01]  /*1890*/  STL [R1+0x3e84], R9 ;  /* 0x003e840901007387 */ /* 0x0005e20000100800 */
[----:B------:R-:W-:Y:S01]  /*18a0*/  IMAD.HI.U32 R5, R252, R189, RZ ;  /* 0x000000bdfc057227 */ /* 0x000fe200078e00ff */
[----:B------:R-:W-:Y:S02]  /*18b0*/  IABS R186, R13 ;  /* 0x0000000d00ba7213 */ /* 0x000fe40000000000 */
[C---:B-1----:R-:W-:Y:S01]  /*18c0*/  IADD3 R11, R12.reuse, 0x38, RZ ;  /* 0x000000380c0b7810 */ /* 0x042fe20007ffe0ff */
[C---:B------:R-:W-:Y:S01]  /*18d0*/  IMAD R196, R251.reuse, R3, R196 ;  /* 0x00000003fbc47224 */ /* 0x040fe200078e02c4 */
[----:B------:R-:W-:Y:S01]  /*18e0*/  IADD3 R14, R12, 0x3d, RZ ;  /* 0x0000003d0c0e7810 */ /* 0x000fe20007ffe0ff */
[----:B------:R-:W-:Y:S01]  /*18f0*/  IMAD.MOV R4, RZ, RZ, -R4 ;  /* 0x000000ffff047224 */ /* 0x000fe200078e0a04 */
[----:B------:R-:W-:Y:S01]  /*1900*/  IABS R182, R11 ;  /* 0x0000000b00b67213 */ /* 0x000fe20000000000 */
[----:B------:R-:W-:Y:S01]  /*1910*/  IMAD.HI.U32 R3, R252, R191, RZ ;  /* 0x000000bffc037227 */ /* 0x000fe200078e00ff */
[C---:B--2---:R-:W-:Y:S01]  /*1920*/  IADD3 R9, R12.reuse, 0x3a, RZ ;  /* 0x0000003a0c097810 */ /* 0x044fe20007ffe0ff */
[----:B------:R1:W-:Y:S01]  /*1930*/  STL [R1+0x3e88], R7 ;  /* 0x003e880701007387 */ /* 0x0003e20000100800 */
[----:B------:R-:W-:Y:S01]  /*1940*/  IABS R183, R7 ;  /* 0x0000000700b77213 */ /* 0x000fe20000000000 */
[----:B------:R-:W-:Y:S01]  /*1950*/  IMAD.MOV R10, RZ, RZ, -R5 ;  /* 0x000000ffff0a7224 */ /* 0x000fe200078e0a05 */
[----:B------:R-:W-:Y:S01]  /*1960*/  IADD3 R13, R12, 0x3e, RZ ;  /* 0x0000003e0c0d7810 */ /* 0x000fe20007ffe0ff */
[----:B------:R-:W-:Y:S01]  /*1970*/  IMAD R195, R251, R4, R195 ;  /* 0x00000004fbc37224 */ /* 0x000fe200078e02c3 */
[----:B------:R2:W-:Y:S01]  /*1980*/  STL [R1+0x3e8c], R11 ;  /* 0x003e8c0b01007387 */ /* 0x0005e20000100800 */
[----:B------:R-:W-:Y:S01]  /*1990*/  IMAD.MOV R8, RZ, RZ, -R3 ;  /* 0x000000ffff087224 */ /* 0x000fe200078e0a03 */
[----:B------:R-:W-:Y:S01]  /*19a0*/  IABS R177, R14 ;  /* 0x0000000e00b17213 */ /* 0x000fe20000000000 */
[----:B------:R-:W-:Y:S01]  /*19b0*/  IMAD.HI.U32 R4, R252, R190, RZ ;  /* 0x000000befc047227 */ /* 0x000fe200078e00ff */
[----:B------:R-:W-:-:S02]  /*19c0*/  IABS R180, R9 ;  /* 0x0000000900b47213 */ /* 0x000fc40000000000 */
[C---:B-1----:R-:W-:Y:S01]  /*19d0*/  IADD3 R7, R12.reuse, 0x3c, RZ ;  /* 0x0000003c0c077810 */ /* 0x042fe20007ffe0ff */
[C---:B------:R-:W-:Y:S01]  /*19e0*/  IMAD R187, R251.reuse, R2, R187 ;  /* 0x00000002fbbb7224 */ /* 0x040fe200078e02bb */
[----:B------:R-:W-:Y:S01]  /*19f0*/  IABS R176, R13 ;  /* 0x0000000d00b07213 */ /* 0x000fe20000000000 */
[C---:B------:R-:W-:Y:S01]  /*1a00*/  IMAD R189, R251.reuse, R10, R189 ;  /* 0x0000000afbbd7224 */ /* 0x040fe200078e02bd */
[----:B------:R-:W-:Y:S01]  /*1a10*/  IADD3 R10, R12, 0x39, RZ ;  /* 0x000000390c0a7810 */ /* 0x000fe20007ffe0ff */
[----:B------:R-:W-:Y:S01]  /*1a20*/  IMAD.HI.U32 R2, R252, R182, RZ ;  /* 0x000000b6fc027227 */ /* 0x000fe200078e00ff */
[C---:B--2---:R-:W-:Y:S02]  /*1a30*/  IADD3 R11, R12.reuse, 0x3f, RZ ;  /* 0x0000003f0c0b7810 */ /* 0x044fe40007ffe0ff */
[----:B------:R-:W-:Y:S01]  /*1a40*/  IABS R181, R10 ;  /* 0x0000000a00b57213 */ /* 0x000fe20000000000 */
[----:B------:R-:W-:Y:S01]  /*1a50*/  IMAD R191, R251, R8, R191 ;  /* 0x00000008fbbf7224 */ /* 0x000fe200078e02bf */
[----:B------:R-:W-:Y:S01]  /*1a60*/  IADD3 R8, R12, 0x3b, RZ ;  /* 0x0000003b0c087810 */ /* 0x000fe20007ffe0ff */
[----:B------:R-:W-:Y:S01]  /*1a70*/  IMAD.MOV R4, RZ, RZ, -R4 ;  /* 0x000000ffff047224 */ /* 0x000fe200078e0a04 */
[----:B------:R-:W-:Y:S01]  /*1a80*/  IADD3 R2, -R2, RZ, RZ ;  /* 0x000000ff02027210 */ /* 0x000fe20007ffe1ff */
[----:B------:R-:W-:Y:S01]  /*1a90*/  IMAD.HI.U32 R5, R252, R184, RZ ;  /* 0x000000b8fc057227 */ /* 0x000fe200078e00ff */
[----:B------:R-:W-:Y:S01]  /*1aa0*/  STL [R1+0x3e90], R10 ;  /* 0x003e900a01007387 */ /* 0x000fe20000100800 */
[----:B------:R-:W-:-:S02]  /*1ab0*/  IABS R179, R8 ;  /* 0x0000000800b37213 */ /* 0x000fc40000000000 */
[C---:B------:R-:W-:Y:S01]  /*1ac0*/  IMAD R190, R251.reuse, R4, R190 ;  /* 0x00000004fbbe7224 */ /* 0x040fe200078e02be */
[----:B------:R1:W-:Y:S01]  /*1ad0*/  STL [R1+0x3e94], R9 ;  /* 0x003e940901007387 */ /* 0x0003e20000100800 */
[C---:B------:R-:W-:Y:S01]  /*1ae0*/  IMAD.HI.U32 R3, R252.reuse, R186, RZ ;  /* 0x000000bafc037227 */ /* 0x040fe200078e00ff */
[----:B------:R-:W-:Y:S02]  /*1af0*/  IABS R175, R11 ;  /* 0x0000000b00af7213 */ /* 0x000fe40000000000 */
[----:B------:R-:W-:Y:S01]  /*1b00*/  STL [R1+0x3e98], R8 ;  /* 0x003e980801007387 */ /* 0x000fe20000100800 */
[----:B------:R-:W-:Y:S01]  /*1b10*/  IMAD.HI.U32 R4, R252, R185, RZ ;  /* 0x000000b9fc047227 */ /* 0x000fe200078e00ff */
[----:B------:R-:W-:Y:S02]  /*1b20*/  IABS R178, R7 ;  /* 0x0000000700b27213 */ /* 0x000fe40000000000 */
[----:B------:R2:W-:Y:S01]  /*1b30*/  STL [R1+0x3e9c], R7 ;  /* 0x003e9c0701007387 */ /* 0x0005e20000100800 */
[----:B------:R-:W-:Y:S01]  /*1b40*/  IMAD.MOV R5, RZ, RZ, -R5 ;  /* 0x000000ffff057224 */ /* 0x000fe200078e0a05 */
[----:B-1----:R-:W-:Y:S01]  /*1b50*/  IADD3 R9, R12, 0x40, RZ ;  /* 0x000000400c097810 */ /* 0x002fe20007ffe0ff */
[----:B------:R-:W-:Y:S01]  /*1b60*/  IMAD R182, R251, R2, R182 ;  /* 0x00000002fbb67224 */ /* 0x000fe200078e02b6 */
[----:B------:R1:W-:Y:S01]  /*1b70*/  STL [R1+0x3ea0], R14 ;  /* 0x003ea00e01007387 */ /* 0x0003e20000100800 */
[----:B------:R-:W-:Y:S01]  /*1b80*/  IMAD.MOV R3, RZ, RZ, -R3 ;  /* 0x000000ffff037224 */ /* 0x000fe200078e0a03 */
[----:B------:R-:W-:Y:S01]  /*1b90*/  IABS R174, R9 ;  /* 0x0000000900ae7213 */ /* 0x000fe20000000000 */
[----:B------:R-:W-:Y:S01]  /*1ba0*/  IMAD.HI.U32 R2, R252, R177, RZ ;  /* 0x000000b1fc027227 */ /* 0x000fe200078e00ff */
[----:B------:R-:W-:Y:S01]  /*1bb0*/  STL [R1+0x3ea4], R13 ;  /* 0x003ea40d01007387 */ /* 0x000fe20000100800 */
[----:B--2---:R-:W-:-:S02]  /*1bc0*/  IADD3 R7, R12, 0x41, RZ ;  /* 0x000000410c077810 */ /* 0x004fc40007ffe0ff */
[----:B------:R-:W-:Y:S01]  /*1bd0*/  IMAD.MOV R4, RZ, RZ, -R4 ;  /* 0x000000ffff047224 */ /* 0x000fe200078e0a04 */
[----:B------:R2:W-:Y:S01]  /*1be0*/  STL [R1+0x3ea8], R11 ;  /* 0x003ea80b01007387 */ /* 0x0005e20000100800 */
[C---:B------:R-:W-:Y:S01]  /*1bf0*/  IMAD R184, R251.reuse, R5, R184 ;  /* 0x00000005fbb87224 */ /* 0x040fe200078e02b8 */
[----:B------:R-:W-:Y:S01]  /*1c00*/  IADD3 R2, -R2, RZ, RZ ;  /* 0x000000ff02027210 */ /* 0x000fe20007ffe1ff */
[----:B------:R-:W-:Y:S01]  /*1c10*/  IMAD.HI.U32 R5, R252, R179, RZ ;  /* 0x000000b3fc057227 */ /* 0x000fe200078e00ff */
[----:B------:R3:W-:Y:S01]  /*1c20*/  STL [R1+0x3eac], R9 ;  /* 0x003eac0901007387 */ /* 0x0007e20000100800 */
[C---:B-1----:R-:W-:Y:S02]  /*1c30*/  IADD3 R14, R12.reuse, 0x47, RZ ;  /* 0x000000470c0e7810 */ /* 0x042fe40007ffe0ff */
[C---:B------:R-:W-:Y:S01]  /*1c40*/  IMAD R186, R251.reuse, R3, R186 ;  /* 0x00000003fbba7224 */ /* 0x040fe200078e02ba */
[----:B------:R1:W-:Y:S01]  /*1c50*/  STL [R1+0x3eb0], R7 ;  /* 0x003eb00701007387 */ /* 0x0003e20000100800 */
[----:B------:R-:W-:Y:S01]  /*1c60*/  IMAD R185, R251, R4, R185 ;  /* 0x00000004fbb97224 */ /* 0x000fe200078e02b9 */
[----:B--2---:R-:W-:Y:S01]  /*1c70*/  IADD3 R11, R12, 0x42, RZ ;  /* 0x000000420c0b7810 */ /* 0x004fe20007ffe0ff */
[----:B------:R-:W-:Y:S01]  /*1c80*/  IMAD.HI.U32 R3, R252, R181, RZ ;  /* 0x000000b5fc037227 */ /* 0x000fe200078e00ff */
[----:B------:R-:W-:-:S02]  /*1c90*/  IABS R173, R7 ;  /* 0x0000000700ad7213 */ /* 0x000fc40000000000 */
[----:B------:R-:W-:Y:S01]  /*1ca0*/  IABS R172, R11 ;  /* 0x0000000b00ac7213 */ /* 0x000fe20000000000 */
[----:B------:R-:W-:Y:S01]  /*1cb0*/  IMAD.HI.U32 R4, R252, R180, RZ ;  /* 0x000000b4fc047227 */ /* 0x000fe200078e00ff */
[C---:B---3--:R-:W-:Y:S01]  /*1cc0*/  IADD3 R9, R12.reuse, 0x44, RZ ;  /* 0x000000440c097810 */ /* 0x048fe20007ffe0ff */
[----:B------:R2:W-:Y:S01]  /*1cd0*/  STL [R1+0x3eb4], R11 ;  /* 0x003eb40b01007387 */ /* 0x0005e20000100800 */
[C---:B-1----:R-:W-:Y:S01]  /*1ce0*/  IADD3 R7, R12.reuse, 0x46, RZ ;  /* 0x000000460c077810 */ /* 0x042fe20007ffe0ff */
[----:B------:R-:W-:Y:S01]  /*1cf0*/  IMAD.MOV R10, RZ, RZ, -R5 ;  /* 0x000000ffff0a7224 */ /* 0x000fe200078e0a05 */
        /* <DEDUP_REMOVED lines=8> */
[----:B------:R-:W-:Y:S01]  /*1d80*/  IADD3 R10, R12, 0x43, RZ ;  /* 0x000000430c0a7810 */ /* 0x000fe20007ffe0ff */
[----:B------:R-:W-:Y:S01]  /*1d90*/  IMAD.HI.U32 R2, R252, R172, RZ ;  /* 0x000000acfc027227 */ /* 0x000fe200078e00ff */
[----:B--2---:R-:W-:-:S02]  /*1da0*/  IADD3 R11, R12, 0x49, RZ ;  /* 0x000000490c0b7810 */ /* 0x004fc40007ffe0ff */
[----:B------:R-:W-:Y:S01]  /*1db0*/  IABS R171, R10 ;  /* 0x0000000a00ab7213 */ /* 0x000fe20000000000 */
[C---:B------:R-:W-:Y:S01]  /*1dc0*/  IMAD R181, R251.reuse, R8, R181 ;  /* 0x00000008fbb57224 */ /* 0x040fe200078e02b5 */
[----:B------:R-:W-:Y:S01]  /*1dd0*/  IADD3 R8, R12, 0x45, RZ ;  /* 0x000000450c087810 */ /* 0x000fe20007ffe0ff */
[----:B------:R-:W-:Y:S01]  /*1de0*/  IMAD R180, R251, R4, R180 ;  /* 0x00000004fbb47224 */ /* 0x000fe200078e02b4 */
[----:B------:R-:W-:Y:S01]  /*1df0*/  IADD3 R2, -R2, RZ, RZ ;  /* 0x000000ff02027210 */ /* 0x000fe20007ffe1ff */
[C---:B------:R-:W-:Y:S01]  /*1e00*/  IMAD.HI.U32 R4, R252.reuse, R175, RZ ;  /* 0x000000affc047227 */ /* 0x040fe200078e00ff */
[----:B------:R-:W-:Y:S01]  /*1e10*/  STL [R1+0x3eb8], R10 ;  /* 0x003eb80a01007387 */ /* 0x000fe20000100800 */
[----:B------:R-:W-:Y:S02]  /*1e20*/  IABS R169, R8 ;  /* 0x0000000800a97213 */ /* 0x000fe40000000000 */
[----:B------:R-:W-:Y:S01]  /*1e30*/  IMAD.HI.U32 R5, R252, R174, RZ ;  /* 0x000000aefc057227 */ /* 0x000fe200078e00ff */
[----:B------:R1:W-:Y:S01]  /*1e40*/  STL [R1+0x3ebc], R9 ;  /* 0x003ebc0901007387 */ /* 0x0003e20000100800 */
[----:B------:R-:W-:-:S02]  /*1e50*/  IABS R165, R11 ;  /* 0x0000000b00a57213 */ /* 0x000fc40000000000 */
[----:B------:R-:W-:Y:S01]  /*1e60*/  IMAD.HI.U32 R3, R252, R176, RZ ;  /* 0x000000b0fc037227 */ /* 0x000fe200078e00ff */
[----:B------:R-:W-:Y:S01]  /*1e70*/  STL [R1+0x3ec0], R8 ;  /* 0x003ec00801007387 */ /* 0x000fe20000100800 */
[----:B------:R-:W-:Y:S02]  /*1e80*/  IABS R166, R13 ;  /* 0x0000000d00a67213 */ /* 0x000fe40000000000 */
[----:B------:R-:W-:Y:S01]  /*1e90*/  IMAD.MOV R4, RZ, RZ, -R4 ;  /* 0x000000ffff047224 */ /* 0x000fe200078e0a04 */
        /* <DEDUP_REMOVED lines=10> */
[C---:B------:R-:W-:Y:S01]  /*1f40*/  IMAD R175, R251.reuse, R4, R175 ;  /* 0x00000004fbaf7224 */ /* 0x040fe200078e02af */
[----:B------:R2:W-:Y:S01]  /*1f50*/  STL [R1+0x3ed0], R11 ;  /* 0x003ed00b01007387 */ /* 0x0005e20000100800 */
[----:B------:R-:W-:Y:S01]  /*1f60*/  IMAD R174, R251, R5, R174 ;  /* 0x00000005fbae7224 */ /* 0x000fe200078e02ae */
[----:B------:R-:W-:Y:S01]  /*1f70*/  IADD3 R2, -R2, RZ, RZ ;  /* 0x000000ff02027210 */ /* 0x000fe20007ffe1ff */
[----:B------:R-:W-:Y:S01]  /*1f80*/  IMAD.HI.U32 R4, R252, R170, RZ ;  /* 0x000000aafc047227 */ /* 0x000fe200078e00ff */
[----:B------:R3:W-:Y:S01]  /*1f90*/  STL [R1+0x3ed4], R9 ;  /* 0x003ed40901007387 */ /* 0x0007e20000100800 */
[----:B-1----:R-:W-:Y:S02]  /*1fa0*/  IADD3 R14, R12, 0x51, RZ ;  /* 0x000000510c0e7810 */ /* 0x002fe40007ffe0ff */
[----:B------:R-:W-:Y:S01]  /*1fb0*/  IMAD.HI.U32 R5, R252, R169, RZ ;  /* 0x000000a9fc057227 */ /* 0x000fe200078e00ff */
[----:B------:R1:W-:Y:S01]  /*1fc0*/  STL [R1+0x3ed8], R7 ;  /* 0x003ed80701007387 */ /* 0x0003e20000100800 */
[----:B------:R-:W-:-:S02]  /*1fd0*/  IABS R163, R7 ;  /* 0x0000000700a37213 */ /* 0x000fc40000000000 */
[C---:B--2---:R-:W-:Y:S01]  /*1fe0*/  IADD3 R11, R12.reuse, 0x4c, RZ ;  /* 0x0000004c0c0b7810 */ /* 0x044fe20007ffe0ff */
[C---:B------:R-:W-:Y:S01]  /*1ff0*/  IMAD R176, R251.reuse, R3, R176 ;  /* 0x00000003fbb07224 */ /* 0x040fe200078e02b0 */
[----:B------:R-:W-:Y:S01]  /*2000*/  IADD3 R13, R12, 0x52, RZ ;  /* 0x000000520c0d7810 */ /* 0x000fe20007ffe0ff */
[----:B------:R-:W-:Y:S01]  /*2010*/  IMAD.HI.U32 R3, R252, R171, RZ ;  /* 0x000000abfc037227 */ /* 0x000fe200078e00ff */
[----:B------:R-:W-:Y:S01]  /*2020*/  IABS R162, R11 ;  /* 0x0000000b00a27213 */ /* 0x000fe20000000000 */
[----:B------:R2:W-:Y:S01]  /*2030*/  STL [R1+0x3edc], R11 ;  /* 0x003edc0b01007387 */ /* 0x0005e20000100800 */
[C---:B---3--:R-:W-:Y:S01]  /*2040*/  IADD3 R9, R12.reuse, 0x4e, RZ ;  /* 0x0000004e0c097810 */ /* 0x048fe20007ffe0ff */
[----:B------:R-:W-:Y:S01]  /*2050*/  IMAD.MOV R4, RZ, RZ, -R4 ;  /* 0x000000ffff047224 */ /* 0x000fe200078e0a04 */
[C---:B-1----:R-:W-:Y:S01]  /*2060*/  IADD3 R7, R12.reuse, 0x50, RZ ;  /* 0x000000500c077810 */ /* 0x042fe20007ffe0ff */
[----:B------:R-:W-:Y:S01]  /*2070*/  IMAD.MOV R10, RZ, RZ, -R5 ;  /* 0x000000ffff0a7224 */ /* 0x000fe200078e0a05 */
[----:B------:R-:W-:Y:S01]  /*2080*/  IABS R160, R9 ;  /* 0x0000000900a07213 */ /* 0x000fe20000000000 */
[----:B------:R-:W-:Y:S01]  /*2090*/  IMAD.MOV R8, RZ, RZ, -R3 ;  /* 0x000000ffff087224 */ /* 0x000fe200078e0a03 */
[----:B------:R-:W-:Y:S01]  /*20a0*/  IABS R157, R14 ;  /* 0x0000000e009d7213 */ /* 0x000fe20000000000 */
[C---:B------:R-:W-:Y:S01]  /*20b0*/  IMAD R170, R251.reuse, R4, R170 ;  /* 0x00000004fbaa7224 */ /* 0x040fe200078e02aa */
[----:B------:R-:W-:Y:S01]  /*20c0*/  IABS R156, R13 ;  /* 0x0000000d009c7213 */ /* 0x000fe20000000000 */
[C---:B------:R-:W-:Y:S01]  /*20d0*/  IMAD R167, R251.reuse, R2, R167 ;  /* 0x00000002fba77224 */ /* 0x040fe200078e02a7 */
[C---:B--2---:R-:W-:Y:S01]  /*20e0*/  IADD3 R11, R12.reuse, 0x53, RZ ;  /* 0x000000530c0b7810 */ /* 0x044fe20007ffe0ff */
[----:B------:R-:W-:Y:S01]  /*20f0*/  IMAD R169, R251, R10, R169 ;  /* 0x0000000afba97224 */ /* 0x000fe200078e02a9 */
[----:B------:R-:W-:Y:S01]  /*2100*/  IADD3 R10, R12, 0x4d, RZ ;  /* 0x0000004d0c0a7810 */ /* 0x000fe20007ffe0ff */
[----:B------:R-:W-:Y:S01]  /*2110*/  IMAD.HI.U32 R4, R252, R165, RZ ;  /* 0x000000a5fc047227 */ /* 0x000fe200078e00ff */
[----:B------:R-:W-:-:S02]  /*2120*/  IABS R155, R11 ;  /* 0x0000000b009b7213 */ /* 0x000fc40000000000 */
[----:B------:R-:W-:Y:S01]  /*2130*/  IABS R161, R10 ;  /* 0x0000000a00a17213 */ /* 0x000fe20000000000 */
[----:B------:R-:W-:Y:S01]  /*2140*/  IMAD.HI.U32 R2, R252, R162, RZ ;  /* 0x000000a2fc027227 */ /* 0x000fe200078e00ff */
[----:B------:R-:W-:Y:S01]  /*2150*/  STL [R1+0x3ee0], R10 ;  /* 0x003ee00a01007387 */ /* 0x000fe20000100800 */
[----:B------:R-:W-:Y:S02]  /*2160*/  IABS R158, R7 ;  /* 0x00000007009e7213 */ /* 0x000fe40000000000 */
[----:B------:R-:W-:Y:S01]  /*2170*/  IMAD R171, R251, R8, R171 ;  /* 0x00000008fbab7224 */ /* 0x000fe200078e02ab */
[----:B------:R-:W-:Y:S01]  /*2180*/  IADD3 R8, R12, 0x4f, RZ ;  /* 0x0000004f0c087810 */ /* 0x000fe20007ffe0ff */
[----:B------:R-:W-:Y:S01]  /*2190*/  IMAD.HI.U32 R3, R252, R166, RZ ;  /* 0x000000a6fc037227 */ /* 0x000fe200078e00ff */
[----:B------:R-:W-:Y:S01]  /*21a0*/  IADD3 R2, -R2, RZ, RZ ;  /* 0x000000ff02027210 */ /* 0x000fe20007ffe1ff */
[----:B------:R1:W-:Y:S01]  /*21b0*/  STL [R1+0x3ee4], R9 ;  /* 0x003ee40901007387 */ /* 0x0003e20000100800 */
[----:B------:R-:W-:Y:S01]  /*21c0*/  IABS R159, R8 ;  /* 0x00000008009f7213 */ /* 0x000fe20000000000 */
[----:B------:R-:W-:-:S02]  /*21d0*/  IMAD.MOV R4, RZ, RZ, -R4 ;  /* 0x000000ffff047224 */ /* 0x000fc400078e0a04 */
[----:B------:R-:W-:Y:S01]  /*21e0*/  IMAD.HI.U32 R5, R252, R164, RZ ;  /* 0x000000a4fc057227 */ /* 0x000fe200078e00ff */
[----:B------:R-:W-:Y:S03]  /*21f0*/  STL [R1+0x3ee8], R8 ;  /* 0x003ee80801007387 */ /* 0x000fe60000100800 */
[----:B------:R-:W-:Y:S01]  /*2200*/  IMAD.MOV R3, RZ, RZ, -R3 ;  /* 0x000000ffff037224 */ /* 0x000fe200078e0a03 */
[----:B------:R2:W-:Y:S01]  /*2210*/  STL [R1+0x3eec], R7 ;  /* 0x003eec0701007387 */ /* 0x0005e20000100800 */
[----:B------:R-:W-:Y:S01]  /*2220*/  IMAD R165, R251, R4, R165 ;  /* 0x00000004fba57224 */ /* 0x000fe200078e02a5 */
[----:B-1----:R-:W-:Y:S01]  /*2230*/  IADD3 R9, R12, 0x54, RZ ;  /* 0x000000540c097810 */ /* 0x002fe20007ffe0ff */
[----:B------:R-:W-:Y:S01]  /*2240*/  IMAD.MOV R5, RZ, RZ, -R5 ;  /* 0x000000ffff057224 */ /* 0x000fe200078e0a05 */
[----:B------:R1:W-:Y:S01]  /*2250*/  STL [R1+0x3ef0], R14 ;  /* 0x003ef00e01007387 */ /* 0x0003e20000100800 */
[----:B------:R-:W-:Y:S01]  /*2260*/  IMAD.HI.U32 R4, R252, R160, RZ ;  /* 0x000000a0fc047227 */ /* 0x000fe200078e00ff */
[----:B------:R-:W-:-:S02]  /*2270*/  IABS R154, R9 ;  /* 0x00000009009a7213 */ /* 0x000fc40000000000 */
[----:B------:R-:W-:Y:S01]  /*2280*/  STL [R1+0x3ef4], R13 ;  /* 0x003ef40d01007387 */ /* 0x000fe20000100800 */
[C---:B------:R-:W-:Y:S01]  /*2290*/  IMAD R166, R251.reuse, R3, R166 ;  /* 0x00000003fba67224 */ /* 0x040fe200078e02a6 */
[----:B--2---:R-:W-:Y:S01]  /*22a0*/  IADD3 R7, R12, 0x55, RZ ;  /* 0x000000550c077810 */ /* 0x004fe20007ffe0ff */
[----:B------:R-:W-:Y:S01]  /*22b0*/  IMAD R162, R251, R2, R162 ;  /* 0x00000002fba27224 */ /* 0x000fe200078e02a2 */
[----:B------:R2:W-:Y:S01]  /*22c0*/  STL [R1+0x3ef8], R11 ;  /* 0x003ef80b01007387 */ /* 0x0005e20000100800 */
[----:B------:R-:W-:Y:S01]  /*22d0*/  IMAD.HI.U32 R3, R252, R161, RZ ;  /* 0x000000a1fc037227 */ /* 0x000fe200078e00ff */
[----:B-1----:R-:W-:Y:S02]  /*22e0*/  IADD3 R14, R12, 0x5b, RZ ;  /* 0x0000005b0c0e7810 */ /* 0x002fe40007ffe0ff */
[----:B------:R1:W-:Y:S01]  /*22f0*/  STL [R1+0x3efc], R9 ;  /* 0x003efc0901007387 */ /* 0x0003e20000100800 */
[----:B------:R-:W-:Y:S01]  /*2300*/  IMAD.HI.U32 R2, R252, R157, RZ ;  /* 0x0000009dfc027227 */ /* 0x000fe200078e00ff */
[----:B------:R-:W-:-:S02]  /*2310*/  IABS R153, R7 ;  /* 0x0000000700997213 */ /* 0x000fc40000000000 */
[----:B------:R3:W-:Y:S01]  /*2320*/  STL [R1+0x3f00], R7 ;  /* 0x003f000701007387 */ /* 0x0007e20000100800 */
[C---:B------:R-:W-:Y:S01]  /*2330*/  IMAD R164, R251.reuse, R5, R164 ;  /* 0x00000005fba47224 */ /* 0x040fe200078e02a4 */
[----:B--2---:R-:W-:Y:S01]  /*2340*/  IADD3 R11, R12, 0x56, RZ ;  /* 0x000000560c0b7810 */ /* 0x004fe20007ffe0ff */
[----:B------:R-:W-:Y:S01]  /*2350*/  IMAD.MOV R4, RZ, RZ, -R4 ;  /* 0x000000ffff047224 */ /* 0x000fe200078e0a04 */
[----:B------:R-:W-:Y:S01]  /*2360*/  IADD3 R2, -R2, RZ, RZ ;  /* 0x000000ff02027210 */ /* 0x000fe20007ffe1ff */
[----:B------:R-:W-:Y:S01]  /*2370*/  IMAD.HI.U32 R5, R252, R159, RZ ;  /* 0x0000009ffc057227 */ /* 0x000fe200078e00ff */
[----:B------:R-:W-:Y:S01]  /*2380*/  IABS R152, R11 ;  /* 0x0000000b00987213 */ /* 0x000fe20000000000 */
[----:B------:R2:W-:Y:S01]  /*2390*/  STL [R1+0x3f04], R11 ;  /* 0x003f040b01007387 */ /* 0x0005e20000100800 */
[C---:B-1----:R-:W-:Y:S01]  /*23a0*/  IADD3 R9, R12.reuse, 0x58, RZ ;  /* 0x000000580c097810 */ /* 0x042fe20007ffe0ff */
[----:B------:R-:W-:Y:S01]  /*23b0*/  IMAD.MOV R8, RZ, RZ, -R3 ;  /* 0x000000ffff087224 */ /* 0x000fe200078e0a03 */
[C---:B---3--:R-:W-:Y:S01]  /*23c0*/  IADD3 R7, R12.reuse, 0x5a, RZ ;  /* 0x0000005a0c077810 */ /* 0x048fe20007ffe0ff */
[----:B------:R-:W-:Y:S01]  /*23d0*/  IMAD R160, R251, R4, R160 ;  /* 0x00000004fba07224 */ /* 0x000fe200078e02a0 */
[----:B------:R-:W-:Y:S01]  /*23e0*/  IABS R150, R9 ;  /* 0x0000000900967213 */ /* 0x000fe20000000000 */
[----:B------:R-:W-:Y:S01]  /*23f0*/  IMAD.MOV R10, RZ, RZ, -R5 ;  /* 0x000000ffff0a7224 */ /* 0x000fe200078e0a05 */
[----:B------:R-:W-:Y:S01]  /*2400*/  IADD3 R13, R12, 0x5c, RZ ;  /* 0x0000005c0c0d7810 */ /* 0x000fe20007ffe0ff */
[----:B------:R-:W-:Y:S01]  /*2410*/  IMAD.HI.U32 R4, R252, R155, RZ ;  /* 0x0000009bfc047227 */ /* 0x000fe200078e00ff */
[----:B------:R-:W-:-:S02]  /*2420*/  IABS R147, R14 ;  /* 0x0000000e00937213 */ /* 0x000fc40000000000 */
[C---:B--2---:R-:W-:Y:S01]  /*2430*/  IADD3 R11, R12.reuse, 0x5d, RZ ;  /* 0x0000005d0c0b7810 */ /* 0x044fe20007ffe0ff */
[C---:B------:R-:W-:Y:S01]  /*2440*/  IMAD R161, R251.reuse, R8, R161 ;  /* 0x00000008fba17224 */ /* 0x040fe200078e02a1 */
[----:B------:R-:W-:Y:S01]  /*2450*/  IADD3 R8, R12, 0x59, RZ ;  /* 0x000000590c087810 */ /* 0x000fe20007ffe0ff */
[----:B------:R-:W-:Y:S01]  /*2460*/  IMAD.HI.U32 R5, R252, R154, RZ ;  /* 0x0000009afc057227 */ /* 0x000fe200078e00ff */
[----:B------:R-:W-:Y:S02]  /*2470*/  IABS R145, R11 ;  /* 0x0000000b00917213 */ /* 0x000fe40000000000 */
[----:B------:R-:W-:Y:S01]  /*2480*/  IABS R149, R8 ;  /* 0x0000000800957213 */ /* 0x000fe20000000000 */
[C---:B------:R-:W-:Y:S01]  /*2490*/  IMAD R157, R251.reuse, R2, R157 ;  /* 0x00000002fb9d7224 */ /* 0x040fe200078e029d */
[----:B------:R-:W-:Y:S01]  /*24a0*/  IABS R146, R13 ;  /* 0x0000000d00927213 */ /* 0x000fe20000000000 */
[----:B------:R-:W-:Y:S01]  /*24b0*/  IMAD R159, R251, R10, R159 ;  /* 0x0000000afb9f7224 */ /* 0x000fe200078e029f */
[----:B------:R-:W-:Y:S01]  /*24c0*/  IADD3 R10, R12, 0x57, RZ ;  /* 0x000000570c0a7810 */ /* 0x000fe20007ffe0ff */
[----:B------:R-:W-:Y:S01]  /*24d0*/  IMAD.MOV R4, RZ, RZ, -R4 ;  /* 0x000000ffff047224 */ /* 0x000fe200078e0a04 */
[----:B------:R-:W-:Y:S01]  /*24e0*/  IABS R148, R7 ;  /* 0x0000000700947213 */ /* 0x000fe20000000000 */
[C---:B------:R-:W-:Y:S01]  /*24f0*/  IMAD.HI.U32 R2, R252.reuse, R152, RZ ;  /* 0x00000098fc027227 */ /* 0x040fe200078e00ff */
[----:B------:R-:W-:Y:S01]  /*2500*/  IABS R151, R10 ;  /* 0x0000000a00977213 */ /* 0x000fe20000000000 */
[----:B------:R-:W-:Y:S02]  /*2510*/  STL [R1+0x3f08], R10 ;  /* 0x003f080a01007387 */ /* 0x000fe40000100800 */
[----:B------:R-:W-:Y:S01]  /*2520*/  IMAD.HI.U32 R3, R252, R156, RZ ;  /* 0x0000009cfc037227 */ /* 0x000fe200078e00ff */
[----:B------:R-:W-:Y:S01]  /*2530*/  IADD3 R2, -R2, RZ, RZ ;  /* 0x000000ff02027210 */ /* 0x000fe20007ffe1ff */
[----:B------:R1:W-:Y:S02]  /*2540*/  STL [R1+0x3f0c], R9 ;  /* 0x003f0c0901007387 */ /* 0x0003e40000100800 */
[----:B------:R-:W-:-:S02]  /*2550*/  IMAD.MOV R5, RZ, RZ, -R5 ;  /* 0x000000ffff057224 */ /* 0x000fc400078e0a05 */
[C---:B------:R-:W-:Y:S01]  /*2560*/  IMAD R155, R251.reuse, R4, R155 ;  /* 0x00000004fb9b7224 */ /* 0x040fe200078e029b */
[----:B------:R-:W-:Y:S01]  /*2570*/  STL [R1+0x3f10], R8 ;  /* 0x003f100801007387 */ /* 0x000fe20000100800 */
[----:B------:R-:W-:Y:S02]  /*2580*/  IMAD.MOV R3, RZ, RZ, -R3 ;  /* 0x000000ffff037224 */ /* 0x000fe400078e0a03 */
[----:B------:R-:W-:Y:S01]  /*2590*/  IMAD.HI.U32 R4, R252, R150, RZ ;  /* 0x00000096fc047227 */ /* 0x000fe200078e00ff */
[----:B------:R2:W-:Y:S01]  /*25a0*/  STL [R1+0x3f14], R7 ;  /* 0x003f140701007387 */ /* 0x0005e20000100800 */
[----:B-1----:R-:W-:Y:S02]  /*25b0*/  IADD3 R9, R12, 0x5e, RZ ;  /* 0x0000005e0c097810 */ /* 0x002fe40007ffe0ff */
[----:B------:R-:W-:Y:S01]  /*25c0*/  IMAD R154, R251, R5, R154 ;  /* 0x00000005fb9a7224 */ /* 0x000fe200078e029a */
[----:B------:R1:W-:Y:S01]  /*25d0*/  STL [R1+0x3f18], R14 ;  /* 0x003f180e01007387 */ /* 0x0003e20000100800 */
[----:B------:R-:W-:Y:S01]  /*25e0*/  IMAD.HI.U32 R5, R252, R149, RZ ;  /* 0x00000095fc057227 */ /* 0x000fe200078e00ff */
[----:B------:R-:W-:-:S02]  /*25f0*/  IABS R144, R9 ;  /* 0x0000000900907213 */ /* 0x000fc40000000000 */
[----:B------:R-:W-:Y:S01]  /*2600*/  STL [R1+0x3f1c], R13 ;  /* 0x003f1c0d01007387 */ /* 0x000fe20000100800 */
[C---:B------:R-:W-:Y:S01]  /*2610*/  IMAD R156, R251.reuse, R3, R156 ;  /* 0x00000003fb9c7224 */ /* 0x040fe200078e029c */
[----:B--2---:R-:W-:Y:S01]  /*2620*/  IADD3 R7, R12, 0x5f, RZ ;  /* 0x0000005f0c077810 */ /* 0x004fe20007ffe0ff */
[----:B------:R-:W-:Y:S01]  /*2630*/  IMAD.MOV R4, RZ, RZ, -R4 ;  /* 0x000000ffff047224 */ /* 0x000fe200078e0a04 */
[----:B------:R2:W-:Y:S01]  /*2640*/  STL [R1+0x3f20], R11 ;  /* 0x003f200b01007387 */ /* 0x0005e20000100800 */
[----:B------:R-:W-:Y:S01]  /*2650*/  IMAD.HI.U32 R3, R252, R151, RZ ;  /* 0x00000097fc037227 */ /* 0x000fe200078e00ff */
[----:B------:R-:W-:Y:S02]  /*2660*/  IABS R143, R7 ;  /* 0x00000007008f7213 */ /* 0x000fe40000000000 */
[----:B------:R3:W-:Y:S01]  /*2670*/  STL [R1+0x3f24], R9 ;  /* 0x003f240901007387 */ /* 0x0007e20000100800 */
[----:B------:R-:W-:Y:S01]  /*2680*/  IMAD R152, R251, R2, R152 ;  /* 0x00000002fb987224 */ /* 0x000fe200078e0298 */
[----:B-1----:R-:W-:Y:S01]  /*2690*/  IADD3 R14, R12, 0x65, RZ ;  /* 0x000000650c0e7810 */ /* 0x002fe20007ffe0ff */
[----:B------:R-:W-:Y:S01]  /*26a0*/  IMAD.MOV R10, RZ, RZ, -R5 ;  /* 0x000000ffff0a7224 */ /* 0x000fe200078e0a05 */
[----:B------:R1:W-:Y:S01]  /*26b0*/  STL [R1+0x3f28], R7 ;  /* 0x003f280701007387 */ /* 0x0003e20000100800 */
[----:B------:R-:W-:Y:S01]  /*26c0*/  IMAD.HI.U32 R2, R252, R147, RZ ;  /* 0x00000093fc027227 */ /* 0x000fe200078e00ff */
[----:B--2---:R-:W-:-:S02]  /*26d0*/  IADD3 R11, R12, 0x60, RZ ;  /* 0x000000600c0b7810 */ /* 0x004fc40007ffe0ff */
[C---:B------:R-:W-:Y:S01]  /*26e0*/  IADD3 R13, R12.reuse, 0x66, RZ ;  /* 0x000000660c0d7810 */ /* 0x040fe20007ffe0ff */
[C---:B------:R-:W-:Y:S01]  /*26f0*/  IMAD R150, R251.reuse, R4, R150 ;  /* 0x00000004fb967224 */ /* 0x040fe200078e0296 */
[----:B---3--:R-:W-:Y:S01]  /*2700*/  IADD3 R9, R12, 0x62, RZ ;  /* 0x000000620c097810 */ /* 0x008fe20007ffe0ff */
[----:B------:R-:W-:Y:S01]  /*2710*/  IMAD.MOV R8, RZ, RZ, -R3 ;  /* 0x000000ffff087224 */ /* 0x000fe200078e0a03 */
[----:B------:R-:W-:Y:S01]  /*2720*/  IADD3 R2, -R2, RZ, RZ ;  /* 0x000000ff02027210 */ /* 0x000fe20007ffe1ff */
[----:B------:R-:W-:Y:S01]  /*2730*/  IMAD.HI.U32 R4, R252, R145, RZ ;  /* 0x00000091fc047227 */ /* 0x000fe200078e00ff */
[----:B------:R-:W-:Y:S01]  /*2740*/  IABS R142, R11 ;  /* 0x0000000b008e7213 */ /* 0x000fe20000000000 */
[----:B------:R2:W-:Y:S01]  /*2750*/  STL [R1+0x3f2c], R11 ;  /* 0x003f2c0b01007387 */ /* 0x0005e20000100800 */
[----:B------:R-:W-:Y:S01]  /*2760*/  IABS R140, R9 ;  /* 0x00000009008c7213 */ /* 0x000fe20000000000 */
[----:B------:R-:W-:Y:S01]  /*2770*/  IMAD R149, R251, R10, R149 ;  /* 0x0000000afb957224 */ /* 0x000fe200078e0295 */
[----:B------:R-:W-:Y:S01]  /*2780*/  IADD3 R10, R12, 0x61, RZ ;  /* 0x000000610c0a7810 */ /* 0x000fe20007ffe0ff */
[----:B------:R-:W-:Y:S01]  /*2790*/  IMAD.HI.U32 R3, R252, R146, RZ ;  /* 0x00000092fc037227 */ /* 0x000fe200078e00ff */
[----:B-1----:R-:W-:-:S02]  /*27a0*/  IADD3 R7, R12, 0x64, RZ ;  /* 0x000000640c077810 */ /* 0x002fc40007ffe0ff */
[----:B------:R-:W-:Y:S01]  /*27b0*/  IABS R141, R10 ;  /* 0x0000000a008d7213 */ /* 0x000fe20000000000 */
[C---:B------:R-:W-:Y:S01]  /*27c0*/  IMAD R151, R251.reuse, R8, R151 ;  /* 0x00000008fb977224 */ /* 0x040fe200078e0297 */
[----:B------:R-:W-:Y:S01]  /*27d0*/  IADD3 R8, R12, 0x63, RZ ;  /* 0x000000630c087810 */ /* 0x000fe20007ffe0ff */
[----:B------:R-:W-:Y:S01]  /*27e0*/  IMAD.MOV R4, RZ, RZ, -R4 ;  /* 0x000000ffff047224 */ /* 0x000fe200078e0a04 */
[----:B------:R-:W-:Y:S01]  /*27f0*/  STL [R1+0x3f30], R10 ;  /* 0x003f300a01007387 */ /* 0x000fe20000100800 */
[----:B------:R-:W-:Y:S01]  /*2800*/  IMAD.HI.U32 R5, R252, R144, RZ ;  /* 0x00000090fc057227 */ /* 0x000fe200078e00ff */
[----:B------:R-:W-:Y:S02]  /*2810*/  IABS R139, R8 ;  /* 0x00000008008b7213 */ /* 0x000fe40000000000 */
[----:B--2---:R-:W-:Y:S01]  /*2820*/  IADD3 R11, R12, 0x67, RZ ;  /* 0x000000670c0b7810 */ /* 0x004fe20007ffe0ff */
[----:B------:R-:W-:Y:S01]  /*2830*/  IMAD.MOV R3, RZ, RZ, -R3 ;  /* 0x000000ffff037224 */ /* 0x000fe200078e0a03 */
[----:B------:R1:W-:Y:S01]  /*2840*/  STL [R1+0x3f34], R9 ;  /* 0x003f340901007387 */ /* 0x0003e20000100800 */
[C---:B------:R-:W-:Y:S01]  /*2850*/  IMAD R147, R251.reuse, R2, R147 ;  /* 0x00000002fb937224 */ /* 0x040fe200078e0293 */
[----:B------:R-:W-:Y:S01]  /*2860*/  IABS R135, R11 ;  /* 0x0000000b00877213 */ /* 0x000fe20000000000 */
[----:B------:R-:W-:Y:S01]  /*2870*/  IMAD R145, R251, R4, R145 ;  /* 0x00000004fb917224 */ /* 0x000fe200078e0291 */
[----:B------:R-:W-:Y:S01]  /*2880*/  STL [R1+0x3f38], R8 ;  /* 0x003f380801007387 */ /* 0x000fe20000100800 */
[----:B------:R-:W-:Y:S01]  /*2890*/  IMAD.HI.U32 R2, R252, R142, RZ ;  /* 0x0000008efc027227 */ /* 0x000fe200078e00ff */
[----:B------:R-:W-:-:S02]  /*28a0*/  IABS R137, R14 ;  /* 0x0000000e00897213 */ /* 0x000fc40000000000 */
[----:B------:R2:W-:Y:S01]  /*28b0*/  STL [R1+0x3f3c], R7 ;  /* 0x003f3c0701007387 */ /* 0x0005e20000100800 */
[----:B------:R-:W-:Y:S01]  /*28c0*/  IMAD.MOV R5, RZ, RZ, -R5 ;  /* 0x000000ffff057224 */ /* 0x000fe200078e0a05 */
[----:B-1----:R-:W-:Y:S01]  /*28d0*/  IADD3 R9, R12, 0x68, RZ ;  /* 0x000000680c097810 */ /* 0x002fe20007ffe0ff */
[----:B------:R-:W-:Y:S01]  /*28e0*/  IMAD.HI.U32 R4, R252, R140, RZ ;  /* 0x0000008cfc047227 */ /* 0x000fe200078e00ff */
[----:B------:R-:W-:Y:S01]  /*28f0*/  IADD3 R2, -R2, RZ, RZ ;  /* 0x000000ff02027210 */ /* 0x000fe20007ffe1ff */
[----:B------:R-:W-:Y:S01]  /*2900*/  STL [R1+0x3f40], R14 ;  /* 0x003f400e01007387 */ /* 0x000fe20000100800 */
[----:B------:R-:W-:Y:S01]  /*2910*/  IABS R134, R9 ;  /* 0x0000000900867213 */ /* 0x000fe20000000000 */
[----:B------:R-:W-:Y:S01]  /*2920*/  IMAD R146, R251, R3, R146 ;  /* 0x00000003fb927224 */ /* 0x000fe200078e0292 */
[----:B------:R-:W-:Y:S01]  /*2930*/  IABS R138, R7 ;  /* 0x00000007008a7213 */ /* 0x000fe20000000000 */
[----:B------:R-:W-:Y:S01]  /*2940*/  IMAD.HI.U32 R3, R252, R141, RZ ;  /* 0x0000008dfc037227 */ /* 0x000fe200078e00ff */
[----:B------:R-:W-:Y:S01]  /*2950*/  STL [R1+0x3f44], R13 ;  /* 0x003f440d01007387 */ /* 0x000fe20000100800 */
[----:B--2---:R-:W-:-:S02]  /*2960*/  IADD3 R7, R12, 0x69, RZ ;  /* 0x000000690c077810 */ /* 0x004fc40007ffe0ff */
[C---:B------:R-:W-:Y:S01]  /*2970*/  IMAD R144, R251.reuse, R5, R144 ;  /* 0x00000005fb907224 */ /* 0x040fe200078e0290 */
[----:B------:R1:W-:Y:S01]  /*2980*/  STL [R1+0x3f48], R11 ;  /* 0x003f480b01007387 */ /* 0x0003e20000100800 */
[----:B------:R-:W-:Y:S01]  /*2990*/  IMAD.MOV R4, RZ, RZ, -R4 ;  /* 0x000000ffff047224 */ /* 0x000fe200078e0a04 */
[----:B------:R-:W-:Y:S01]  /*29a0*/  IABS R136, R13 ;  /* 0x0000000d00887213 */ /* 0x000fe20000000000 */
[----:B------:R-:W-:Y:S01]  /*29b0*/  IMAD.HI.U32 R5, R252, R139, RZ ;  /* 0x0000008bfc057227 */ /* 0x000fe200078e00ff */
[----:B------:R2:W-:Y:S01]  /*29c0*/  STL [R1+0x3f4c], R9 ;  /* 0x003f4c0901007387 */ /* 0x0005e20000100800 */
[----:B------:R-:W-:Y:S02]  /*29d0*/  IABS R133, R7 ;  /* 0x0000000700857213 */ /* 0x000fe40000000000 */
[----:B------:R-:W-:Y:S01]  /*29e0*/  IMAD.MOV R8, RZ, RZ, -R3 ;  /* 0x000000ffff087224 */ /* 0x000fe200078e0a03 */
[----:B------:R3:W-:Y:S01]  /*29f0*/  STL [R1+0x3f50], R7 ;  /* 0x003f500701007387 */ /* 0x0007e20000100800 */
[C---:B------:R-:W-:Y:S01]  /*2a00*/  IMAD R140, R251.reuse, R4, R140 ;  /* 0x00000004fb8c7224 */ /* 0x040fe200078e028c */
[C---:B-1----:R-:W-:Y:S01]  /*2a10*/  IADD3 R11, R12.reuse, 0x6a, RZ ;  /* 0x0000006a0c0b7810 */ /* 0x042fe20007ffe0ff */
[----:B------:R-:W-:Y:S01]  /*2a20*/  IMAD.MOV R10, RZ, RZ, -R5 ;  /* 0x000000ffff0a7224 */ /* 0x000fe200078e0a05 */
[C---:B------:R-:W-:Y:S01]  /*2a30*/  IADD3 R14, R12.reuse, 0x6f, RZ ;  /* 0x0000006f0c0e7810 */ /* 0x040fe20007ffe0ff */
[C---:B------:R-:W-:Y:S01]  /*2a40*/  IMAD R142, R251.reuse, R2, R142 ;  /* 0x00000002fb8e7224 */ /* 0x040fe200078e028e */
[----:B--2---:R-:W-:Y:S01]  /*2a50*/  IADD3 R9, R12, 0x6c, RZ ;  /* 0x0000006c0c097810 */ /* 0x004fe20007ffe0ff */
[----:B------:R-:W-:Y:S01]  /*2a60*/  IMAD.HI.U32 R4, R252, R135, RZ ;  /* 0x00000087fc047227 */ /* 0x000fe200078e00ff */
[----:B------:R-:W-:Y:S01]  /*2a70*/  IABS R132, R11 ;  /* 0x0000000b00847213 */ /* 0x000fe20000000000 */
[----:B------:R1:W-:Y:S01]  /*2a80*/  STL [R1+0x3f54], R11 ;  /* 0x003f540b01007387 */ /* 0x0003e20000100800 */
[----:B------:R-:W-:Y:S01]  /*2a90*/  IABS R130, R9 ;  /* 0x0000000900827213 */ /* 0x000fe20000000000 */
[----:B------:R-:W-:Y:S01]  /*2aa0*/  IMAD R141, R251, R8, R141 ;  /* 0x00000008fb8d7224 */ /* 0x000fe200078e028d */
[----:B------:R-:W-:Y:S01]  /*2ab0*/  IADD3 R8, R12, 0x6d, RZ ;  /* 0x0000006d0c087810 */ /* 0x000fe20007ffe0ff */
[----:B------:R-:W-:Y:S01]  /*2ac0*/  IMAD.HI.U32 R2, R252, R137, RZ ;  /* 0x00000089fc027227 */ /* 0x000fe200078e00ff */
[----:B---3--:R-:W-:-:S02]  /*2ad0*/  IADD3 R7, R12, 0x6e, RZ ;  /* 0x0000006e0c077810 */ /* 0x008fc40007ffe0ff */
[----:B------:R-:W-:Y:S01]  /*2ae0*/  IABS R129, R8 ;  /* 0x0000000800817213 */ /* 0x000fe20000000000 */
[----:B------:R-:W-:Y:S01]  /*2af0*/  IMAD.HI.U32 R5, R252, R134, RZ ;  /* 0x00000086fc057227 */ /* 0x000fe200078e00ff */
[----:B------:R-:W-:Y:S02]  /*2b00*/  IADD3 R2, -R2, RZ, RZ ;  /* 0x000000ff02027210 */ /* 0x000fe40007ffe1ff */
[C---:B-1----:R-:W-:Y:S01]  /*2b10*/  IADD3 R11, R12.reuse, 0x71, RZ ;  /* 0x000000710c0b7810 */ /* 0x042fe20007ffe0ff */
[----:B------:R-:W-:Y:S01]  /*2b20*/  IMAD R139, R251, R10, R139 ;  /* 0x0000000afb8b7224 */ /* 0x000fe200078e028b */
[C---:B------:R-:W-:Y:S01]  /*2b30*/  IADD3 R10, R12.reuse, 0x6b, RZ ;  /* 0x0000006b0c0a7810 */ /* 0x040fe20007ffe0ff */
[----:B------:R-:W-:Y:S01]  /*2b40*/  IMAD.MOV R4, RZ, RZ, -R4 ;  /* 0x000000ffff047224 */ /* 0x000fe200078e0a04 */
[----:B------:R-:W-:Y:S01]  /*2b50*/  IADD3 R13, R12, 0x70, RZ ;  /* 0x000000700c0d7810 */ /* 0x000fe20007ffe0ff */
[----:B------:R-:W-:Y:S01]  /*2b60*/  IMAD.MOV R5, RZ, RZ, -R5 ;  /* 0x000000ffff057224 */ /* 0x000fe200078e0a05 */
[----:B------:R-:W-:Y:S01]  /*2b70*/  IABS R131, R10 ;  /* 0x0000000a00837213 */ /* 0x000fe20000000000 */
        /* <DEDUP_REMOVED lines=8> */
[C---:B------:R-:W-:Y:S01]  /*2c00*/  IMAD R134, R251.reuse, R5, R134 ;  /* 0x00000005fb867224 */ /* 0x040fe200078e0286 */
[----:B------:R-:W-:Y:S01]  /*2c10*/  IABS R127, R14 ;  /* 0x0000000e007f7213 */ /* 0x000fe20000000000 */
[----:B------:R-:W-:Y:S01]  /*2c20*/  IMAD R137, R251, R2, R137 ;  /* 0x00000002fb897224 */ /* 0x000fe200078e0289 */
[----:B------:R2:W-:Y:S01]  /*2c30*/  STL [R1+0x3f64], R7 ;  /* 0x003f640701007387 */ /* 0x0005e20000100800 */
[----:B------:R-:W-:Y:S01]  /*2c40*/  IMAD.HI.U32 R5, R252, R129, RZ ;  /* 0x00000081fc057227 */ /* 0x000fe200078e00ff */
[----:B-1----:R-:W-:-:S02]  /*2c50*/  IADD3 R9, R12, 0x72, RZ ;  /* 0x000000720c097810 */ /* 0x002fc40007ffe0ff */
[----:B------:R-:W-:Y:S01]  /*2c60*/  STL [R1+0x3f68], R14 ;  /* 0x003f680e01007387 */ /* 0x000fe20000100800 */
[----:B------:R-:W-:Y:S01]  /*2c70*/  IMAD.MOV R3, RZ, RZ, -R3 ;  /* 0x000000ffff037224 */ /* 0x000fe200078e0a03 */
[----:B------:R-:W-:Y:S01]  /*2c80*/  IABS R124, R9 ;  /* 0x00000009007c7213 */ /* 0x000fe20000000000 */
[----:B------:R-:W-:Y:S01]  /*2c90*/  IMAD.HI.U32 R2, R252, R132, RZ ;  /* 0x00000084fc027227 */ /* 0x000fe200078e00ff */
[----:B------:R-:W-:Y:S01]  /*2ca0*/  STL [R1+0x3f6c], R13 ;  /* 0x003f6c0d01007387 */ /* 0x000fe20000100800 */
[----:B------:R-:W-:Y:S02]  /*2cb0*/  IABS R126, R13 ;  /* 0x0000000d007e7213 */ /* 0x000fe40000000000 */
[----:B------:R-:W-:Y:S01]  /*2cc0*/  IMAD.MOV R4, RZ, RZ, -R4 ;  /* 0x000000ffff047224 */ /* 0x000fe200078e0a04 */
[----:B------:R1:W-:Y:S01]  /*2cd0*/  STL [R1+0x3f70], R11 ;  /* 0x003f700b01007387 */ /* 0x0003e20000100800 */
[----:B------:R-:W-:Y:S01]  /*2ce0*/  IMAD.MOV R10, RZ, RZ, -R5 ;  /* 0x000000ffff0a7224 */ /* 0x000fe200078e0a05 */
[----:B------:R-:W-:Y:S01]  /*2cf0*/  IADD3 R2, -R2, RZ, RZ ;  /* 0x000000ff02027210 */ /* 0x000fe20007ffe1ff */
[----:B------:R-:W-:Y:S01]  /*2d00*/  IMAD R136, R251, R3, R136 ;  /* 0x00000003fb887224 */ /* 0x000fe200078e0288 */
[----:B------:R3:W-:Y:S01]  /*2d10*/  STL [R1+0x3f74], R9 ;  /* 0x003f740901007387 */ /* 0x0007e20000100800 */
[----:B------:R-:W-:Y:S01]  /*2d20*/  IMAD.HI.U32 R3, R252, R131, RZ ;  /* 0x00000083fc037227 */ /* 0x000fe200078e00ff */
[----:B--2---:R-:W-:-:S03]  /*2d30*/  IADD3 R7, R12, 0x73, RZ ;  /* 0x000000730c077810 */ /* 0x004fc60007ffe0ff */
[C---:B------:R-:W-:Y:S01]  /*2d40*/  IMAD R130, R251.reuse, R4, R130 ;  /* 0x00000004fb827224 */ /* 0x040fe200078e0282 */
[----:B-1----:R-:W-:Y:S01]  /*2d50*/  IADD3 R11, R12, 0x74, RZ ;  /* 0x000000740c0b7810 */ /* 0x002fe20007ffe0ff */
[----:B------:R-:W-:Y:S01]  /*2d60*/  IMAD.HI.U32 R4, R252, R125, RZ ;  /* 0x0000007dfc047227 */ /* 0x000fe200078e00ff */
[----:B------:R1:W-:Y:S01]  /*2d70*/  STL [R1+0x3f78], R7 ;  /* 0x003f780701007387 */ /* 0x0003e20000100800 */
[----:B------:R-:W-:Y:S02]  /*2d80*/  IABS R123, R7 ;  /* 0x00000007007b7213 */ /* 0x000fe40000000000 */
[C---:B---3--:R-:W-:Y:S01]  /*2d90*/  IADD3 R9, R12.reuse, 0x76, RZ ;  /* 0x000000760c097810 */ /* 0x048fe20007ffe0ff */
[C---:B------:R-:W-:Y:S01]  /*2da0*/  IMAD R129, R251.reuse, R10, R129 ;  /* 0x0000000afb817224 */ /* 0x040fe200078e0281 */
[C---:B------:R-:W-:Y:S01]  /*2db0*/  IADD3 R10, R12.reuse, 0x75, RZ ;  /* 0x000000750c0a7810 */ /* 0x040fe20007ffe0ff */
[----:B------:R-:W-:Y:S01]  /*2dc0*/  IMAD.MOV R8, RZ, RZ, -R3 ;  /* 0x000000ffff087224 */ /* 0x000fe200078e0a03 */
[----:B------:R-:W-:Y:S01]  /*2dd0*/  IABS R120, R9 ;  /* 0x0000000900787213 */ /* 0x000fe20000000000 */
[----:B------:R-:W-:Y:S01]  /*2de0*/  IMAD R132, R251, R2, R132 ;  /* 0x00000002fb847224 */ /* 0x000fe200078e0284 */
[----:B------:R2:W-:Y:S01]  /*2df0*/  STL [R1+0x3f7c], R11 ;  /* 0x003f7c0b01007387 */ /* 0x0005e20000100800 */
[----:B------:R-:W-:Y:S01]  /*2e00*/  IMAD.MOV R4, RZ, RZ, -R4 ;  /* 0x000000ffff047224 */ /* 0x000fe200078e0a04 */
[----:B-1----:R-:W-:Y:S01]  /*2e10*/  IADD3 R7, R12, 0x78, RZ ;  /* 0x000000780c077810 */ /* 0x002fe20007ffe0ff */
[----:B------:R-:W-:Y:S01]  /*2e20*/  IMAD.HI.U32 R2, R252, R127, RZ ;  /* 0x0000007ffc027227 */ /* 0x000fe200078e00ff */
[----:B------:R-:W-:Y:S01]  /*2e30*/  STL [R1+0x3f80], R10 ;  /* 0x003f800a01007387 */ /* 0x000fe20000100800 */
[----:B------:R-:W-:-:S02]  /*2e40*/  IABS R122, R11 ;  /* 0x0000000b007a7213 */ /* 0x000fc40000000000 */
[C---:B------:R-:W-:Y:S01]  /*2e50*/  IMAD R131, R251.reuse, R8, R131 ;  /* 0x00000008fb837224 */ /* 0x040fe200078e0283 */
[----:B------:R-:W-:Y:S01]  /*2e60*/  IADD3 R8, R12, 0x77, RZ ;  /* 0x000000770c087810 */ /* 0x000fe20007ffe0ff */
[C---:B------:R-:W-:Y:S01]  /*2e70*/  IMAD R125, R251.reuse, R4, R125 ;  /* 0x00000004fb7d7224 */ /* 0x040fe200078e027d */
[----:B------:R1:W-:Y:S01]  /*2e80*/  STL [R1+0x3f84], R9 ;  /* 0x003f840901007387 */ /* 0x0003e20000100800 */
[----:B------:R-:W-:Y:S01]  /*2e90*/  IMAD.HI.U32 R4, R252, R120, RZ ;  /* 0x00000078fc047227 */ /* 0x000fe200078e00ff */
[----:B------:R-:W-:Y:S02]  /*2ea0*/  IADD3 R2, -R2, RZ, RZ ;  /* 0x000000ff02027210 */ /* 0x000fe40007ffe1ff */
[----:B------:R-:W-:Y:S01]  /*2eb0*/  IABS R121, R10 ;  /* 0x0000000a00797213 */ /* 0x000fe20000000000 */
[----:B------:R3:W-:Y:S01]  /*2ec0*/  STL [R1+0x3f88], R8 ;  /* 0x003f880801007387 */ /* 0x0007e20000100800 */
[C---:B--2---:R-:W-:Y:S01]  /*2ed0*/  IADD3 R11, R12.reuse, 0x79, RZ ;  /* 0x000000790c0b7810 */ /* 0x044fe20007ffe0ff */
[----:B------:R-:W-:Y:S01]  /*2ee0*/  IMAD.MOV R4, RZ, RZ, -R4 ;  /* 0x000000ffff047224 */ /* 0x000fe200078e0a04 */
[----:B------:R-:W-:Y:S01]  /*2ef0*/  IABS R118, R7 ;  /* 0x0000000700767213 */ /* 0x000fe20000000000 */
[----:B------:R2:W-:Y:S01]  /*2f00*/  STL [R1+0x3f90], R7 ;  /* 0x003f900701007387 */ /* 0x0005e20000100800 */
[C---:B-1----:R-:W-:Y:S01]  /*2f10*/  IADD3 R9, R12.reuse, 0x7b, RZ ;  /* 0x0000007b0c097810 */ /* 0x042fe20007ffe0ff */
[C---:B------:R-:W-:Y:S01]  /*2f20*/  IMAD R127, R251.reuse, R2, R127 ;  /* 0x00000002fb7f7224 */ /* 0x040fe200078e027f */
[----:B------:R-:W-:Y:S01]  /*2f30*/  IADD3 R10, R12, 0x7a, RZ ;  /* 0x0000007a0c0a7810 */ /* 0x000fe20007ffe0ff */
[----:B------:R1:W-:Y:S01]  /*2f40*/  STL [R1+0x3f8c], R11 ;  /* 0x003f8c0b01007387 */ /* 0x0003e20000100800 */
[----:B------:R-:W-:Y:S01]  /*2f50*/  IABS R115, R9 ;  /* 0x0000000900737213 */ /* 0x000fe20000000000 */
[----:B------:R-:W-:Y:S01]  /*2f60*/  IMAD.HI.U32 R2, R252, R118, RZ ;  /* 0x00000076fc027227 */ /* 0x000fe200078e00ff */
[----:B------:R-:W-:Y:S01]  /*2f70*/  IABS R119, R8 ;  /* 0x0000000800777213 */ /* 0x000fe20000000000 */
[----:B------:R4:W-:Y:S01]  /*2f80*/  STL [R1+0x3f94], R10 ;  /* 0x003f940a01007387 */ /* 0x0009e20000100800 */
[C---:B---3--:R-:W-:Y:S01]  /*2f90*/  IADD3 R8, R12.reuse, 0x7c, RZ ;  /* 0x0000007c0c087810 */ /* 0x048fe20007ffe0ff */
[C---:B------:R-:W-:Y:S01]  /*2fa0*/  IMAD R120, R251.reuse, R4, R120 ;  /* 0x00000004fb787224 */ /* 0x040fe200078e0278 */
[----:B--2---:R-:W-:Y:S01]  /*2fb0*/  IADD3 R7, R12, 0x7d, RZ ;  /* 0x0000007d0c077810 */ /* 0x004fe20007ffe0ff */
[----:B------:R2:W-:Y:S01]  /*2fc0*/  STL [R1+0x3f98], R9 ;  /* 0x003f980901007387 */ /* 0x0005e20000100800 */
[----:B------:R-:W-:Y:S01]  /*2fd0*/  IABS R117, R11 ;  /* 0x0000000b00757213 */ /* 0x000fe20000000000 */
[----:B------:R-:W-:Y:S01]  /*2fe0*/  IMAD.HI.U32 R4, R252, R115, RZ ;  /* 0x00000073fc047227 */ /* 0x000fe200078e00ff */
[----:B------:R-:W-:Y:S01]  /*2ff0*/  IABS R116, R10 ;  /* 0x0000000a00747213 */ /* 0x000fe20000000000 */
[----:B------:R3:W-:Y:S01]  /*3000*/  STL [R1+0x3f9c], R8 ;  /* 0x003f9c0801007387 */ /* 0x0007e20000100800 */
[C---:B-1----:R-:W-:Y:S01]  /*3010*/  IADD3 R11, R12.reuse, 0x7e, RZ ;  /* 0x0000007e0c0b7810 */ /* 0x042fe20007ffe0ff */
[----:B------:R-:W-:Y:S01]  /*3020*/  IMAD.MOV R2, RZ, RZ, -R2 ;  /* 0x000000ffff027224 */ /* 0x000fe200078e0a02 */
[----:B------:R-:W-:Y:S01]  /*3030*/  IABS R113, R7 ;  /* 0x0000000700717213 */ /* 0x000fe20000000000 */
[----:B------:R-:W-:Y:S01]  /*3040*/  IMAD.MOV R4, RZ, RZ, -R4 ;  /* 0x000000ffff047224 */ /* 0x000fe200078e0a04 */
[C---:B----4-:R-:W-:Y:S01]  /*3050*/  IADD3 R10, R12.reuse, 0x7f, RZ ;  /* 0x0000007f0c0a7810 */ /* 0x050fe20007ffe0ff */
[----:B------:R1:W-:Y:S01]  /*3060*/  STL [R1+0x3fa4], R7 ;  /* 0x003fa40701007387 */ /* 0x0003e20000100800 */
[----:B--2---:R-:W-:Y:S01]  /*3070*/  IADD3 R9, R12, 0x80, RZ ;  /* 0x000000800c097810 */ /* 0x004fe20007ffe0ff */
[C---:B------:R-:W-:Y:S01]  /*3080*/  IMAD R118, R251.reuse, R2, R118 ;  /* 0x00000002fb767224 */ /* 0x040fe200078e0276 */
[----:B------:R-:W-:Y:S01]  /*3090*/  IABS R114, R8 ;  /* 0x0000000800727213 */ /* 0x000fe20000000000 */
[----:B------:R2:W-:Y:S01]  /*30a0*/  STL [R1+0x3fa0], R11 ;  /* 0x003fa00b01007387 */ /* 0x0005e20000100800 */
[----:B------:R-:W-:Y:S01]  /*30b0*/  IABS R110, R9 ;  /* 0x00000009006e7213 */ /* 0x000fe20000000000 */
[----:B------:R-:W-:Y:S01]  /*30c0*/  IMAD.HI.U32 R2, R252, R113, RZ ;  /* 0x00000071fc027227 */ /* 0x000fe200078e00ff */
[C---:B---3--:R-:W-:Y:S01]  /*30d0*/  IADD3 R8, R12.reuse, 0x81, RZ ;  /* 0x000000810c087810 */ /* 0x048fe20007ffe0ff */
[----:B------:R3:W-:Y:S01]  /*30e0*/  STL [R1+0x3fa8], R10 ;  /* 0x003fa80a01007387 */ /* 0x0007e20000100800 */
[----:B------:R-:W-:Y:S01]  /*30f0*/  IABS R112, R11 ;  /* 0x0000000b00707213 */ /* 0x000fe20000000000 */
[----:B------:R-:W-:Y:S01]  /*3100*/  IMAD R115, R251, R4, R115 ;  /* 0x00000004fb737224 */ /* 0x000fe200078e0273 */
[----:B-1----:R-:W-:Y:S01]  /*3110*/  IADD3 R7, R12, 0x82, RZ ;  /* 0x000000820c077810 */ /* 0x002fe20007ffe0ff */
[----:B------:R1:W-:Y:S01]  /*3120*/  STL [R1+0x3fac], R9 ;  /* 0x003fac0901007387 */ /* 0x0003e20000100800 */
[----:B------:R-:W-:Y:S01]  /*3130*/  IMAD.HI.U32 R4, R252, R110, RZ ;  /* 0x0000006efc047227 */ /* 0x000fe200078e00ff */
[----:B------:R-:W-:-:S02]  /*3140*/  IABS R111, R10 ;  /* 0x0000000a006f7213 */ /* 0x000fc40000000000 */
[C---:B--2---:R-:W-:Y:S01]  /*3150*/  IADD3 R11, R12.reuse, 0x83, RZ ;  /* 0x000000830c0b7810 */ /* 0x044fe20007ffe0ff */
[----:B------:R-:W-:Y:S01]  /*3160*/  IMAD.MOV R2, RZ, RZ, -R2 ;  /* 0x000000ffff027224 */ /* 0x000fe200078e0a02 */
[----:B------:R-:W-:Y:S01]  /*3170*/  IABS R108, R7 ;  /* 0x00000007006c7213 */ /* 0x000fe20000000000 */
[----:B------:R2:W-:Y:S01]  /*3180*/  STL [R1+0x3fb0], R8 ;  /* 0x003fb00801007387 */ /* 0x0005e20000100800 */
[C---:B---3--:R-:W-:Y:S01]  /*3190*/  IADD3 R10, R12.reuse, 0x84, RZ ;  /* 0x000000840c0a7810 */ /* 0x048fe20007ffe0ff */
[----:B------:R-:W-:Y:S01]  /*31a0*/  IMAD.MOV R4, RZ, RZ, -R4 ;  /* 0x000000ffff047224 */ /* 0x000fe200078e0a04 */
[----:B-1----:R-:W-:Y:S01]  /*31b0*/  IADD3 R9, R12, 0x85, RZ ;  /* 0x000000850c097810 */ /* 0x002fe20007ffe0ff */
[----:B------:R1:W-:Y:S01]  /*31c0*/  STL [R1+0x3fb8], R7 ;  /* 0x003fb80701007387 */ /* 0x0003e20000100800 */
[C---:B------:R-:W-:Y:S01]  /*31d0*/  IMAD R113, R251.reuse, R2, R113 ;  /* 0x00000002fb717224 */ /* 0x040fe200078e0271 */
[----:B------:R-:W-:Y:S01]  /*31e0*/  IABS R109, R8 ;  /* 0x00000008006d7213 */ /* 0x000fe20000000000 */
[----:B------:R-:W-:Y:S01]  /*31f0*/  IMAD.HI.U32 R2, R252, R108, RZ ;  /* 0x0000006cfc027227 */ /* 0x000fe200078e00ff */
[----:B------:R-:W-:Y:S01]  /*3200*/  IABS R105, R9 ;  /* 0x0000000900697213 */ /* 0x000fe20000000000 */
[----:B------:R3:W-:Y:S01]  /*3210*/  STL [R1+0x3fb4], R11 ;  /* 0x003fb40b01007387 */ /* 0x0007e20000100800 */
[C---:B--2---:R-:W-:Y:S01]  /*3220*/  IADD3 R8, R12.reuse, 0x86, RZ ;  /* 0x000000860c087810 */ /* 0x044fe20007ffe0ff */
[C---:B------:R-:W-:Y:S01]  /*3230*/  IMAD R110, R251.reuse, R4, R110 ;  /* 0x00000004fb6e7224 */ /* 0x040fe200078e026e */
[----:B------:R-:W-:Y:S01]  /*3240*/  IABS R107, R11 ;  /* 0x0000000b006b7213 */ /* 0x000fe20000000000 */
[----:B------:R2:W-:Y:S01]  /*3250*/  STL [R1+0x3fbc], R10 ;  /* 0x003fbc0a01007387 */ /* 0x0005e20000100800 */
[----:B-1----:R-:W-:Y:S01]  /*3260*/  IADD3 R7, R12, 0x87, RZ ;  /* 0x000000870c077810 */ /* 0x002fe20007ffe0ff */
[----:B------:R-:W-:Y:S01]  /*3270*/  IMAD.HI.U32 R4, R252, R105, RZ ;  /* 0x00000069fc047227 */ /* 0x000fe200078e00ff */
[----:B------:R-:W-:Y:S01]  /*3280*/  IABS R106, R10 ;  /* 0x0000000a006a7213 */ /* 0x000fe20000000000 */
[----:B------:R1:W-:Y:S01]  /*3290*/  STL [R1+0x3fc0], R9 ;  /* 0x003fc00901007387 */ /* 0x0003e20000100800 */
[----:B------:R-:W-:Y:S01]  /*32a0*/  IABS R103, R7 ;  /* 0x0000000700677213 */ /* 0x000fe20000000000 */
[----:B------:R-:W-:Y:S01]  /*32b0*/  IMAD.MOV R2, RZ, RZ, -R2 ;  /* 0x000000ffff027224 */ /* 0x000fe200078e0a02 */
[C---:B---3--:R-:W-:Y:S01]  /*32c0*/  IADD3 R11, R12.reuse, 0x88, RZ ;  /* 0x000000880c0b7810 */ /* 0x048fe20007ffe0ff */
[----:B------:R3:W-:Y:S01]  /*32d0*/  STL [R1+0x3fc4], R8 ;  /* 0x003fc40801007387 */ /* 0x0007e20000100800 */
[----:B------:R-:W-:Y:S01]  /*32e0*/  IMAD.MOV R4, RZ, RZ, -R4 ;  /* 0x000000ffff047224 */ /* 0x000fe200078e0a04 */
[----:B--2---:R-:W-:Y:S01]  /*32f0*/  IADD3 R10, R12, 0x89, RZ ;  /* 0x000000890c0a7810 */ /* 0x004fe20007ffe0ff */
[C---:B------:R-:W-:Y:S01]  /*3300*/  IMAD R108, R251.reuse, R2, R108 ;  /* 0x00000002fb6c7224 */ /* 0x040fe200078e026c */
[----:B------:R2:W-:Y:S01]  /*3310*/  STL [R1+0x3fc8], R7 ;  /* 0x003fc80701007387 */ /* 0x0005e20000100800 */
[----:B------:R-:W-:Y:S01]  /*3320*/  IABS R104, R8 ;  /* 0x0000000800687213 */ /* 0x000fe20000000000 */
[----:B------:R-:W-:Y:S01]  /*3330*/  IMAD.HI.U32 R2, R252, R103, RZ ;  /* 0x00000067fc027227 */ /* 0x000fe200078e00ff */
[C---:B-1----:R-:W-:Y:S01]  /*3340*/  IADD3 R9, R12.reuse, 0x8a, RZ ;  /* 0x0000008a0c097810 */ /* 0x042fe20007ffe0ff */
[----:B------:R1:W-:Y:S01]  /*3350*/  STL [R1+0x3fcc], R11 ;  /* 0x003fcc0b01007387 */ /* 0x0003e20000100800 */
[----:B------:R-:W-:Y:S01]  /*3360*/  IABS R102, R11 ;  /* 0x0000000b00667213 */ /* 0x000fe20000000000 */
[----:B------:R-:W-:Y:S01]  /*3370*/  IMAD R105, R251, R4, R105 ;  /* 0x00000004fb697224 */ /* 0x000fe200078e0269 */
[----:B------:R-:W-:Y:S01]  /*3380*/  IABS R100, R9 ;  /* 0x0000000900647213 */ /* 0x000fe20000000000 */
[----:B------:R4:W-:Y:S01]  /*3390*/  STL [R1+0x3fd0], R10 ;  /* 0x003fd00a01007387 */ /* 0x0009e20000100800 */
[C---:B---3--:R-:W-:Y:S01]  /*33a0*/  IADD3 R8, R12.reuse, 0x8b, RZ ;  /* 0x0000008b0c087810 */ /* 0x048fe20007ffe0ff */
[----:B------:R-:W-:Y:S01]  /*33b0*/  IMAD.MOV R2, RZ, RZ, -R2 ;  /* 0x000000ffff027224 */ /* 0x000fe200078e0a02 */
[----:B--2---:R-:W-:Y:S01]  /*33c0*/  IADD3 R7, R12, 0x8c, RZ ;  /* 0x0000008c0c077810 */ /* 0x004fe20007ffe0ff */
[----:B------:R2:W-:Y:S01]  /*33d0*/  STL [R1+0x3fd4], R9 ;  /* 0x003fd40901007387 */ /* 0x0005e20000100800 */
[----:B------:R-:W-:Y:S01]  /*33e0*/  IMAD.HI.U32 R4, R252, R100, RZ ;  /* 0x00000064fc047227 */ /* 0x000fe200078e00ff */
[----:B------:R-:W-:-:S02]  /*33f0*/  IABS R101, R10 ;  /* 0x0000000a00657213 */ /* 0x000fc40000000000 */
[C---:B-1----:R-:W-:Y:S01]  /*3400*/  IADD3 R11, R12.reuse, 0x8d, RZ ;  /* 0x0000008d0c0b7810 */ /* 0x042fe20007ffe0ff */
[----:B------:R1:W-:Y:S01]  /*3410*/  STL [R1+0x3fd8], R8 ;  /* 0x003fd80801007387 */ /* 0x0003e20000100800 */
        /* <DEDUP_REMOVED lines=10> */
[C---:B-1----:R-:W-:Y:S01]  /*34c0*/  IADD3 R8, R12.reuse, 0x90, RZ ;  /* 0x000000900c087810 */ /* 0x042fe20007ffe0ff */
[----:B------:R1:W-:Y:S01]  /*34d0*/  STL [R1+0x3fe4], R10 ;  /* 0x003fe40a01007387 */ /* 0x0003e20000100800 */
[----:B------:R-:W-:Y:S01]  /*34e0*/  IABS R97, R11 ;  /* 0x0000000b00617213 */ /* 0x000fe20000000000 */
[----:B------:R-:W-:Y:S01]  /*34f0*/  IMAD R100, R251, R4, R100 ;  /* 0x00000004fb647224 */ /* 0x000fe200078e0264 */
[----:B---3--:R-:W-:Y:S01]  /*3500*/  IADD3 R7, R12, 0x91, RZ ;  /* 0x000000910c077810 */ /* 0x008fe20007ffe0ff */
[----:B------:R3:W-:Y:S01]  /*3510*/  STL [R1+0x3fe8], R9 ;  /* 0x003fe80901007387 */ /* 0x0007e20000100800 */
[----:B------:R-:W-:Y:S01]  /*3520*/  IMAD.HI.U32 R4, R252, R95, RZ ;  /* 0x0000005ffc047227 */ /* 0x000fe200078e00ff */
[----:B------:R-:W-:-:S02]  /*3530*/  IABS R96, R10 ;  /* 0x0000000a00607213 */ /* 0x000fc40000000000 */
[C---:B--2---:R-:W-:Y:S01]  /*3540*/  IADD3 R11, R12.reuse, 0x92, RZ ;  /* 0x000000920c0b7810 */ /* 0x044fe20007ffe0ff */
[----:B------:R-:W-:Y:S01]  /*3550*/  IMAD.MOV R2, RZ, RZ, -R2 ;  /* 0x000000ffff027224 */ /* 0x000fe200078e0a02 */
[----:B------:R-:W-:Y:S01]  /*3560*/  IABS R93, R7 ;  /* 0x00000007005d7213 */ /* 0x000fe20000000000 */
[----:B------:R2:W-:Y:S01]  /*3570*/  STL [R1+0x3fec], R8 ;  /* 0x003fec0801007387 */ /* 0x0005e20000100800 */
[C---:B-1----:R-:W-:Y:S01]  /*3580*/  IADD3 R10, R12.reuse, 0x93, RZ ;  /* 0x000000930c0a7810 */ /* 0x042fe20007ffe0ff */
[----:B------:R-:W-:Y:S01]  /*3590*/  IMAD.MOV R4, RZ, RZ, -R4 ;  /* 0x000000ffff047224 */ /* 0x000fe200078e0a04 */
[----:B---3--:R-:W-:Y:S01]  /*35a0*/  IADD3 R9, R12, 0x94, RZ ;  /* 0x000000940c097810 */ /* 0x008fe20007ffe0ff */
        /* <DEDUP_REMOVED lines=122> */
[C---:B------:R-:W-:Y:S01]  /*3d50*/  IMAD R223, R251.reuse, R6, R223 ;  /* 0x00000006fbdf7224 */ /* 0x040fe200078e02df */
[----:B-1----:R-:W-:Y:S01]  /*3d60*/  IADD3 R10, R12, 0xb1, RZ ;  /* 0x000000b10c0a7810 */ /* 0x002fe20007ffe0ff */
[----:B------:R-:W-:Y:S01]  /*3d70*/  IMAD.HI.U32 R6, R252, R218, RZ ;  /* 0x000000dafc067227 */ /* 0x000fe200078e00ff */
[----:B---3--:R-:W-:Y:S01]  /*3d80*/  IADD3 R9, R12, 0xb2, RZ ;  /* 0x000000b20c097810 */ /* 0x008fe20007ffe0ff */
[----:B------:R-:W-:Y:S01]  /*3d90*/  STL [R1+0x4064], R8 ;  /* 0x0040640801007387 */ /* 0x000fe20000100800 */
[----:B------:R-:W-:Y:S01]  /*3da0*/  IABS R64, R8 ;  /* 0x0000000800407213 */ /* 0x000fe20000000000 */
[----:B------:R-:W-:Y:S01]  /*3db0*/  IMAD.MOV R4, RZ, RZ, -R4 ;  /* 0x000000ffff047224 */ /* 0x000fe200078e0a04 */
[----:B------:R-:W-:Y:S01]  /*3dc0*/  IABS R60, R9 ;  /* 0x00000009003c7213 */ /* 0x000fe20000000000 */
[----:B------:R1:W-:Y:S01]  /*3dd0*/  STL [R1+0x4068], R7 ;  /* 0x0040680701007387 */ /* 0x0003e20000100800 */
[----:B------:R-:W-:Y:S01]  /*3de0*/  IMAD R68, R251, R2, R68 ;  /* 0x00000002fb447224 */ /* 0x000fe200078e0244 */
[----:B------:R-:W-:Y:S01]  /*3df0*/  IABS R62, R11 ;  /* 0x0000000b003e7213 */ /* 0x000fe20000000000 */
[----:B------:R-:W-:Y:S01]  /*3e00*/  IMAD.HI.U32 R2, R252, R63, RZ ;  /* 0x0000003ffc027227 */ /* 0x000fe200078e00ff */
[----:B------:R2:W-:Y:S01]  /*3e10*/  STL [R1+0x406c], R11 ;  /* 0x00406c0b01007387 */ /* 0x0005e20000100800 */
[----:B------:R-:W-:-:S02]  /*3e20*/  IABS R61, R10 ;  /* 0x0000000a003d7213 */ /* 0x000fc40000000000 */
[----:B------:R-:W-:Y:S01]  /*3e30*/  IMAD.MOV R6, RZ, RZ, -R6 ;  /* 0x000000ffff067224 */ /* 0x000fe200078e0a06 */
[----:B------:R3:W-:Y:S01]  /*3e40*/  STL [R1+0x4070], R10 ;  /* 0x0040700a01007387 */ /* 0x0007e20000100800 */
[C---:B------:R-:W-:Y:S01]  /*3e50*/  IMAD R65, R251.reuse, R4, R65 ;  /* 0x00000004fb417224 */ /* 0x040fe200078e0241 */
[----:B-1----:R-:W-:Y:S01]  /*3e60*/  IADD3 R7, R12, 0xb4, RZ ;  /* 0x000000b40c077810 */ /* 0x002fe20007ffe0ff */
[----:B------:R-:W-:Y:S01]  /*3e70*/  IMAD.HI.U32 R4, R252, R60, RZ ;  /* 0x0000003cfc047227 */ /* 0x000fe200078e00ff */
[C---:B------:R-:W-:Y:S01]  /*3e80*/  IADD3 R8, R12.reuse, 0xb3, RZ ;  /* 0x000000b30c087810 */ /* 0x040fe20007ffe0ff */
[----:B------:R1:W-:Y:S01]  /*3e90*/  STL [R1+0x4074], R9 ;  /* 0x0040740901007387 */ /* 0x0003e20000100800 */
[C---:B--2---:R-:W-:Y:S01]  /*3ea0*/  IADD3 R11, R12.reuse, 0xb5, RZ ;  /* 0x000000b50c0b7810 */ /* 0x044fe20007ffe0ff */
[----:B------:R-:W-:Y:S01]  /*3eb0*/  IMAD.MOV R2, RZ, RZ, -R2 ;  /* 0x000000ffff027224 */ /* 0x000fe200078e0a02 */
[----:B------:R-:W-:Y:S01]  /*3ec0*/  IABS R58, R7 ;  /* 0x00000007003a7213 */ /* 0x000fe20000000000 */
[----:B------:R-:W-:Y:S01]  /*3ed0*/  IMAD R218, R251, R6, R218 ;  /* 0x00000006fbda7224 */ /* 0x000fe200078e02da */
[----:B---3--:R-:W-:Y:S01]  /*3ee0*/  IADD3 R10, R12, 0xb6, RZ ;  /* 0x000000b60c0a7810 */ /* 0x008fe20007ffe0ff */
[----:B------:R-:W-:Y:S01]  /*3ef0*/  IMAD.HI.U32 R6, R252, R213, RZ ;  /* 0x000000d5fc067227 */ /* 0x000fe200078e00ff */
[----:B------:R2:W-:Y:S01]  /*3f00*/  STL [R1+0x4078], R8 ;  /* 0x0040780801007387 */ /* 0x0005e20000100800 */
[----:B------:R-:W-:-:S02]  /*3f10*/  IABS R59, R8 ;  /* 0x00000008003b7213 */ /* 0x000fc40000000000 */
[----:B-1----:R-:W-:Y:S01]  /*3f20*/  IADD3 R9, R12, 0xb7, RZ ;  /* 0x000000b70c097810 */ /* 0x002fe20007ffe0ff */
[----:B------:R-:W-:Y:S01]  /*3f30*/  IMAD.MOV R4, RZ, RZ, -R4 ;  /* 0x000000ffff047224 */ /* 0x000fe200078e0a04 */
[----:B------:R1:W-:Y:S01]  /*3f40*/  STL [R1+0x4080], R7 ;  /* 0x0040800701007387 */ /* 0x0003e20000100800 */
[C---:B------:R-:W-:Y:S01]  /*3f50*/  IMAD R63, R251.reuse, R2, R63 ;  /* 0x00000002fb3f7224 */ /* 0x040fe200078e023f */
[----:B------:R-:W-:Y:S01]  /*3f60*/  IABS R55, R9 ;  /* 0x0000000900377213 */ /* 0x000fe20000000000 */
[----:B------:R-:W-:Y:S01]  /*3f70*/  IMAD.HI.U32 R2, R252, R58, RZ ;  /* 0x0000003afc027227 */ /* 0x000fe200078e00ff */
[----:B------:R3:W-:Y:S01]  /*3f80*/  STL [R1+0x407c], R11 ;  /* 0x00407c0b01007387 */ /* 0x0007e20000100800 */
[C---:B--2---:R-:W-:Y:S02]  /*3f90*/  IADD3 R8, R12.reuse, 0xb8, RZ ;  /* 0x000000b80c087810 */ /* 0x044fe40007ffe0ff */
[----:B------:R-:W-:Y:S01]  /*3fa0*/  IMAD.MOV R6, RZ, RZ, -R6 ;  /* 0x000000ffff067224 */ /* 0x000fe200078e0a06 */
[----:B------:R2:W-:Y:S01]  /*3fb0*/  STL [R1+0x4084], R10 ;  /* 0x0040840a01007387 */ /* 0x0005e20000100800 */
[----:B------:R-:W-:Y:S01]  /*3fc0*/  IMAD R60, R251, R4, R60 ;  /* 0x00000004fb3c7224 */ /* 0x000fe200078e023c */
[----:B-1----:R-:W-:Y:S01]  /*3fd0*/  IADD3 R7, R12, 0xb9, RZ ;  /* 0x000000b90c077810 */ /* 0x002fe20007ffe0ff */
[----:B------:R-:W-:Y:S01]  /*3fe0*/  IMAD.HI.U32 R4, R252, R55, RZ ;  /* 0x00000037fc047227 */ /* 0x000fe200078e00ff */
[----:B------:R1:W-:Y:S01]  /*3ff0*/  STL [R1+0x4088], R9 ;  /* 0x0040880901007387 */ /* 0x0003e20000100800 */
[----:B------:R-:W-:-:S02]  /*4000*/  IABS R57, R11 ;  /* 0x0000000b00397213 */ /* 0x000fc40000000000 */
[----:B------:R-:W-:Y:S01]  /*4010*/  IABS R56, R10 ;  /* 0x0000000a00387213 */ /* 0x000fe20000000000 */
[----:B------:R-:W-:Y:S01]  /*4020*/  IMAD.MOV R2, RZ, RZ, -R2 ;  /* 0x000000ffff027224 */ /* 0x000fe200078e0a02 */
[----:B---3--:R-:W-:Y:S01]  /*4030*/  IADD3 R11, R12, 0xba, RZ ;  /* 0x000000ba0c0b7810 */ /* 0x008fe20007ffe0ff */
[C---:B------:R-:W-:Y:S01]  /*4040*/  IMAD R213, R251.reuse, R6, R213 ;  /* 0x00000006fbd57224 */ /* 0x040fe200078e02d5 */
[----:B------:R-:W-:Y:S01]  /*4050*/  IABS R53, R7 ;  /* 0x0000000700357213 */ /* 0x000fe20000000000 */
[----:B------:R-:W-:Y:S01]  /*4060*/  IMAD.HI.U32 R6, R252, R208, RZ ;  /* 0x000000d0fc067227 */ /* 0x000fe200078e00ff */
[C---:B--2---:R-:W-:Y:S01]  /*4070*/  IADD3 R10, R12.reuse, 0xbb, RZ ;  /* 0x000000bb0c0a7810 */ /* 0x044fe20007ffe0ff */
[----:B------:R2:W-:Y:S01]  /*4080*/  STL [R1+0x408c], R8 ;  /* 0x00408c0801007387 */ /* 0x0005e20000100800 */
[----:B-1----:R-:W-:Y:S01]  /*4090*/  IADD3 R9, R12, 0xbc, RZ ;  /* 0x000000bc0c097810 */ /* 0x002fe20007ffe0ff */
[----:B------:R-:W-:Y:S01]  /*40a0*/  IMAD.MOV R4, RZ, RZ, -R4 ;  /* 0x000000ffff047224 */ /* 0x000fe200078e0a04 */
[----:B------:R-:W-:Y:S01]  /*40b0*/  IABS R54, R8 ;  /* 0x0000000800367213 */ /* 0x000fe20000000000 */
[----:B------:R1:W-:Y:S01]  /*40c0*/  STL [R1+0x4094], R7 ;  /* 0x0040940701007387 */ /* 0x0003e20000100800 */
[----:B------:R-:W-:Y:S01]  /*40d0*/  IABS R50, R9 ;  /* 0x0000000900327213 */ /* 0x000fe20000000000 */
[----:B------:R-:W-:Y:S01]  /*40e0*/  IMAD R58, R251, R2, R58 ;  /* 0x00000002fb3a7224 */ /* 0x000fe200078e023a */
[----:B------:R-:W-:Y:S01]  /*40f0*/  IABS R52, R11 ;  /* 0x0000000b00347213 */ /* 0x000fe20000000000 */
[----:B------:R3:W-:Y:S01]  /*4100*/  STL [R1+0x4090], R11 ;  /* 0x0040900b01007387 */ /* 0x0007e20000100800 */
[----:B------:R-:W-:Y:S01]  /*4110*/  IMAD.HI.U32 R2, R252, R53, RZ ;  /* 0x00000035fc027227 */ /* 0x000fe200078e00ff */
[----:B--2---:R-:W-:-:S02]  /*4120*/  IADD3 R8, R12, 0xbd, RZ ;  /* 0x000000bd0c087810 */ /* 0x004fc40007ffe0ff */
[----:B------:R2:W-:Y:S01]  /*4130*/  STL [R1+0x4098], R10 ;  /* 0x0040980a01007387 */ /* 0x0005e20000100800 */
[----:B------:R-:W-:Y:S01]  /*4140*/  IMAD.MOV R6, RZ, RZ, -R6 ;  /* 0x000000ffff067224 */ /* 0x000fe200078e0a06 */
[----:B-1----:R-:W-:Y:S01]  /*4150*/  IADD3 R7, R12, 0xbe, RZ ;  /* 0x000000be0c077810 */ /* 0x002fe20007ffe0ff */
[C---:B------:R-:W-:Y:S01]  /*4160*/  IMAD R55, R251.reuse, R4, R55 ;  /* 0x00000004fb377224 */ /* 0x040fe200078e0237 */
[----:B------:R1:W-:Y:S01]  /*4170*/  STL [R1+0x409c], R9 ;  /* 0x00409c0901007387 */ /* 0x0003e20000100800 */
[----:B------:R-:W-:Y:S01]  /*4180*/  IMAD.HI.U32 R4, R252, R50, RZ ;  /* 0x00000032fc047227 */ /* 0x000fe200078e00ff */
[----:B------:R-:W-:Y:S02]  /*4190*/  IABS R51, R10 ;  /* 0x0000000a00337213 */ /* 0x000fe40000000000 */
[C---:B---3--:R-:W-:Y:S01]  /*41a0*/  IADD3 R11, R12.reuse, 0xbf, RZ ;  /* 0x000000bf0c0b7810 */ /* 0x048fe20007ffe0ff */
[----:B------:R-:W-:Y:S01]  /*41b0*/  IMAD.MOV R2, RZ, RZ, -R2 ;  /* 0x000000ffff027224 */ /* 0x000fe200078e0a02 */
[----:B------:R-:W-:Y:S01]  /*41c0*/  IABS R48, R7 ;  /* 0x0000000700307213 */ /* 0x000fe20000000000 */
[C---:B------:R-:W-:Y:S01]  /*41d0*/  IMAD R208, R251.reuse, R6, R208 ;  /* 0x00000006fbd07224 */ /* 0x040fe200078e02d0 */
[----:B--2---:R-:W-:Y:S01]  /*41e0*/  IADD3 R10, R12, 0xc0, RZ ;  /* 0x000000c00c0a7810 */ /* 0x004fe20007ffe0ff */
[----:B------:R-:W-:Y:S01]  /*41f0*/  IMAD.HI.U32 R6, R252, R203, RZ ;  /* 0x000000cbfc067227 */ /* 0x000fe200078e00ff */
[----:B-1----:R-:W-:Y:S01]  /*4200*/  IADD3 R9, R12, 0xc1, RZ ;  /* 0x000000c10c097810 */ /* 0x002fe20007ffe0ff */
        /* <DEDUP_REMOVED lines=107> */
[C---:B------:R-:W-:Y:S01]  /*48c0*/  IMAD R30, R251.reuse, R4, R30 ;  /* 0x00000004fb1e7224 */ /* 0x040fe200078e021e */
        /* <DEDUP_REMOVED lines=8> */
[----:B--2---:R-:W-:Y:S01]  /*4950*/  IADD3 R10, R12, 0xd9, RZ ;  /* 0x000000d90c0a7810 */ /* 0x004fe20007ffe0ff */
[C---:B------:R-:W-:Y:S01]  /*4960*/  IMAD R183, R251.reuse, R6, R183 ;  /* 0x00000006fbb77224 */ /* 0x040fe200078e02b7 */
[----:B------:R-:W-:Y:S01]  /*4970*/  IABS R24, R8 ;  /* 0x0000000800187213 */ /* 0x000fe20000000000 */
[----:B------:R-:W-:Y:S01]  /*4980*/  IMAD.HI.U32 R6, R252, R178, RZ ;  /* 0x000000b2fc067227 */ /* 0x000fe200078e00ff */
[----:B------:R-:W-:Y:S01]  /*4990*/  IABS R23, R7 ;  /* 0x0000000700177213 */ /* 0x000fe20000000000 */
[----:B------:R2:W-:Y:S01]  /*49a0*/  STL [R1+0x412c], R7 ;  /* 0x00412c0701007387 */ /* 0x0005e20000100800 */
[C---:B-1----:R-:W-:Y:S01]  /*49b0*/  IADD3 R9, R12.reuse, 0xda, RZ ;  /* 0x000000da0c097810 */ /* 0x042fe20007ffe0ff */
[----:B------:R-:W-:Y:S01]  /*49c0*/  IMAD.MOV R4, RZ, RZ, -R4 ;  /* 0x000000ffff047224 */ /* 0x000fe200078e0a04 */
[----:B------:R-:W-:Y:S01]  /*49d0*/  IABS R21, R10 ;  /* 0x0000000a00157213 */ /* 0x000fe20000000000 */
[----:B------:R-:W-:Y:S01]  /*49e0*/  STL [R1+0x4124], R11 ;  /* 0x0041240b01007387 */ /* 0x000fe20000100800 */
[----:B---3--:R-:W-:Y:S01]  /*49f0*/  IADD3 R8, R12, 0xdb, RZ ;  /* 0x000000db0c087810 */ /* 0x008fe20007ffe0ff */
[----:B------:R-:W-:Y:S01]  /*4a00*/  IMAD R28, R251, R2, R28 ;  /* 0x00000002fb1c7224 */ /* 0x000fe200078e021c */
[----:B------:R-:W-:Y:S01]  /*4a10*/  IABS R20, R9 ;  /* 0x0000000900147213 */ /* 0x000fe20000000000 */
[----:B------:R1:W-:Y:S01]  /*4a20*/  STL [R1+0x4130], R10 ;  /* 0x0041300a01007387 */ /* 0x0003e20000100800 */
[----:B------:R-:W-:Y:S01]  /*4a30*/  IMAD.HI.U32 R2, R252, R23, RZ ;  /* 0x00000017fc027227 */ /* 0x000fe200078e00ff */
[----:B--2---:R-:W-:-:S02]  /*4a40*/  IADD3 R7, R12, 0xdc, RZ ;  /* 0x000000dc0c077810 */ /* 0x004fc40007ffe0ff */
[----:B------:R2:W-:Y:S01]  /*4a50*/  STL [R1+0x4138], R9 ;  /* 0x0041380901007387 */ /* 0x0005e20000100800 */
[----:B------:R-:W-:Y:S01]  /*4a60*/  IMAD.MOV R6, RZ, RZ, -R6 ;  /* 0x000000ffff067224 */ /* 0x000fe200078e0a06 */
[----:B------:R-:W-:Y:S01]  /*4a70*/  IABS R19, R8 ;  /* 0x0000000800137213 */ /* 0x000fe20000000000 */
[C---:B------:R-:W-:Y:S01]  /*4a80*/  IMAD R25, R251.reuse, R4, R25 ;  /* 0x00000004fb197224 */ /* 0x040fe200078e0219 */
[----:B------:R3:W-:Y:S01]  /*4a90*/  STL [R1+0x413c], R8 ;  /* 0x00413c0801007387 */ /* 0x0007e20000100800 */
[----:B------:R-:W-:Y:S01]  /*4aa0*/  IMAD.HI.U32 R4, R252, R20, RZ ;  /* 0x00000014fc047227 */ /* 0x000fe200078e00ff */
[----:B------:R-:W-:Y:S02]  /*4ab0*/  IABS R18, R7 ;  /* 0x0000000700127213 */ /* 0x000fe40000000000 */
[C---:B-1----:R-:W-:Y:S01]  /*4ac0*/  IADD3 R10, R12.reuse, 0xdd, RZ ;  /* 0x000000dd0c0a7810 */ /* 0x042fe20007ffe0ff */
[----:B------:R-:W-:Y:S01]  /*4ad0*/  IMAD.MOV R2, RZ, RZ, -R2 ;  /* 0x000000ffff027224 */ /* 0x000fe200078e0a02 */
[----:B--2---:R-:W-:Y:S01]  /*4ae0*/  IADD3 R9, R12, 0xde, RZ ;  /* 0x000000de0c097810 */ /* 0x004fe20007ffe0ff */
[----:B------:R-:W-:Y:S01]  /*4af0*/  IMAD R178, R251, R6, R178 ;  /* 0x00000006fbb27224 */ /* 0x000fe200078e02b2 */
[----:B------:R1:W-:Y:S01]  /*4b00*/  STL [R1+0x4148], R7 ;  /* 0x0041480701007387 */ /* 0x0003e20000100800 */
[----:B------:R-:W-:Y:S01]  /*4b10*/  IMAD.HI.U32 R6, R252, R173, RZ ;  /* 0x000000adfc067227 */ /* 0x000fe200078e00ff */
[----:B---3--:R-:W-:-:S02]  /*4b20*/  IADD3 R8, R12, 0xdf, RZ ;  /* 0x000000df0c087810 */ /* 0x008fc40007ffe0ff */
[----:B------:R-:W-:Y:S01]  /*4b30*/  STL [R1+0x4144], R10 ;  /* 0x0041440a01007387 */ /* 0x000fe20000100800 */
[----:B------:R-:W-:Y:S01]  /*4b40*/  IMAD.MOV R4, RZ, RZ, -R4 ;  /* 0x000000ffff047224 */ /* 0x000fe200078e0a04 */
[----:B------:R-:W-:Y:S01]  /*4b50*/  IABS R15, R8 ;  /* 0x00000008000f7213 */ /* 0x000fe20000000000 */
[C---:B------:R-:W-:Y:S01]  /*4b60*/  IMAD R23, R251.reuse, R2, R23 ;  /* 0x00000002fb177224 */ /* 0x040fe200078e0217 */
[----:B------:R-:W-:Y:S01]  /*4b70*/  STL [R1+0x414c], R9 ;  /* 0x00414c0901007387 */ /* 0x000fe20000100800 */
[----:B------:R-:W-:Y:S01]  /*4b80*/  IMAD.HI.U32 R2, R252, R18, RZ ;  /* 0x00000012fc027227 */ /* 0x000fe200078e00ff */
[----:B-1----:R-:W-:Y:S02]  /*4b90*/  IADD3 R7, R12, 0xe0, RZ ;  /* 0x000000e00c077810 */ /* 0x002fe40007ffe0ff */
[----:B------:R-:W-:Y:S01]  /*4ba0*/  STL [R1+0x4154], R8 ;  /* 0x0041540801007387 */ /* 0x000fe20000100800 */
[----:B------:R-:W-:Y:S01]  /*4bb0*/  IMAD.MOV R6, RZ, RZ, -R6 ;  /* 0x000000ffff067224 */ /* 0x000fe200078e0a06 */
[----:B------:R-:W-:Y:S01]  /*4bc0*/  IABS R22, R11 ;  /* 0x0000000b00167213 */ /* 0x000fe20000000000 */
[----:B------:R-:W-:Y:S01]  /*4bd0*/  IMAD R20, R251, R4, R20 ;  /* 0x00000004fb147224 */ /* 0x000fe200078e0214 */
[----:B------:R-:W-:Y:S01]  /*4be0*/  STL [R1+0x415c], R7 ;  /* 0x00415c0701007387 */ /* 0x000fe20000100800 */
[----:B------:R-:W-:Y:S01]  /*4bf0*/  IMAD.HI.U32 R4, R252, R15, RZ ;  /* 0x0000000ffc047227 */ /* 0x000fe200078e00ff */
[----:B------:R-:W-:-:S02]  /*4c00*/  IABS R17, R10 ;  /* 0x0000000a00117213 */ /* 0x000fc40000000000 */
[----:B------:R-:W-:Y:S01]  /*4c10*/  IABS R16, R9 ;  /* 0x0000000900107213 */ /* 0x000fe20000000000 */
[----:B------:R-:W-:Y:S01]  /*4c20*/  IMAD.MOV R2, RZ, RZ, -R2 ;  /* 0x000000ffff027224 */ /* 0x000fe200078e0a02 */
[----:B------:R-:W-:Y:S01]  /*4c30*/  IABS R14, R7 ;  /* 0x00000007000e7213 */ /* 0x000fe20000000000 */
[----:B------:R-:W-:Y:S02]  /*4c40*/  IMAD R173, R251, R6, R173 ;  /* 0x00000006fbad7224 */ /* 0x000fe400078e02ad */
[----:B------:R-:W-:-:S04]  /*4c50*/  IMAD.HI.U32 R6, R252, R168, RZ ;  /* 0x000000a8fc067227 */ /* 0x000fc800078e00ff */
[----:B------:R-:W-:Y:S02]  /*4c60*/  IMAD.MOV R4, RZ, RZ, -R4 ;  /* 0x000000ffff047224 */ /* 0x000fe400078e0a04 */
[C---:B------:R-:W-:Y:S01]  /*4c70*/  IMAD R18, R251.reuse, R2, R18 ;  /* 0x00000002fb127224 */ /* 0x040fe200078e0212 */
[----:B------:R-:W-:Y:S01]  /*4c80*/  IADD3 R2, R12, 0xe1, RZ ;  /* 0x000000e10c027810 */ /* 0x000fe20007ffe0ff */
[----:B------:R-:W-:Y:S02]  /*4c90*/  IMAD.MOV R6, RZ, RZ, -R6 ;  /* 0x000000ffff067224 */ /* 0x000fe400078e0a06 */
[C---:B------:R-:W-:Y:S01]  /*4ca0*/  IMAD R15, R251.reuse, R4, R15 ;  /* 0x00000004fb0f7224 */ /* 0x040fe200078e020f */
[----:B------:R-:W-:Y:S01]  /*4cb0*/  IABS R13, R2 ;  /* 0x00000002000d7213 */ /* 0x000fe20000000000 */
[----:B------:R-:W-:Y:S01]  /*4cc0*/  IMAD R168, R251, R6, R168 ;  /* 0x00000006fba87224 */ /* 0x000fe200078e02a8 */
[----:B------:R-:W-:Y:S01]  /*4cd0*/  STL [R1+0x4168], R2 ;  /* 0x0041680201007387 */ /* 0x000fe20000100800 */
[----:B------:R-:W-:-:S03]  /*4ce0*/  IMAD.HI.U32 R6, R252, R163, RZ ;  /* 0x000000a3fc067227 */ /* 0x000fc600078e00ff */
[----:B------:R1:W-:Y:S01]  /*4cf0*/  STL [R1+0x4298], R15 ;  /* 0x0042980f01007387 */ /* 0x0003e20000100800 */
[----:B------:R-:W-:Y:S02]  /*4d00*/  IMAD.MOV R6, RZ, RZ, -R6 ;  /* 0x000000ffff067224 */ /* 0x000fe400078e0a06 */
[----:B------:R-:W-:-:S04]  /*4d10*/  IMAD.HI.U32 R3, R252, R126, RZ ;  /* 0x0000007efc037227 */ /* 0x000fc800078e00ff */
[C---:B------:R-:W-:Y:S02]  /*4d20*/  IMAD R163, R251.reuse, R6, R163 ;  /* 0x00000006fba37224 */ /* 0x040fe400078e02a3 */
[----:B------:R-:W-:Y:S01]  /*4d30*/  IMAD.HI.U32 R6, R252, R158, RZ ;  /* 0x0000009efc067227 */ /* 0x000fe200078e00ff */
[----:B-1----:R-:W2:Y:S03]  /*4d40*/  LDL R15, [R1+0x2d70] ;  /* 0x002d7000010f7983 */ /* 0x002ea60000100800 */
[----:B------:R-:W-:Y:S02]  /*4d50*/  IMAD.MOV R6, RZ, RZ, -R6 ;  /* 0x000000ffff067224 */ /* 0x000fe400078e0a06 */
[----:B------:R-:W-:Y:S02]  /*4d60*/  IMAD.MOV R3, RZ, RZ, -R3 ;  /* 0x000000ffff037224 */ /* 0x000fe400078e0a03 */
[----:B------:R-:W-:-:S02]  /*4d70*/  IMAD R158, R251, R6, R158 ;  /* 0x00000006fb9e7224 */ /* 0x000fc400078e029e */
[----:B------:R-:W-:-:S04]  /*4d80*/  IMAD.HI.U32 R6, R252, R153, RZ ;  /* 0x00000099fc067227 */ /* 0x000fc800078e00ff */
[----:B------:R-:W-:Y:S02]  /*4d90*/  IMAD.MOV R6, RZ, RZ, -R6 ;  /* 0x000000ffff067224 */ /* 0x000fe400078e0a06 */
[----:B------:R-:W-:-:S04]  /*4da0*/  IMAD.HI.U32 R5, R252, R124, RZ ;  /* 0x0000007cfc057227 */ /* 0x000fc800078e00ff */
[----:B------:R-:W-:Y:S02]  /*4db0*/  IMAD R153, R251, R6, R153 ;  /* 0x00000006fb997224 */ /* 0x000fe400078e0299 */
[----:B------:R-:W-:-:S04]  /*4dc0*/  IMAD.HI.U32 R6, R252, R148, RZ ;  /* 0x00000094fc067227 */ /* 0x000fc800078e00ff */
[----:B------:R-:W-:Y:S02]  /*4dd0*/  IMAD.MOV R6, RZ, RZ, -R6 ;  /* 0x000000ffff067224 */ /* 0x000fe400078e0a06 */
[C---:B------:R-:W-:Y:S02]  /*4de0*/  IMAD R126, R251.reuse, R3, R126 ;  /* 0x00000003fb7e7224 */ /* 0x040fe400078e027e */
[----:B------:R-:W-:Y:S02]  /*4df0*/  IMAD R148, R251, R6, R148 ;  /* 0x00000006fb947224 */ /* 0x000fe400078e0294 */
[----:B------:R-:W-:-:S04]  /*4e00*/  IMAD.HI.U32 R6, R252, R143, RZ ;  /* 0x0000008ffc067227 */ /* 0x000fc800078e00ff */
[----:B------:R-:W-:Y:S02]  /*4e10*/  IMAD.MOV R6, RZ, RZ, -R6 ;  /* 0x000000ffff067224 */ /* 0x000fe400078e0a06 */
[----:B------:R-:W-:-:S04]  /*4e20*/  IMAD.HI.U32 R3, R252, R119, RZ ;  /* 0x00000077fc037227 */ /* 0x000fc800078e00ff */
[----:B------:R-:W-:Y:S02]  /*4e30*/  IMAD R143, R251, R6, R143 ;  /* 0x00000006fb8f7224 */ /* 0x000fe400078e028f */
[----:B------:R-:W-:-:S04]  /*4e40*/  IMAD.HI.U32 R6, R252, R138, RZ ;  /* 0x0000008afc067227 */ /* 0x000fc800078e00ff */
[----:B------:R-:W-:Y:S02]  /*4e50*/  IMAD.MOV R6, RZ, RZ, -R6 ;  /* 0x000000ffff067224 */ /* 0x000fe400078e0a06 */
[----:B------:R-:W-:Y:S02]  /*4e60*/  IMAD.MOV R5, RZ, RZ, -R5 ;  /* 0x000000ffff057224 */ /* 0x000fe400078e0a05 */
[----:B------:R-:W-:Y:S02]  /*4e70*/  IMAD R138, R251, R6, R138 ;  /* 0x00000006fb8a7224 */ /* 0x000fe400078e028a */
[----:B------:R-:W-:-:S04]  /*4e80*/  IMAD.HI.U32 R6, R252, R133, RZ ;  /* 0x00000085fc067227 */ /* 0x000fc800078e00ff */
[----:B------:R-:W-:Y:S02]  /*4e90*/  IMAD.MOV R6, RZ, RZ, -R6 ;  /* 0x000000ffff067224 */ /* 0x000fe400078e0a06 */
[----:B------:R-:W-:Y:S02]  /*4ea0*/  IMAD.MOV R3, RZ, RZ, -R3 ;  /* 0x000000ffff037224 */ /* 0x000fe400078e0a03 */
        /* <DEDUP_REMOVED lines=10> */
[----:B------:R-:W-:Y:S01]  /*4f50*/  IMAD R119, R251, R3, R119 ;  /* 0x00000003fb777224 */ /* 0x000fe200078e0277 */
[----:B------:R-:W-:Y:S01]  /*4f60*/  IADD3 R6, -R6, RZ, RZ ;  /* 0x000000ff06067210 */ /* 0x000fe20007ffe1ff */
[----:B------:R-:W-:-:S04]  /*4f70*/  IMAD.HI.U32 R3, R252, R114, RZ ;  /* 0x00000072fc037227 */ /* 0x000fc800078e00ff */
[----:B------:R-:W-:Y:S02]  /*4f80*/  IMAD R122, R251, R6, R122 ;  /* 0x00000006fb7a7224 */ /* 0x000fe400078e027a */
[----:B------:R-:W-:-:S04]  /*4f90*/  IMAD.HI.U32 R6, R252, R117, RZ ;  /* 0x00000075fc067227 */ /* 0x000fc800078e00ff */
[----:B------:R-:W-:Y:S01]  /*4fa0*/  IMAD.MOV R5, RZ, RZ, -R5 ;  /* 0x000000ffff057224 */ /* 0x000fe200078e0a05 */
[----:B------:R-:W-:Y:S01]  /*4fb0*/  IADD3 R6, -R6, RZ, RZ ;  /* 0x000000ff06067210 */ /* 0x000fe20007ffe1ff */
[----:B------:R-:W-:Y:S02]  /*4fc0*/  IMAD.MOV R3, RZ, RZ, -R3 ;  /* 0x000000ffff037224 */ /* 0x000fe400078e0a03 */
[C---:B------:R-:W-:Y:S02]  /*4fd0*/  IMAD R121, R251.reuse, R5, R121 ;  /* 0x00000005fb797224 */ /* 0x040fe400078e0279 */
[----:B------:R-:W-:Y:S02]  /*4fe0*/  IMAD R117, R251, R6, R117 ;  /* 0x00000006fb757224 */ /* 0x000fe400078e0275 */
[----:B------:R-:W-:-:S04]  /*4ff0*/  IMAD.HI.U32 R6, R252, R112, RZ ;  /* 0x00000070fc067227 */ /* 0x000fc800078e00ff */
[----:B------:R-:W-:Y:S01]  /*5000*/  IMAD.HI.U32 R5, R252, R116, RZ ;  /* 0x00000074fc057227 */ /* 0x000fe200078e00ff */
[----:B------:R-:W-:-:S03]  /*5010*/  IADD3 R6, -R6, RZ, RZ ;  /* 0x000000ff06067210 */ /* 0x000fc60007ffe1ff */
[C---:B------:R-:W-:Y:S02]  /*5020*/  IMAD R114, R251.reuse, R3, R114 ;  /* 0x00000003fb727224 */ /* 0x040fe400078e0272 */
[----:B------:R-:W-:Y:S02]  /*5030*/  IMAD R112, R251, R6, R112 ;  /* 0x00000006fb707224 */ /* 0x000fe400078e0270 */
[----:B------:R-:W-:-:S04]  /*5040*/  IMAD.HI.U32 R6, R252, R107, RZ ;  /* 0x0000006bfc067227 */ /* 0x000fc800078e00ff */
[----:B------:R-:W-:Y:S01]  /*5050*/  IMAD.HI.U32 R3, R252, R109, RZ ;  /* 0x0000006dfc037227 */ /* 0x000fe200078e00ff */
[----:B------:R-:W-:-:S03]  /*5060*/  IADD3 R6, -R6, RZ, RZ ;  /* 0x000000ff06067210 */ /* 0x000fc60007ffe1ff */
[----:B------:R-:W-:Y:S02]  /*5070*/  IMAD.MOV R5, RZ, RZ, -R5 ;  /* 0x000000ffff057224 */ /* 0x000fe400078e0a05 */
[----:B------:R-:W-:Y:S02]  /*5080*/  IMAD R107, R251, R6, R107 ;  /* 0x00000006fb6b7224 */ /* 0x000fe400078e026b */
[----:B------:R-:W-:-:S04]  /*5090*/  IMAD.HI.U32 R6, R252, R102, RZ ;  /* 0x00000066fc067227 */ /* 0x000fc800078e00ff */
[----:B------:R-:W-:Y:S01]  /*50a0*/  IMAD.MOV R3, RZ, RZ, -R3 ;  /* 0x000000ffff037224 */ /* 0x000fe200078e0a03 */
[----:B------:R-:W-:Y:S01]  /*50b0*/  IADD3 R6, -R6, RZ, RZ ;  /* 0x000000ff06067210 */ /* 0x000fe20007ffe1ff */
[----:B------:R-:W-:Y:S02]  /*50c0*/  IMAD R116, R251, R5, R116 ;  /* 0x00000005fb747224 */ /* 0x000fe400078e0274 */
        /* <DEDUP_REMOVED lines=11> */
[----:B------:R-:W-:Y:S02]  /*5180*/  IMAD R111, R251, R5, R111 ;  /* 0x00000005fb6f7224 */ /* 0x000fe400078e026f */
[----:B------:R-:W-:-:S04]  /*5190*/  IMAD.HI.U32 R5, R252, R106, RZ ;  /* 0x0000006afc057227 */ /* 0x000fc800078e00ff */
[C---:B------:R-:W-:Y:S02]  /*51a0*/  IMAD R92, R251.reuse, R6, R92 ;  /* 0x00000006fb5c7224 */ /* 0x040fe400078e025c */
[----:B------:R-:W-:Y:S02]  /*51b0*/  IMAD R104, R251, R3, R104 ;  /* 0x00000003fb687224 */ /* 0x000fe400078e0268 */
[----:B------:R-:W-:-:S04]  /*51c0*/  IMAD.HI.U32 R6, R252, R87, RZ ;  /* 0x00000057fc067227 */ /* 0x000fc800078e00ff */
[----:B------:R-:W-:Y:S01]  /*51d0*/  IMAD.HI.U32 R3, R252, R99, RZ ;  /* 0x00000063fc037227 */ /* 0x000fe200078e00ff */
[----:B------:R-:W-:-:S03]  /*51e0*/  IADD3 R6, -R6, RZ, RZ ;  /* 0x000000ff06067210 */ /* 0x000fc60007ffe1ff */
[----:B------:R-:W-:Y:S02]  /*51f0*/  IMAD.MOV R5, RZ, RZ, -R5 ;  /* 0x000000ffff057224 */ /* 0x000fe400078e0a05 */
[----:B------:R-:W-:Y:S02]  /*5200*/  IMAD.MOV R3, RZ, RZ, -R3 ;  /* 0x000000ffff037224 */ /* 0x000fe400078e0a03 */
[----:B------:R-:W-:Y:S02]  /*5210*/  IMAD R106, R251, R5, R106 ;  /* 0x00000005fb6a7224 */ /* 0x000fe400078e026a */
[----:B------:R-:W-:-:S04]  /*5220*/  IMAD.HI.U32 R5, R252, R101, RZ ;  /* 0x00000065fc057227 */ /* 0x000fc800078e00ff */
[----:B------:R-:W-:Y:S02]  /*5230*/  IMAD R99, R251, R3, R99 ;  /* 0x00000003fb637224 */ /* 0x000fe400078e0263 */
        /* <DEDUP_REMOVED lines=8> */
[----:B------:R-:W-:Y:S02]  /*52c0*/  IMAD R94, R251, R3, R94 ;  /* 0x00000003fb5e7224 */ /* 0x000fe400078e025e */
[----:B------:R-:W-:-:S04]  /*52d0*/  IMAD.HI.U32 R3, R252, R89, RZ ;  /* 0x00000059fc037227 */ /* 0x000fc800078e00ff */
        /* <DEDUP_REMOVED lines=9> */
[----:B------:R-:W-:Y:S02]  /*5370*/  IMAD.MOV R5, RZ, RZ, -R5 ;  /* 0x000000ffff057224 */ /* 0x000fe400078e0a05 */
[----:B------:R-:W-:Y:S02]  /*5380*/  IMAD.MOV R3, RZ, RZ, -R3 ;  /* 0x000000ffff037224 */ /* 0x000fe400078e0a03 */
[----:B------:R-:W-:Y:S02]  /*5390*/  IMAD R77, R251, R6, R77 ;  /* 0x00000006fb4d7224 */ /* 0x000fe400078e024d */
[----:B------:R-:W-:-:S04]  /*53a0*/  IMAD.HI.U32 R6, R252, R72, RZ ;  /* 0x00000048fc067227 */ /* 0x000fc800078e00ff */
[----:B------:R-:W-:Y:S01]  /*53b0*/  IMAD R91, R251, R5, R91 ;  /* 0x00000005fb5b7224 */ /* 0x000fe200078e025b */
[----:B------:R-:W-:Y:S01]  /*53c0*/  IADD3 R6, -R6, RZ, RZ ;  /* 0x000000ff06067210 */ /* 0x000fe20007ffe1ff */
[----:B------:R-:W-:-:S04]  /*53d0*/  IMAD.HI.U32 R5, R252, R86, RZ ;  /* 0x00000056fc057227 */ /* 0x000fc800078e00ff */
[----:B------:R-:W-:Y:S02]  /*53e0*/  IMAD R84, R251, R3, R84 ;  /* 0x00000003fb547224 */ /* 0x000fe400078e0254 */
[----:B------:R-:W-:-:S04]  /*53f0*/  IMAD.HI.U32 R3, R252, R79, RZ ;  /* 0x0000004ffc037227 */ /* 0x000fc800078e00ff */
[----:B------:R-:W-:Y:S02]  /*5400*/  IMAD.MOV R5, RZ, RZ, -R5 ;  /* 0x000000ffff057224 */ /* 0x000fe400078e0a05 */
[----:B------:R-:W-:Y:S02]  /*5410*/  IMAD.MOV R3, RZ, RZ, -R3 ;  /* 0x000000ffff037224 */ /* 0x000fe400078e0a03 */
[C---:B------:R-:W-:Y:S02]  /*5420*/  IMAD R86, R251.reuse, R5, R86 ;  /* 0x00000005fb567224 */ /* 0x040fe400078e0256 */
[----:B------:R-:W-:Y:S02]  /*5430*/  IMAD R72, R251, R6, R72 ;  /* 0x00000006fb487224 */ /* 0x000fe400078e0248 */
[----:B------:R-:W-:-:S04]  /*5440*/  IMAD.HI.U32 R5, R252, R81, RZ ;  /* 0x00000051fc057227 */ /* 0x000fc800078e00ff */
[----:B------:R-:W-:-:S04]  /*5450*/  IMAD.HI.U32 R6, R252, R67, RZ ;  /* 0x00000043fc067227 */ /* 0x000fc800078e00ff */
[----:B------:R-:W-:Y:S01]  /*5460*/  IMAD R79, R251, R3, R79 ;  /* 0x00000003fb4f7224 */ /* 0x000fe200078e024f */
[----:B------:R-:W-:Y:S01]  /*5470*/  IADD3 R6, -R6, RZ, RZ ;  /* 0x000000ff06067210 */ /* 0x000fe20007ffe1ff */
[----:B------:R-:W-:-:S04]  /*5480*/  IMAD.HI.U32 R3, R252, R74, RZ ;  /* 0x0000004afc037227 */ /* 0x000fc800078e00ff */
[----:B------:R-:W-:Y:S02]  /*5490*/  IMAD.MOV R5, RZ, RZ, -R5 ;  /* 0x000000ffff057224 */ /* 0x000fe400078e0a05 */
[----:B------:R-:W-:Y:S02]  /*54a0*/  IMAD.MOV R3, RZ, RZ, -R3 ;  /* 0x000000ffff037224 */ /* 0x000fe400078e0a03 */
[----:B------:R-:W-:Y:S02]  /*54b0*/  IMAD R81, R251, R5, R81 ;  /* 0x00000005fb517224 */ /* 0x000fe400078e0251 */
[----:B------:R-:W-:-:S04]  /*54c0*/  IMAD.HI.U32 R5, R252, R76, RZ ;  /* 0x0000004cfc057227 */ /* 0x000fc800078e00ff */
[C---:B------:R-:W-:Y:S02]  /*54d0*/  IMAD R74, R251.reuse, R3, R74 ;  /* 0x00000003fb4a7224 */ /* 0x040fe400078e024a */
[----:B------:R-:W-:Y:S02]  /*54e0*/  IMAD R67, R251, R6, R67 ;  /* 0x00000006fb437224 */ /* 0x000fe400078e0243 */
[----:B------:R-:W-:-:S04]  /*54f0*/  IMAD.HI.U32 R3, R252, R69, RZ ;  /* 0x00000045fc037227 */ /* 0x000fc800078e00ff */
        /* <DEDUP_REMOVED lines=8> */
[----:B------:R-:W-:Y:S02]  /*5580*/  IMAD R62, R251, R6, R62 ;  /* 0x00000006fb3e7224 */ /* 0x000fe400078e023e */
[----:B------:R-:W-:Y:S02]  /*5590*/  IMAD.MOV R5, RZ, RZ, -R5 ;  /* 0x000000ffff057224 */ /* 0x000fe400078e0a05 */
        /* <DEDUP_REMOVED lines=8> */
[----:B------:R-:W-:Y:S02]  /*5620*/  IMAD R57, R251, R6, R57 ;  /* 0x00000006fb397224 */ /* 0x000fe400078e0239 */
[----:B------:R-:W-:Y:S02]  /*5630*/  IMAD.MOV R3, RZ, RZ, -R3 ;  /* 0x000000ffff037224 */ /* 0x000fe400078e0a03 */
        /* <DEDUP_REMOVED lines=11> */
[----:B------:R-:W-:Y:S01]  /*56f0*/  IMAD.HI.U32 R5, R252, R56, RZ ;  /* 0x00000038fc057227 */ /* 0x000fe200078e00ff */
[----:B------:R-:W-:-:S03]  /*5700*/  IADD3 R6, -R6, RZ, RZ ;  /* 0x000000ff06067210 */ /* 0x000fc60007ffe1ff */
[----:B------:R-:W-:Y:S02]  /*5710*/  IMAD R54, R251, R3, R54 ;  /* 0x00000003fb367224 */ /* 0x000fe400078e0236 */
        /* <DEDUP_REMOVED lines=44> */
[----:B------:R-:W-:Y:S01]  /*59e0*/  IMAD.MOV R3, RZ, RZ, -R3 ;  /* 0x000000ffff037224 */ /* 0x000fe200078e0a03 */
[----:B--2---:R-:W-:Y:S01]  /*59f0*/  IADD3 R11, R15, 0xe2, RZ ;  /* 0x000000e20f0b7810 */ /* 0x004fe20007ffe0ff */
[C---:B------:R-:W-:Y:S02]  /*5a00*/  IMAD R31, R251.reuse, R5, R31 ;  /* 0x00000005fb1f7224 */ /* 0x040fe400078e021f */
[----:B------:R-:W-:Y:S01]  /*5a10*/  IMAD R27, R251, R6, R27 ;  /* 0x00000006fb1b7224 */ /* 0x000fe200078e021b */
[C---:B------:R-:W-:Y:S01]  /*5a20*/  IADD3 R10, R15.reuse, 0xe3, RZ ;  /* 0x000000e30f0a7810 */ /* 0x040fe20007ffe0ff */
[----:B------:R-:W-:Y:S01]  /*5a30*/  IMAD.HI.U32 R5, R252, R26, RZ ;  /* 0x0000001afc057227 */ /* 0x000fe200078e00ff */
[----:B------:R-:W-:-:S03]  /*5a40*/  IADD3 R9, R15, 0xe4, RZ ;  /* 0x000000e40f097810 */ /* 0x000fc60007ffe0ff */
[----:B------:R-:W-:Y:S01]  /*5a50*/  IMAD.HI.U32 R6, R252, R22, RZ ;  /* 0x00000016fc067227 */ /* 0x000fe200078e00ff */
[----:B------:R-:W-:-:S03]  /*5a60*/  IADD3 R8, R15, 0xe5, RZ ;  /* 0x000000e50f087810 */ /* 0x000fc60007ffe0ff */
[----:B------:R-:W-:Y:S01]  /*5a70*/  IMAD R24, R251, R3, R24 ;  /* 0x00000003fb187224 */ /* 0x000fe200078e0218 */
[----:B------:R-:W-:Y:S01]  /*5a80*/  IADD3 R6, -R6, RZ, RZ ;  /* 0x000000ff06067210 */ /* 0x000fe20007ffe1ff */
[C---:B------:R-:W-:Y:S01]  /*5a90*/  IMAD.HI.U32 R3, R252.reuse, R19, RZ ;  /* 0x00000013fc037227 */ /* 0x040fe200078e00ff */
[----:B------:R1:W-:Y:S01]  /*5aa0*/  STL [R1+0x4164], R11 ;  /* 0x0041640b01007387 */ /* 0x0003e20000100800 */
[----:B------:R-:W-:Y:S02]  /*5ab0*/  IADD3 R7, R15, 0xe6, RZ ;  /* 0x000000e60f077810 */ /* 0x000fe40007ffe0ff */
[----:B------:R-:W-:Y:S01]  /*5ac0*/  IMAD.MOV R5, RZ, RZ, -R5 ;  /* 0x000000ffff057224 */ /* 0x000fe200078e0a05 */
[----:B------:R-:W-:Y:S01]  /*5ad0*/  IABS R12, R11 ;  /* 0x0000000b000c7213 */ /* 0x000fe20000000000 */
[----:B------:R-:W-:Y:S01]  /*5ae0*/  IMAD.HI.U32 R2, R252, R13, RZ ;  /* 0x0000000dfc027227 */ /* 0x000fe200078e00ff */
[----:B------:R2:W-:Y:S03]  /*5af0*/  STL [R1+0x416c], R10 ;  /* 0x00416c0a01007387 */ /* 0x0005e60000100800 */
[----:B------:R-:W-:Y:S01]  /*5b00*/  IMAD.MOV R3, RZ, RZ, -R3 ;  /* 0x000000ffff037224 */ /* 0x000fe200078e0a03 */
[----:B-1----:R-:W-:Y:S01]  /*5b10*/  IABS R11, R10 ;  /* 0x0000000a000b7213 */ /* 0x002fe20000000000 */
[----:B------:R1:W-:Y:S01]  /*5b20*/  STL [R1+0x4170], R9 ;  /* 0x0041700901007387 */ /* 0x0003e20000100800 */
[----:B------:R-:W-:-:S02]  /*5b30*/  IMAD R26, R251, R5, R26 ;  /* 0x00000005fb1a7224 */ /* 0x000fc400078e021a */
[C---:B------:R-:W-:Y:S01]  /*5b40*/  IMAD.HI.U32 R5, R252.reuse, R21, RZ ;  /* 0x00000015fc057227 */ /* 0x040fe200078e00ff */
[----:B------:R3:W-:Y:S01]  /*5b50*/  STL [R1+0x417c], R8 ;  /* 0x00417c0801007387 */ /* 0x0007e20000100800 */
[----:B--2---:R-:W-:Y:S02]  /*5b60*/  IABS R10, R9 ;  /* 0x00000009000a7213 */ /* 0x004fe40000000000 */
[----:B------:R-:W-:Y:S02]  /*5b70*/  IMAD.MOV R2, RZ, RZ, -R2 ;  /* 0x000000ffff027224 */ /* 0x000fe400078e0a02 */
[C---:B------:R-:W-:Y:S01]  /*5b80*/  IMAD R22, R251.reuse, R6, R22 ;  /* 0x00000006fb167224 */ /* 0x040fe200078e0216 */
[----:B-1----:R-:W-:Y:S01]  /*5b90*/  IABS R9, R8 ;  /* 0x0000000800097213 */ /* 0x002fe20000000000 */
[----:B------:R-:W-:Y:S02]  /*5ba0*/  IMAD R19, R251, R3, R19 ;  /* 0x00000003fb137224 */ /* 0x000fe400078e0213 */
[C---:B------:R-:W-:Y:S01]  /*5bb0*/  IMAD.HI.U32 R6, R252.reuse, R17, RZ ;  /* 0x00000011fc067227 */ /* 0x040fe200078e00ff */
[----:B---3--:R-:W-:Y:S01]  /*5bc0*/  IABS R8, R7 ;  /* 0x0000000700087213 */ /* 0x008fe20000000000 */
[----:B------:R-:W1:Y:S02]  /*5bd0*/  S2R R229, SR_TID.X ;  /* 0x0000000000e57919 */ /* 0x000e640000002100 */
[----:B------:R-:W-:Y:S01]  /*5be0*/  IMAD.HI.U32 R3, R252, R14, RZ ;  /* 0x0000000efc037227 */ /* 0x000fe200078e00ff */
[----:B------:R-:W-:-:S03]  /*5bf0*/  IADD3 R6, -R6, RZ, RZ ;  /* 0x000000ff06067210 */ /* 0x000fc60007ffe1ff */
[----:B------:R-:W-:Y:S02]  /*5c00*/  IMAD.MOV R5, RZ, RZ, -R5 ;  /* 0x000000ffff057224 */ /* 0x000fe400078e0a05 */
[C---:B------:R-:W-:Y:S02]  /*5c10*/  IMAD R13, R251.reuse, R2, R13 ;  /* 0x00000002fb0d7224 */ /* 0x040fe400078e020d */
[----:B------:R-:W-:Y:S01]  /*5c20*/  IMAD.HI.U32 R2, R252, R8, RZ ;  /* 0x00000008fc027227 */ /* 0x000fe200078e00ff */
[----:B------:R2:W-:Y:S03]  /*5c30*/  STL [R1+0x418c], R7 ;  /* 0x00418c0701007387 */ /* 0x0005e60000100800 */
[----:B------:R-:W-:Y:S02]  /*5c40*/  IMAD.MOV R3, RZ, RZ, -R3 ;  /* 0x000000ffff037224 */ /* 0x000fe400078e0a03 */
[----:B------:R-:W-:-:S02]  /*5c50*/  IMAD R21, R251, R5, R21 ;  /* 0x00000005fb157224 */ /* 0x000fc400078e0215 */
[----:B------:R-:W-:Y:S01]  /*5c60*/  IMAD.HI.U32 R5, R252, R16, RZ ;  /* 0x00000010fc057227 */ /* 0x000fe200078e00ff */
[----:B--2---:R-:W-:-:S03]  /*5c70*/  IADD3 R7, R15, 0xe7, RZ ;  /* 0x000000e70f077810 */ /* 0x004fc60007ffe0ff */
[----:B------:R-:W-:Y:S02]  /*5c80*/  IMAD.MOV R2, RZ, RZ, -R2 ;  /* 0x000000ffff027224 */ /* 0x000fe400078e0a02 */
[----:B------:R-:W-:Y:S02]  /*5c90*/  IMAD R14, R251, R3, R14 ;  /* 0x00000003fb0e7224 */ /* 0x000fe400078e020e */
[----:B------:R-:W-:Y:S01]  /*5ca0*/  IMAD.HI.U32 R4, R252, R10, RZ ;  /* 0x0000000afc047227 */ /* 0x000fe200078e00ff */
[----:B------:R-:W-:-:S03]  /*5cb0*/  IADD3 R231, R15, 0xe8, RZ ;  /* 0x000000e80fe77810 */ /* 0x000fc60007ffe0ff */
[C---:B------:R-:W-:Y:S01]  /*5cc0*/  IMAD.HI.U32 R3, R252.reuse, R9, RZ ;  /* 0x00000009fc037227 */ /* 0x040fe200078e00ff */
[----:B------:R-:W-:Y:S01]  /*5cd0*/  IADD3 R230, R15, 0xe9, RZ ;  /* 0x000000e90fe67810 */ /* 0x000fe20007ffe0ff */
[----:B------:R2:W-:Y:S02]  /*5ce0*/  STL [R1+0x4188], R7 ;  /* 0x0041880701007387 */ /* 0x0005e40000100800 */
[----:B------:R-:W-:Y:S02]  /*5cf0*/  IMAD R17, R251, R6, R17 ;  /* 0x00000006fb117224 */ /* 0x000fe400078e0211 */
[----:B------:R-:W-:Y:S02]  /*5d00*/  IMAD.MOV R5, RZ, RZ, -R5 ;  /* 0x000000ffff057224 */ /* 0x000fe400078e0a05 */
[----:B------:R-:W-:-:S04]  /*5d10*/  IMAD.HI.U32 R6, R252, R12, RZ ;  /* 0x0000000cfc067227 */ /* 0x000fc800078e00ff */
[----:B------:R-:W-:Y:S01]  /*5d20*/  IMAD R8, R251, R2, R8 ;  /* 0x00000002fb087224 */ /* 0x000fe200078e0208 */
[----:B------:R-:W-:Y:S01]  /*5d30*/  IADD3 R2, R15, 0xea, RZ ;  /* 0x000000ea0f027810 */ /* 0x000fe20007ffe0ff */
[----:B------:R-:W-:Y:S01]  /*5d40*/  IMAD.MOV R4, RZ, RZ, -R4 ;  /* 0x000000ffff047224 */ /* 0x000fe200078e0a04 */
[----:B--2---:R-:W-:Y:S01]  /*5d50*/  IABS R7, R7 ;  /* 0x0000000700077213 */ /* 0x004fe20000000000 */
[----:B------:R-:W-:Y:S01]  /*5d60*/  IMAD.MOV R3, RZ, RZ, -R3 ;  /* 0x000000ffff037224 */ /* 0x000fe200078e0a03 */
[----:B------:R-:W-:Y:S01]  /*5d70*/  STL [R1+0x4190], R231 ;  /* 0x004190e701007387 */ /* 0x000fe20000100800 */
[C---:B------:R-:W-:Y:S01]  /*5d80*/  IMAD R16, R251.reuse, R5, R16 ;  /* 0x00000005fb107224 */ /* 0x040fe200078e0210 */
[----:B------:R-:W-:Y:S01]  /*5d90*/  IADD3 R6, -R6, RZ, RZ ;  /* 0x000000ff06067210 */ /* 0x000fe20007ffe1ff */
[----:B------:R-:W-:Y:S01]  /*5da0*/  IMAD.HI.U32 R5, R252, R11, RZ ;  /* 0x0000000bfc057227 */ /* 0x000fe200078e00ff */
[----:B------:R-:W-:Y:S03]  /*5db0*/  STL [R1+0x419c], R230 ;  /* 0x00419ce601007387 */ /* 0x000fe60000100800 */
[C---:B------:R-:W-:Y:S01]  /*5dc0*/  IMAD R10, R251.reuse, R4, R10 ;  /* 0x00000004fb0a7224 */ /* 0x040fe200078e020a */
[----:B------:R2:W-:Y:S01]  /*5dd0*/  STL [R1+0x41a4], R2 ;  /* 0x0041a40201007387 */ /* 0x0005e20000100800 */
[----:B------:R-:W-:Y:S01]  /*5de0*/  IMAD R9, R251, R3, R9 ;  /* 0x00000003fb097224 */ /* 0x000fe200078e0209 */
[----:B------:R-:W-:-:S02]  /*5df0*/  IABS R4, R2 ;  /* 0x0000000200047213 */ /* 0x000fc40000000000 */
[----:B------:R-:W-:Y:S01]  /*5e00*/  IADD3 R3, R15, 0xeb, RZ ;  /* 0x000000eb0f037810 */ /* 0x000fe20007ffe0ff */
[----:B------:R-:W-:Y:S02]  /*5e10*/  IMAD.MOV R5, RZ, RZ, -R5 ;  /* 0x000000ffff057224 */ /* 0x000fe400078e0a05 */
[C---:B------:R-:W-:Y:S02]  /*5e20*/  IMAD R12, R251.reuse, R6, R12 ;  /* 0x00000006fb0c7224 */ /* 0x040fe400078e020c */
[----:B--2---:R-:W-:Y:S01]  /*5e30*/  IMAD.HI.U32 R2, R252, R7, RZ ;  /* 0x00000007fc027227 */ /* 0x004fe200078e00ff */
[----:B------:R-:W-:Y:S01]  /*5e40*/  IABS R6, R231 ;  /* 0x000000e700067213 */ /* 0x000fe20000000000 */
[----:B------:R2:W-:Y:S02]  /*5e50*/  STL [R1+0x41a0], R3 ;  /* 0x0041a00301007387 */ /* 0x0005e40000100800 */
[----:B------:R-:W-:Y:S01]  /*5e60*/  IMAD R11, R251, R5, R11 ;  /* 0x00000005fb0b7224 */ /* 0x000fe200078e020b */
[----:B------:R-:W-:-:S02]  /*5e70*/  IADD3 R2, -R2, RZ, RZ ;  /* 0x000000ff02027210 */ /* 0x000fc40007ffe1ff */
[----:B------:R-:W-:Y:S01]  /*5e80*/  IABS R5, R230 ;  /* 0x000000e600057213 */ /* 0x000fe20000000000 */
[C---:B------:R-:W-:Y:S01]  /*5e90*/  IMAD.HI.U32 R243, R252.reuse, R6, RZ ;  /* 0x00000006fcf37227 */ /* 0x040fe200078e00ff */
[----:B-1----:R-:W-:Y:S02]  /*5ea0*/  LOP3.LUT R231, R229, 0x1f, RZ, 0xc0, !PT ;  /* 0x0000001fe5e77812 */ /* 0x002fe400078ec0ff */
[----:B--2---:R-:W-:Y:S01]  /*5eb0*/  IABS R3, R3 ;  /* 0x0000000300037213 */ /* 0x004fe20000000000 */
[----:B------:R-:W-:Y:S01]  /*5ec0*/  IMAD R7, R251, R2, R7 ;  /* 0x00000002fb077224 */ /* 0x000fe200078e0207 */
[C---:B------:R-:W-:Y:S01]  /*5ed0*/  IADD3 R230, R15.reuse, 0xec, RZ ;  /* 0x000000ec0fe67810 */ /* 0x040fe20007ffe0ff */
[----:B------:R-:W-:Y:S01]  /*5ee0*/  IMAD.HI.U32 R240, R252, R4, RZ ;  /* 0x00000004fcf07227 */ /* 0x000fe200078e00ff */
[----:B------:R-:W-:Y:S02]  /*5ef0*/  IADD3 R229, R15, 0xed, RZ ;  /* 0x000000ed0fe57810 */ /* 0x000fe40007ffe0ff */
[----:B------:R-:W-:Y:S01]  /*5f00*/  LEA R234, R0, R231, 0x8 ;  /* 0x000000e700ea7211 */ /* 0x000fe200078e40ff */
[C---:B------:R-:W-:Y:S01]  /*5f10*/  IMAD.HI.U32 R2, R252.reuse, R3, RZ ;  /* 0x00000003fc027227 */ /* 0x040fe200078e00ff */
[----:B------:R-:W-:Y:S03]  /*5f20*/  STL [R1+0x4198], R230 ;  /* 0x004198e601007387 */ /* 0x000fe60000100800 */
[----:B------:R-:W-:Y:S01]  /*5f30*/  IMAD.HI.U32 R241, R252, R5, RZ ;  /* 0x00000005fcf17227 */ /* 0x000fe200078e00ff */
[----:B------:R1:W-:Y:S03]  /*5f40*/  STL [R1+0x4194], R229 ;  /* 0x004194e501007387 */ /* 0x0003e60000100800 */
[----:B------:R-:W-:Y:S01]  /*5f50*/  IMAD.MOV R243, RZ, RZ, -R243 ;  /* 0x000000fffff37224 */ /* 0x000fe200078e0af3 */
[----:B------:R-:W-:Y:S01]  /*5f60*/  IABS R0, R229 ;  /* 0x000000e500007213 */ /* 0x000fe20000000000 */
[----:B------:R-:W-:Y:S01]  /*5f70*/  IMAD.MOV R240, RZ, RZ, -R240 ;  /* 0x000000fffff07224 */ /* 0x000fe200078e0af0 */
[----:B------:R-:W-:Y:S01]  /*5f80*/  IADD3 R238, R234, 0x20, RZ ;  /* 0x00000020eaee7810 */ /* 0x000fe20007ffe0ff */
[----:B------:R-:W-:-:S02]  /*5f90*/  IMAD.MOV R2, RZ, RZ, -R2 ;  /* 0x000000ffff027224 */ /* 0x000fc400078e0a02 */
[----:B------:R-:W-:Y:S01]  /*5fa0*/  IMAD.MOV R241, RZ, RZ, -R241 ;  /* 0x000000fffff17224 */ /* 0x000fe200078e0af1 */
[----:B-1----:R-:W-:Y:S01]  /*5fb0*/  IADD3 R229, R234, 0x40, RZ ;  /* 0x00000040eae57810 */ /* 0x002fe20007ffe0ff */
[C---:B------:R-:W-:Y:S01]  /*5fc0*/  IMAD R6, R251.reuse, R243, R6 ;  /* 0x000000f3fb067224 */ /* 0x040fe200078e0206 */
[----:B------:R-:W-:Y:S01]  /*5fd0*/  IABS R243, R234 ;  /* 0x000000ea00f37213 */ /* 0x000fe20000000000 */
[C---:B------:R-:W-:Y:S01]  /*5fe0*/  IMAD R4, R251.reuse, R240, R4 ;  /* 0x000000f0fb047224 */ /* 0x040fe200078e0204 */
[----:B------:R-:W-:Y:S01]  /*5ff0*/  IABS R240, R238 ;  /* 0x000000ee00f07213 */ /* 0x000fe20000000000 */
[C---:B------:R-:W-:Y:S01]  /*6000*/  IMAD R3, R251.reuse, R2, R3 ;  /* 0x00000002fb037224 */ /* 0x040fe200078e0203 */
[----:B------:R-:W-:Y:S01]  /*6010*/  IABS R2, R230 ;  /* 0x000000e600027213 */ /* 0x000fe20000000000 */
[----:B------:R-:W-:Y:S01]  /*6020*/  IMAD R5, R251, R241, R5 ;  /* 0x000000f1fb057224 */ /* 0x000fe200078e0205 */
[----:B------:R-:W-:Y:S01]  /*6030*/  IABS R241, R229 ;  /* 0x000000e500f17213 */ /* 0x000fe20000000000 */
[----:B------:R-:W-:Y:S01]  /*6040*/  IMAD.HI.U32 R246, R242, R243, RZ ;  /* 0x000000f3f2f67227 */ /* 0x000fe200078e00ff */
[----:B------:R-:W-:-:S03]  /*6050*/  IABS R239, c[0x0][0x178] ;  /* 0x00005e0000ef7a13 */ /* 0x000fc60000000000 */
[C---:B------:R-:W-:Y:S01]  /*6060*/  IMAD.HI.U32 R244, R252.reuse, R0, RZ ;  /* 0x00000000fcf47227 */ /* 0x040fe200078e00ff */
[----:B------:R-:W-:Y:S03]  /*6070*/  STL [R1+0x29ec], R234 ;  /* 0x0029ecea01007387 */ /* 0x000fe60000100800 */
[----:B------:R-:W-:Y:S01]  /*6080*/  IMAD.HI.U32 R245, R252, R2, RZ ;  /* 0x00000002fcf57227 */ /* 0x000fe200078e00ff */
[----:B------:R-:W-:Y:S03]  /*6090*/  STL [R1+0x2d60], R238 ;  /* 0x002d60ee01007387 */ /* 0x000fe60000100800 */
[----:B------:R-:W-:Y:S01]  /*60a0*/  IMAD.HI.U32 R247, R242, R240, RZ ;  /* 0x000000f0f2f77227 */ /* 0x000fe200078e00ff */
[----:B------:R-:W-:-:S03]  /*60b0*/  IADD3 R235, R234, 0x60, RZ ;  /* 0x00000060eaeb7810 */ /* 0x000fc60007ffe0ff */
[----:B------:R-:W-:Y:S01]  /*60c0*/  IMAD.HI.U32 R248, R242, R241, RZ ;  /* 0x000000f1f2f87227 */ /* 0x000fe200078e00ff */
[----:B------:R1:W-:Y:S01]  /*60d0*/  STL [R1+0x2d64], R229 ;  /* 0x002d64e501007387 */ /* 0x0003e20000100800 */
[C---:B------:R-:W-:Y:S02]  /*60e0*/  IADD3 R236, R234.reuse, 0x80, RZ ;  /* 0x00000080eaec7810 */ /* 0x040fe40007ffe0ff */
[----:B------:R-:W-:Y:S02]  /*60f0*/  IMAD.MOV R246, RZ, RZ, -R246 ;  /* 0x000000fffff67224 */ /* 0x000fe400078e0af6 */
[----:B------:R-:W-:Y:S01]  /*6100*/  IMAD.MOV R244, RZ, RZ, -R244 ;  /* 0x000000fffff47224 */ /* 0x000fe200078e0af4 */
[C---:B------:R-:W-:Y:S01]  /*6110*/  IADD3 R237, R234.reuse, 0xa0, RZ ;  /* 0x000000a0eaed7810 */ /* 0x040fe20007ffe0ff */
[----:B------:R-:W-:Y:S02]  /*6120*/  IMAD.MOV R245, RZ, RZ, -R245 ;  /* 0x000000fffff57224 */ /* 0x000fe400078e0af5 */
[----:B------:R-:W-:Y:S01]  /*6130*/  IMAD.MOV R247, RZ, RZ, -R247 ;  /* 0x000000fffff77224 */ /* 0x000fe200078e0af7 */
[----:B-1----:R-:W-:Y:S01]  /*6140*/  IADD3 R229, R234, 0xe0, RZ ;  /* 0x000000e0eae57810 */ /* 0x002fe20007ffe0ff */
[----:B------:R-:W-:Y:S01]  /*6150*/  IMAD R233, R239, R246, R243 ;  /* 0x000000f6efe97224 */ /* 0x000fe200078e02f3 */
[----:B------:R-:W-:Y:S01]  /*6160*/  IADD3 R248, -R248, RZ, RZ ;  /* 0x000000fff8f87210 */ /* 0x000fe20007ffe1ff */
[C---:B------:R-:W-:Y:S01]  /*6170*/  IMAD R0, R251.reuse, R244, R0 ;  /* 0x000000f4fb007224 */ /* 0x040fe200078e0200 */
[----:B------:R-:W-:Y:S01]  /*6180*/  IADD3 R230, R234, 0xc0, RZ ;  /* 0x000000c0eae67810 */ /* 0x000fe20007ffe0ff */
[----:B------:R-:W-:Y:S01]  /*6190*/  IMAD R2, R251, R245, R2 ;  /* 0x000000f5fb027224 */ /* 0x000fe200078e0202 */
[----:B------:R-:W-:Y:S01]  /*61a0*/  IABS R243, R235 ;  /* 0x000000eb00f37213 */ /* 0x000fe20000000000 */
[----:B------:R-:W-:Y:S01]  /*61b0*/  IMAD R240, R239, R247, R240 ;  /* 0x000000f7eff07224 */ /* 0x000fe200078e02f0 */
[----:B------:R-:W-:Y:S01]  /*61c0*/  IABS R244, R236 ;  /* 0x000000ec00f47213 */ /* 0x000fe20000000000 */
[----:B------:R-:W-:Y:S01]  /*61d0*/  STL [R1+0x2d68], R235 ;  /* 0x002d68eb01007387 */ /* 0x000fe20000100800 */
[----:B------:R-:W-:-:S02]  /*61e0*/  IABS R245, R237 ;  /* 0x000000ed00f57213 */ /* 0x000fc40000000000 */
[----:B------:R-:W-:Y:S01]  /*61f0*/  IABS R247, R229 ;  /* 0x000000e500f77213 */ /* 0x000fe20000000000 */
[----:B------:R-:W-:Y:S01]  /*6200*/  IMAD R241, R239, R248, R241 ;  /* 0x000000f8eff17224 */ /* 0x000fe200078e02f1 */
[----:B------:R-:W-:Y:S01]  /*6210*/  IABS R246, R230 ;  /* 0x000000e600f67213 */ /* 0x000fe20000000000 */
[----:B------:R-:W-:Y:S01]  /*6220*/  STL [R1+0x2d6c], R236 ;  /* 0x002d6cec01007387 */ /* 0x000fe20000100800 */
[----:B------:R-:W-:-:S03]  /*6230*/  IMAD.HI.U32 R248, R242, R243, RZ ;  /* 0x000000f3f2f87227 */ /* 0x000fc600078e00ff */
[----:B------:R1:W-:Y:S01]  /*6240*/  STL [R1+0x2d7c], R230 ;  /* 0x002d7ce601007387 */ /* 0x0003e20000100800 */
[C---:B------:R-:W-:Y:S01]  /*6250*/  IMAD.HI.U32 R249, R242.reuse, R244, RZ ;  /* 0x000000f4f2f97227 */ /* 0x040fe200078e00ff */
[----:B------:R-:W-:Y:S02]  /*6260*/  ISETP.GT.U32.AND P1, PT, R239, R233, PT ;  /* 0x000000e9ef00720c */ /* 0x000fe40003f24070 */
[----:B------:R-:W-:Y:S01]  /*6270*/  STL [R1+0x2d74], R237 ;  /* 0x002d74ed01007387 */ /* 0x000fe20000100800 */
[----:B------:R-:W-:-:S03]  /*6280*/  IMAD.HI.U32 R250, R242, R247, RZ ;  /* 0x000000f7f2fa7227 */ /* 0x000fc600078e00ff */
[----:B------:R2:W-:Y:S01]  /*6290*/  STL [R1+0x2d78], R229 ;  /* 0x002d78e501007387 */ /* 0x0005e20000100800 */
[----:B-1----:R-:W-:Y:S01]  /*62a0*/  IMAD.HI.U32 R230, R242, R245, RZ ;  /* 0x000000f5f2e67227 */ /* 0x002fe200078e00ff */
[----:B------:R-:W-:Y:S02]  /*62b0*/  IADD3 R250, -R250, RZ, RZ ;  /* 0x000000fffafa7210 */ /* 0x000fe40007ffe1ff */
[----:B------:R-:W-:Y:S01]  /*62c0*/  ISETP.GT.U32.AND P0, PT, R239, R240, PT ;  /* 0x000000f0ef00720c */ /* 0x000fe20003f04070 */
[----:B--2---:R-:W-:-:S04]  /*62d0*/  IMAD.HI.U32 R229, R242, R246, RZ ;  /* 0x000000f6f2e57227 */ /* 0x004fc800078e00ff */
[----:B------:R-:W-:Y:S02]  /*62e0*/  IMAD.MOV R242, RZ, RZ, -R248 ;  /* 0x000000fffff27224 */ /* 0x000fe400078e0af8 */
[----:B------:R-:W-:Y:S02]  /*62f0*/  IMAD.MOV R248, RZ, RZ, -R249 ;  /* 0x000000fffff87224 */ /* 0x000fe400078e0af9 */
[----:B------:R-:W-:Y:S02]  /*6300*/  IMAD.MOV R249, RZ, RZ, -R230 ;  /* 0x000000fffff97224 */ /* 0x000fe400078e0ae6 */
[----:B------:R-:W-:Y:S02]  /*6310*/  IMAD.MOV R229, RZ, RZ, -R229 ;  /* 0x000000ffffe57224 */ /* 0x000fe400078e0ae5 */
[C---:B------:R-:W-:Y:S02]  /*6320*/  IMAD R242, R239.reuse, R242, R243 ;  /* 0x000000f2eff27224 */ /* 0x040fe400078e02f3 */
[----:B------:R-:W-:-:S02]  /*6330*/  IMAD R243, R239, R248, R244 ;  /* 0x000000f8eff37224 */ /* 0x000fc400078e02f4 */
[C---:B------:R-:W-:Y:S02]  /*6340*/  IMAD R244, R239.reuse, R249, R245 ;  /* 0x000000f9eff47224 */ /* 0x040fe400078e02f5 */
[C---:B------:R-:W-:Y:S02]  /*6350*/  IMAD R245, R239.reuse, R229, R246 ;  /* 0x000000e5eff57224 */ /* 0x040fe400078e02f6 */
[C---:B------:R-:W-:Y:S01]  /*6360*/  IMAD R246, R239.reuse, R250, R247 ;  /* 0x000000faeff67224 */ /* 0x040fe200078e02f7 */
[----:B------:R-:W-:Y:S01]  /*6370*/  ISETP.GT.U32.AND P2, PT, R239, R241, PT ;  /* 0x000000f1ef00720c */ /* 0x000fe20003f44070 */
[----:B------:R-:W-:Y:S01]  /*6380*/  @!P1 IMAD.IADD R233, R233, 0x1, -R239 ;  /* 0x00000001e9e99824 */ /* 0x000fe200078e0aef */
[C---:B------:R-:W-:Y:S02]  /*6390*/  ISETP.GT.U32.AND P3, PT, R239.reuse, R242, PT ;  /* 0x000000f2ef00720c */ /* 0x040fe40003f64070 */
[C---:B------:R-:W-:Y:S02]  /*63a0*/  ISETP.GT.U32.AND P4, PT, R239.reuse, R243, PT ;  /* 0x000000f3ef00720c */ /* 0x040fe40003f84070 */
[----:B------:R-:W-:-:S02]  /*63b0*/  ISETP.GT.U32.AND P6, PT, R239, R245, PT ;  /* 0x000000f5ef00720c */ /* 0x000fc40003fc4070 */
[C---:B------:R-:W-:Y:S02]  /*63c0*/  ISETP.GT.U32.AND P1, PT, R239.reuse, R246, PT ;  /* 0x000000f6ef00720c */ /* 0x040fe40003f24070 */
[----:B------:R-:W-:Y:S01]  /*63d0*/  ISETP.GT.U32.AND P5, PT, R239, R244, PT ;  /* 0x000000f4ef00720c */ /* 0x000fe20003fa4070 */
[----:B------:R-:W-:Y:S01]  /*63e0*/  @!P0 IMAD.IADD R240, R240, 0x1, -R239 ;  /* 0x00000001f0f08824 */ /* 0x000fe200078e0aef */
[C---:B------:R-:W-:Y:S02]  /*63f0*/  IADD3 R232, R15.reuse, 0xee, RZ ;  /* 0x000000ee0fe87810 */ /* 0x040fe40007ffe0ff */
[C---:B------:R-:W-:Y:S02]  /*6400*/  IADD3 R231, R15.reuse, 0xef, RZ ;  /* 0x000000ef0fe77810 */ /* 0x040fe40007ffe0ff */
[----:B------:R-:W-:Y:S02]  /*6410*/  IADD3 R230, R15, 0xf0, RZ ;  /* 0x000000f00fe67810 */ /* 0x000fe40007ffe0ff */
[----:B------:R-:W-:-:S02]  /*6420*/  ISETP.GT.U32.AND P0, PT, R239, R233, PT ;  /* 0x000000e9ef00720c */ /* 0x000fc40003f04070 */
[----:B------:R-:W-:Y:S01]  /*6430*/  IADD3 R229, R15, 0xf1, RZ ;  /* 0x000000f10fe57810 */ /* 0x000fe20007ffe0ff */
[----:B------:R-:W-:Y:S01]  /*6440*/  STL [R1+0x4180], R232 ;  /* 0x004180e801007387 */ /* 0x000fe20000100800 */
[----:B------:R-:W-:Y:S02]  /*6450*/  IABS R247, R232 ;  /* 0x000000e800f77213 */ /* 0x000fe40000000000 */
[----:B------:R-:W-:Y:S01]  /*6460*/  IABS R248, R231 ;  /* 0x000000e700f87213 */ /* 0x000fe20000000000 */
[----:B------:R1:W-:Y:S01]  /*6470*/  STL [R1+0x4178], R231 ;  /* 0x004178e701007387 */ /* 0x0003e20000100800 */
[----:B------:R-:W-:Y:S01]  /*6480*/  IABS R249, R230 ;  /* 0x000000e600f97213 */ /* 0x000fe20000000000 */
[--C-:B------:R-:W-:Y:S01]  /*6490*/  @!P2 IMAD.IADD R241, R241, 0x1, -R239.reuse ;  /* 0x00000001f1f1a824 */ /* 0x100fe200078e0aef */
[----:B------:R-:W-:Y:S01]  /*64a0*/  IABS R250, R229 ;  /* 0x000000e500fa7213 */ /* 0x000fe20000000000 */
[----:B------:R2:W-:Y:S01]  /*64b0*/  STL [R1+0x4174], R230 ;  /* 0x004174e601007387 */ /* 0x0005e20000100800 */
[----:B------:R-:W-:-:S03]  /*64c0*/  @!P3 IMAD.IADD R242, R242, 0x1, -R239 ;  /* 0x00000001f2f2b824 */ /* 0x000fc600078e0aef */
[----:B------:R3:W-:Y:S01]  /*64d0*/  STL [R1+0x4184], R229 ;  /* 0x004184e501007387 */ /* 0x0007e20000100800 */
[----:B------:R-:W-:Y:S01]  /*64e0*/  @!P4 IMAD.IADD R243, R243, 0x1, -R239 ;  /* 0x00000001f3f3c824 */ /* 0x000fe200078e0aef */
[----:B------:R-:W-:Y:S01]  /*64f0*/  @!P5 IADD3 R244, R244, -R239, RZ ;  /* 0x800000eff4f4d210 */ /* 0x000fe20007ffe0ff */
[----:B-1----:R-:W-:Y:S01]  /*6500*/  IMAD.HI.U32 R231, R252, R249, RZ ;  /* 0x000000f9fce77227 */ /* 0x002fe200078e00ff */
[----:B------:R-:W-:-:S03]  /*6510*/  ISETP.GT.U32.AND P3, PT, R239, R240, PT ;  /* 0x000000f0ef00720c */ /* 0x000fc60003f64070 */
[----:B--2---:R-:W-:-:S04]  /*6520*/  IMAD.HI.U32 R230, R252, R248, RZ ;  /* 0x000000f8fce67227 */ /* 0x004fc800078e00ff */
[----:B---3--:R-:W-:Y:S01]  /*6530*/  IMAD.HI.U32 R229, R252, R247, RZ ;  /* 0x000000f7fce57227 */ /* 0x008fe200078e00ff */
[----:B------:R-:W-:-:S03]  /*6540*/  ISETP.GT.U32.AND P4, PT, R239, R241, PT ;  /* 0x000000f1ef00720c */ /* 0x000fc60003f84070 */
[--C-:B------:R-:W-:Y:S02]  /*6550*/  @!P6 IMAD.IADD R245, R245, 0x1, -R239.reuse ;  /* 0x00000001f5f5e824 */ /* 0x100fe400078e0aef */
[----:B------:R-:W-:Y:S02]  /*6560*/  @!P1 IMAD.IADD R246, R246, 0x1, -R239 ;  /* 0x00000001f6f69824 */ /* 0x000fe400078e0aef */
[----:B------:R-:W-:Y:S01]  /*6570*/  IMAD.HI.U32 R232, R252, R250, RZ ;  /* 0x000000fafce87227 */ /* 0x000fe200078e00ff */
[----:B------:R-:W-:-:S03]  /*6580*/  IADD3 R231, -R231, RZ, RZ ;  /* 0x000000ffe7e77210 */ /* 0x000fc60007ffe1ff */
[----:B------:R-:W-:Y:S01]  /*6590*/  IMAD.MOV R229, RZ, RZ, -R229 ;  /* 0x000000ffffe57224 */ /* 0x000fe200078e0ae5 */
[C---:B------:R-:W-:Y:S01]  /*65a0*/  ISETP.GT.U32.AND P1, PT, R239.reuse, R243, PT ;  /* 0x000000f3ef00720c */ /* 0x040fe20003f24070 */
[----:B------:R-:W-:Y:S01]  /*65b0*/  IMAD.MOV R230, RZ, RZ, -R230 ;  /* 0x000000ffffe67224 */ /* 0x000fe200078e0ae6 */
[----:B------:R-:W-:Y:S01]  /*65c0*/  ISETP.GT.U32.AND P2, PT, R239, R244, PT ;  /* 0x000000f4ef00720c */ /* 0x000fe20003f44070 */
[----:B------:R-:W-:Y:S01]  /*65d0*/  @!P0 IMAD.IADD R233, R233, 0x1, -R239 ;  /* 0x00000001e9e98824 */ /* 0x000fe200078e0aef */
[C---:B------:R-:W-:Y:S01]  /*65e0*/  ISETP.GT.U32.AND P0, PT, R239.reuse, R242, PT ;  /* 0x000000f2ef00720c */ /* 0x040fe20003f04070 */
[----:B------:R-:W-:Y:S01]  /*65f0*/  IMAD.MOV R232, RZ, RZ, -R232 ;  /* 0x000000ffffe87224 */ /* 0x000fe200078e0ae8 */
[C---:B------:R-:W-:Y:S02]  /*6600*/  ISETP.GT.U32.AND P5, PT, R239.reuse, R245, PT ;  /* 0x000000f5ef00720c */ /* 0x040fe40003fa4070 */
[----:B------:R-:W-:Y:S01]  /*6610*/  ISETP.GT.U32.AND P6, PT, R239, R246, PT ;  /* 0x000000f6ef00720c */ /* 0x000fe20003fc4070 */
[----:B------:R-:W-:-:S02]  /*6620*/  IMAD R247, R251, R229, R247 ;  /* 0x000000e5fbf77224 */ /* 0x000fc400078e02f7 */
[----:B------:R-:W2:Y:S01]  /*6630*/  LDL.LU R229, [R1+0x42c4] ;  /* 0x0042c40001e57983 */ /* 0x000ea20000300800 */
[C---:B------:R-:W-:Y:S02]  /*6640*/  IMAD R248, R251.reuse, R230, R248 ;  /* 0x000000e6fbf87224 */ /* 0x040fe400078e02f8 */
[C---:B------:R-:W-:Y:S01]  /*6650*/  IMAD R249, R251.reuse, R231, R249 ;  /* 0x000000e7fbf97224 */ /* 0x040fe200078e02f9 */
[----:B------:R-:W3:Y:S01]  /*6660*/  LDL.LU R230, [R1+0x42c0] ;  /* 0x0042c00001e67983 */ /* 0x000ee20000300800 */
[----:B------:R-:W-:-:S03]  /*6670*/  IMAD R250, R251, R232, R250 ;  /* 0x000000e8fbfa7224 */ /* 0x000fc600078e02fa */
[----:B------:R-:W4:Y:S01]  /*6680*/  LDL.LU R231, [R1+0x42bc] ;  /* 0x0042bc0001e77983 */ /* 0x000f220000300800 */
[----:B------:R-:W-:-:S03]  /*6690*/  @!P3 IMAD.IADD R240, R240, 0x1, -R239 ;  /* 0x00000001f0f0b824 */ /* 0x000fc600078e0aef */
[----:B------:R-:W2:Y:S01]  /*66a0*/  LDL.LU R232, [R1+0x42b8] ;  /* 0x0042b80001e87983 */ /* 0x000ea20000300800 */
[----:B------:R-:W-:-:S03]  /*66b0*/  ISETP.GE.AND P3, PT, R234, RZ, PT ;  /* 0x000000ffea00720c */ /* 0x000fc60003f66270 */
[----:B------:R-:W2:Y:S01]  /*66c0*/  LDL R251, [R1+0x2d64] ;  /* 0x002d640001fb7983 */ /* 0x000ea20000100800 */
[-C--:B------:R-:W-:Y:S01]  /*66d0*/  @!P4 IADD3 R241, R241, -R239.reuse, RZ ;  /* 0x800000eff1f1c210 */ /* 0x080fe20007ffe0ff */
[--C-:B------:R-:W-:Y:S01]  /*66e0*/  @!P0 IMAD.IADD R242, R242, 0x1, -R239.reuse ;  /* 0x00000001f2f28824 */ /* 0x100fe200078e0aef */
[----:B------:R-:W-:Y:S01]  /*66f0*/  ISETP.GE.AND P4, PT, R238, RZ, PT ;  /* 0x000000ffee00720c */ /* 0x000fe20003f86270 */
[----:B------:R-:W3:Y:S01]  /*6700*/  LDL.LU R234, [R1+0x42b4] ;  /* 0x0042b40001ea7983 */ /* 0x000ee20000300800 */
[--C-:B------:R-:W-:Y:S01]  /*6710*/  @!P1 IMAD.IADD R243, R243, 0x1, -R239.reuse ;  /* 0x00000001f3f39824 */ /* 0x100fe200078e0aef */
[----:B------:R-:W-:Y:S01]  /*6720*/  @!P6 IADD3 R246, R246, -R239, RZ ;  /* 0x800000eff6f6e210 */ /* 0x000fe20007ffe0ff */
[--C-:B------:R-:W-:Y:S01]  /*6730*/  @!P2 IMAD.IADD R244, R244, 0x1, -R239.reuse ;  /* 0x00000001f4f4a824 */ /* 0x100fe200078e0aef */
[----:B------:R-:W3:Y:S01]  /*6740*/  LDL.LU R238, [R1+0x42b0] ;  /* 0x0042b00001ee7983 */ /* 0x000ee20000300800 */
[----:B------:R-:W-:-:S03]  /*6750*/  @!P5 IMAD.IADD R245, R245, 0x1, -R239 ;  /* 0x00000001f5f5d824 */ /* 0x000fc600078e0aef */
[----:B------:R-:W4:Y:S01]  /*6760*/  LDL.LU R239, [R1+0x42ac] ;  /* 0x0042ac0001ef7983 */ /* 0x000f220000300800 */
[----:B--2---:R-:W-:Y:S02]  /*6770*/  ISETP.GE.AND P1, PT, R251, RZ, PT ;  /* 0x000000fffb00720c */ /* 0x004fe40003f26270 */
[----:B------:R-:W-:-:S04]  /*6780*/  IABS R251, c[0x0][0x17c] ;  /* 0x00005f0000fb7a13 */ /* 0x000fc80000000000 */
[C---:B---3--:R-:W-:Y:S02]  /*6790*/  ISETP.GT.U32.AND P0, PT, R251.reuse, R238, PT ;  /* 0x000000eefb00720c */ /* 0x048fe40003f04070 */
[----:B----4-:R-:W-:Y:S02]  /*67a0*/  ISETP.GT.U32.AND P5, PT, R251, R239, PT ;  /* 0x000000effb00720c */ /* 0x010fe40003fa4070 */
[----:B------:R-:W2:Y:S03]  /*67b0*/  LDL R251, [R1+0x2d78] ;  /* 0x002d780001fb7983 */ /* 0x000ea60000100800 */
[----:B------:R-:W-:Y:S01]  /*67c0*/  @!P1 IMAD.MOV R241, RZ, RZ, -R241 ;  /* 0x000000fffff19224 */ /* 0x000fe200078e0af1 */
[----:B------:R-:W-:Y:S01]  /*67d0*/  ISETP.GE.AND P6, PT, R235, RZ, PT ;  /* 0x000000ffeb00720c */ /* 0x000fe20003fc6270 */
[----:B------:R-:W-:Y:S01]  /*67e0*/  @!P3 IMAD.MOV R233, RZ, RZ, -R233 ;  /* 0x000000ffffe9b224 */ /* 0x000fe200078e0ae9 */
[----:B------:R-:W3:Y:S01]  /*67f0*/  LDL.LU R235, [R1+0x42a8] ;  /* 0x0042a80001eb7983 */ /* 0x000ee20000300800 */
[----:B------:R-:W-:Y:S01]  /*6800*/  ISETP.GE.AND P3, PT, R236, RZ, PT ;  /* 0x000000ffec00720c */ /* 0x000fe20003f66270 */
[----:B------:R-:W-:Y:S01]  /*6810*/  @!P4 IMAD.MOV R240, RZ, RZ, -R240 ;  /* 0x000000fffff0c224 */ /* 0x000fe200078e0af0 */
[----:B------:R-:W-:Y:S01]  /*6820*/  ISETP.GE.AND P4, PT, R237, RZ, PT ;  /* 0x000000ffed00720c */ /* 0x000fe20003f86270 */
[----:B------:R-:W4:Y:S04]  /*6830*/  LDL.LU R236, [R1+0x42a4] ;  /* 0x0042a40001ec7983 */ /* 0x000f280000300800 */
[----:B------:R-:W3:Y:S01]  /*6840*/  LDL.LU R237, [R1+0x42a0] ;  /* 0x0042a00001ed7983 */ /* 0x000ee20000300800 */
[----:B--2---:R-:W-:-:S02]  /*6850*/  ISETP.GE.AND P1, PT, R251, RZ, PT ;  /* 0x000000fffb00720c */ /* 0x004fc40003f26270 */
[----:B------:R-:W-:-:S05]  /*6860*/  IABS R251, c[0x0][0x17c] ;  /* 0x00005f0000fb7a13 */ /* 0x000fca0000000000 */
[----:B------:R-:W-:Y:S02]  /*6870*/  @!P0 IMAD.IADD R238, R238, 0x1, -R251 ;  /* 0x00000001eeee8824 */ /* 0x000fe400078e0afb */
[----:B------:R-:W2:Y:S01]  /*6880*/  LDL R251, [R1+0x2d7c] ;  /* 0x002d7c0001fb7983 */ /* 0x000ea20000100800 */
[----:B------:R-:W-:Y:S02]  /*6890*/  @!P6 IMAD.MOV R242, RZ, RZ, -R242 ;  /* 0x000000fffff2e224 */ /* 0x000fe400078e0af2 */
[----:B------:R-:W-:Y:S02]  /*68a0*/  @!P3 IMAD.MOV R243, RZ, RZ, -R243 ;  /* 0x000000fffff3b224 */ /* 0x000fe400078e0af3 */
[----:B------:R-:W-:Y:S02]  /*68b0*/  @!P4 IMAD.MOV R244, RZ, RZ, -R244 ;  /* 0x000000fffff4c224 */ /* 0x000fe400078e0af4 */
[----:B------:R-:W-:Y:S01]  /*68c0*/  @!P1 IMAD.MOV R246, RZ, RZ, -R246 ;  /* 0x000000fffff69224 */ /* 0x000fe200078e0af6 */
[----:B------:R-:W-:-:S02]  /*68d0*/  ISETP.NE.AND P2, PT, RZ, c[0x0][0x178], PT ;  /* 0x00005e00ff007a0c */ /* 0x000fc40003f45270 */
[----:B--2---:R-:W-:Y:S02]  /*68e0*/  ISETP.GE.AND P0, PT, R251, RZ, PT ;  /* 0x000000fffb00720c */ /* 0x004fe40003f06270 */
[----:B------:R-:W-:-:S04]  /*68f0*/  IABS R251, c[0x0][0x17c] ;  /* 0x00005f0000fb7a13 */ /* 0x000fc80000000000 */
[----:B------:R-:W-:Y:S02]  /*6900*/  @!P5 IADD3 R239, R239, -R251, RZ ;  /* 0x800000fbefefd210 */ /* 0x000fe40007ffe0ff */
[C---:B---3--:R-:W-:Y:S02]  /*6910*/  ISETP.GT.U32.AND P6, PT, R251.reuse, R237, PT ;  /* 0x000000edfb00720c */ /* 0x048fe40003fc4070 */
[C---:B----4-:R-:W-:Y:S02]  /*6920*/  ISETP.GT.U32.AND P3, PT, R251.reuse, R236, PT ;  /* 0x000000ecfb00720c */ /* 0x050fe40003f64070 */
[----:B------:R-:W-:Y:S02]  /*6930*/  ISETP.GT.U32.AND P5, PT, R251, R235, PT ;  /* 0x000000ebfb00720c */ /* 0x000fe40003fa4070 */
[----:B------:R-:W-:Y:S02]  /*6940*/  @!P0 IADD3 R245, -R245, RZ, RZ ;  /* 0x000000fff5f58210 */ /* 0x000fe40007ffe1ff */
[----:B------:R-:W-:-:S02]  /*6950*/  ISETP.GT.U32.AND P4, PT, R251, R239, PT ;  /* 0x000000effb00720c */ /* 0x000fc40003f84070 */
[C---:B------:R-:W-:Y:S02]  /*6960*/  ISETP.GT.U32.AND P0, PT, R251.reuse, R234, PT ;  /* 0x000000eafb00720c */ /* 0x040fe40003f04070 */
[----:B------:R-:W-:Y:S02]  /*6970*/  ISETP.GT.U32.AND P1, PT, R251, R238, PT ;  /* 0x000000eefb00720c */ /* 0x000fe40003f24070 */
[----:B------:R-:W-:-:S04]  /*6980*/  LOP3.LUT R251, RZ, c[0x0][0x178], RZ, 0x33, !PT ;  /* 0x00005e00fffb7a12 */ /* 0x000fc800078e33ff */
[----:B------:R-:W-:-:S05]  /*6990*/  SEL R233, R251, R233, !P2 ;  /* 0x000000e9fbe97207 */ /* 0x000fca0005000000 */
[----:B------:R1:W-:Y:S01]  /*69a0*/  STL [R1+0x58], R233 ;  /* 0x000058e901007387 */ /* 0x0003e20000100800 */
[C---:B------:R-:W-:Y:S02]  /*69b0*/  SEL R240, R251.reuse, R240, !P2 ;  /* 0x000000f0fbf07207 */ /* 0x040fe40005000000 */
[C---:B------:R-:W-:Y:S01]  /*69c0*/  SEL R241, R251.reuse, R241, !P2 ;  /* 0x000000f1fbf17207 */ /* 0x040fe20005000000 */
[----:B-1----:R-:W2:Y:S01]  /*69d0*/  LDL.LU R233, [R1+0x429c] ;  /* 0x00429c0001e97983 */ /* 0x002ea20000300800 */
[----:B------:R-:W-:-:S03]  /*69e0*/  SEL R242, R251, R242, !P2 ;  /* 0x000000f2fbf27207 */ /* 0x000fc60005000000 */
[----:B------:R1:W-:Y:S04]  /*69f0*/  STL [R1+0x5c], R240 ;  /* 0x00005cf001007387 */ /* 0x0003e80000100800 */
[----:B-1----:R-:W3:Y:S04]  /*6a00*/  LDL R240, [R1+0x3db4] ;  /* 0x003db40001f07983 */ /* 0x002ee80000100800 */
[----:B------:R1:W-:Y:S04]  /*6a10*/  STL [R1+0x60], R241 ;  /* 0x000060f101007387 */ /* 0x0003e80000100800 */
[----:B-1----:R-:W4:Y:S04]  /*6a20*/  LDL R241, [R1+0x3da0] ;  /* 0x003da00001f17983 */ /* 0x002f280000100800 */
[----:B------:R1:W-:Y:S04]  /*6a30*/  STL [R1+0x64], R242 ;  /* 0x000064f201007387 */ /* 0x0003e80000100800 */
[----:B-1----:R-:W4:Y:S01]  /*6a40*/  LDL R242, [R1+0x41a8] ;  /* 0x0041a80001f27983 */ /* 0x002f220000100800 */
[----:B------:R-:W-:-:S05]  /*6a50*/  SEL R243, R251, R243, !P2 ;  /* 0x000000f3fbf37207 */ /* 0x000fca0005000000 */
[----:B------:R1:W-:Y:S02]  /*6a60*/  STL [R1+0x68], R243 ;  /* 0x000068f301007387 */ /* 0x0003e40000100800 */
[----:B-1----:R-:W-:-:S04]  /*6a70*/  LOP3.LUT R243, RZ, c[0x0][0x178], RZ, 0x33, !PT ;  /* 0x00005e00fff37a12 */ /* 0x002fc800078e33ff */
[----:B------:R-:W-:Y:S02]  /*6a80*/  SEL R244, R243, R244, !P2 ;  /* 0x000000f4f3f47207 */ /* 0x000fe40005000000 */
[----:B------:R-:W-:-:S03]  /*6a90*/  IABS R251, c[0x0][0x17c] ;  /* 0x00005f0000fb7a13 */ /* 0x000fc60000000000 */
[----:B------:R1:W-:Y:S02]  /*6aa0*/  STL [R1+0x70], R244 ;  /* 0x000070f401007387 */ /* 0x0003e40000100800 */
[----:B------:R-:W-:Y:S01]  /*6ab0*/  @!P1 IMAD.IADD R238, R238, 0x1, -R251 ;  /* 0x00000001eeee9824 */ /* 0x000fe200078e0afb */
[C---:B-1----:R-:W-:Y:S02]  /*6ac0*/  SEL R244, R243.reuse, R245, !P2 ;  /* 0x000000f5f3f47207 */ /* 0x042fe40005000000 */
[----:B------:R-:W-:Y:S02]  /*6ad0*/  SEL R243, R243, R246, !P2 ;  /* 0x000000f6f3f37207 */ /* 0x000fe40005000000 */
[C---:B------:R-:W-:Y:S01]  /*6ae0*/  IADD3 R245, R15.reuse, 0xf2, RZ ;  /* 0x000000f20ff57810 */ /* 0x040fe20007ffe0ff */
[----:B------:R-:W4:Y:S01]  /*6af0*/  LDL R246, [R1+0x3db8] ;  /* 0x003db80001f67983 */ /* 0x000f220000100800 */
[----:B------:R-:W-:-:S03]  /*6b00*/  ISETP.GE.AND P1, PT, R15, RZ, PT ;  /* 0x000000ff0f00720c */ /* 0x000fc60003f26270 */
[----:B------:R1:W-:Y:S04]  /*6b10*/  STL [R1+0x78], R244 ;  /* 0x000078f401007387 */ /* 0x0003e80000100800 */
[----:B------:R1:W-:Y:S04]  /*6b20*/  STL [R1+0x80], R243 ;  /* 0x000080f301007387 */ /* 0x0003e80000100800 */
[----:B------:R-:W-:Y:S01]  /*6b30*/  STL [R1+0x4160], R245 ;  /* 0x004160f501007387 */ /* 0x000fe20000100800 */
[----:B------:R-:W-:-:S03]  /*6b40*/  @!P4 IMAD.IADD R239, R239, 0x1, -R251 ;  /* 0x00000001efefc824 */ /* 0x000fc600078e0afb */
[----:B-1----:R-:W4:Y:S01]  /*6b50*/  LDL R244, [R1+0x3dbc] ;  /* 0x003dbc0001f47983 */ /* 0x002f220000100800 */
[----:B------:R-:W-:Y:S01]  /*6b60*/  ISETP.GT.U32.AND P4, PT, R251, R232, PT ;  /* 0x000000e8fb00720c */ /* 0x000fe20003f84070 */
[----:B------:R-:W-:Y:S01]  /*6b70*/  @!P6 IMAD.IADD R237, R237, 0x1, -R251 ;  /* 0x00000001edede824 */ /* 0x000fe200078e0afb */
[----:B------:R-:W-:Y:S01]  /*6b80*/  ISETP.GT.U32.AND P6, PT, R251, R231, PT ;  /* 0x000000e7fb00720c */ /* 0x000fe20003fc4070 */
[----:B------:R-:W-:Y:S01]  /*6b90*/  @!P1 IMAD.MOV R239, RZ, RZ, -R239 ;  /* 0x000000ffffef9224 */ /* 0x000fe200078e0aef */
[----:B------:R-:W4:Y:S09]  /*6ba0*/  LDL R243, [R1+0x3dc0] ;  /* 0x003dc00001f37983 */ /* 0x000f320000100800 */
[----:B------:R-:W-:-:S02]  /*6bb0*/  @!P4 IMAD.IADD R232, R232, 0x1, -R251 ;  /* 0x00000001e8e8c824 */ /* 0x000fc400078e0afb */
[----:B------:R-:W-:Y:S01]  /*6bc0*/  @!P6 IMAD.IADD R231, R231, 0x1, -R251 ;  /* 0x00000001e7e7e824 */ /* 0x000fe200078e0afb */
[----:B--2---:R-:W-:-:S13]  /*6bd0*/  ISETP.GT.U32.AND P2, PT, R251, R233, PT ;  /* 0x000000e9fb00720c */ /* 0x004fda0003f44070 */
[--C-:B------:R-:W-:Y:S01]  /*6be0*/  @!P2 IMAD.IADD R233, R233, 0x1, -R251.reuse ;  /* 0x00000001e9e9a824 */ /* 0x100fe200078e0afb */
[----:B---3--:R-:W-:Y:S02]  /*6bf0*/  ISETP.GE.AND P6, PT, R240, RZ, PT ;  /* 0x000000fff000720c */ /* 0x008fe40003fc6270 */
[----:B----4-:R-:W-:Y:S02]  /*6c00*/  ISETP.GE.AND P4, PT, R241, RZ, PT ;  /* 0x000000fff100720c */ /* 0x010fe40003f86270 */
[----:B------:R-:W-:Y:S02]  /*6c10*/  ISETP.GE.AND P2, PT, R242, RZ, PT ;  /* 0x000000fff200720c */ /* 0x000fe40003f46270 */
[----:B------:R-:W2:Y:S04]  /*6c20*/  LDL R242, [R1+0x3dc4] ;  /* 0x003dc40001f27983 */ /* 0x000ea80000100800 */
[----:B------:R-:W-:Y:S04]  /*6c30*/  STL [R1+0x1c], R239 ;  /* 0x00001cef01007387 */ /* 0x000fe80000100800 */
[----:B------:R-:W3:Y:S04]  /*6c40*/  LDL R241, [R1+0x3dc8] ;  /* 0x003dc80001f17983 */ /* 0x000ee80000100800 */
[----:B------:R-:W4:Y:S01]  /*6c50*/  LDL R240, [R1+0x3dcc] ;  /* 0x003dcc0001f07983 */ /* 0x000f220000100800 */
[--C-:B------:R-:W-:Y:S01]  /*6c60*/  @!P3 IMAD.IADD R236, R236, 0x1, -R251.reuse ;  /* 0x00000001ececb824 */ /* 0x100fe200078e0afb */
[----:B------:R-:W-:Y:S01]  /*6c70*/  ISETP.GT.U32.AND P3, PT, R251, R230, PT ;  /* 0x000000e6fb00720c */ /* 0x000fe20003f64070 */
[----:B------:R-:W-:Y:S01]  /*6c80*/  @!P5 IMAD.IADD R235, R235, 0x1, -R251 ;  /* 0x00000001ebebd824 */ /* 0x000fe200078e0afb */
[----:B------:R-:W-:-:S02]  /*6c90*/  ISETP.GT.U32.AND P5, PT, R251, R237, PT ;  /* 0x000000edfb00720c */ /* 0x000fc40003fa4070 */
[----:B------:R-:W-:Y:S02]  /*6ca0*/  @!P0 IADD3 R234, R234, -R251, RZ ;  /* 0x800000fbeaea8210 */ /* 0x000fe40007ffe0ff */
[----:B------:R-:W-:-:S07]  /*6cb0*/  ISETP.GT.U32.AND P0, PT, R251, R236, PT ;  /* 0x000000ecfb00720c */ /* 0x000fce0003f04070 */
[----:B------:R-:W-:Y:S02]  /*6cc0*/  @!P3 IADD3 R230, R230, -R251, RZ ;  /* 0x800000fbe6e6b210 */ /* 0x000fe40007ffe0ff */
[----:B------:R-:W-:Y:S01]  /*6cd0*/  ISETP.GT.U32.AND P3, PT, R251, R235, PT ;  /* 0x000000ebfb00720c */ /* 0x000fe20003f64070 */
[--C-:B------:R-:W-:Y:S01]  /*6ce0*/  @!P5 IMAD.IADD R237, R237, 0x1, -R251.reuse ;  /* 0x00000001ededd824 */ /* 0x100fe200078e0afb */
[C---:B------:R-:W-:Y:S02]  /*6cf0*/  ISETP.GT.U32.AND P5, PT, R251.reuse, R230, PT ;  /* 0x000000e6fb00720c */ /* 0x040fe40003fa4070 */
[----:B------:R-:W-:Y:S01]  /*6d00*/  @!P0 IMAD.IADD R236, R236, 0x1, -R251 ;  /* 0x00000001ecec8824 */ /* 0x000fe200078e0afb */
[C---:B------:R-:W-:Y:S01]  /*6d10*/  ISETP.GT.U32.AND P0, PT, R251.reuse, R234, PT ;  /* 0x000000eafb00720c */ /* 0x040fe20003f04070 */
[----:B------:R-:W-:Y:S01]  /*6d20*/  @!P2 IMAD.MOV R238, RZ, RZ, -R238 ;  /* 0x000000ffffeea224 */ /* 0x000fe200078e0aee */
[C---:B------:R-:W-:Y:S02]  /*6d30*/  ISETP.GT.U32.AND P1, PT, R251.reuse, R233, PT ;  /* 0x000000e9fb00720c */ /* 0x040fe40003f24070 */
[----:B------:R-:W-:-:S02]  /*6d40*/  ISETP.GT.U32.AND P2, PT, R251, R232, PT ;  /* 0x000000e8fb00720c */ /* 0x000fc40003f44070 */
[----:B------:R-:W-:Y:S02]  /*6d50*/  @!P4 IADD3 R237, -R237, RZ, RZ ;  /* 0x000000ffededc210 */ /* 0x000fe40007ffe1ff */
[----:B------:R-:W-:Y:S01]  /*6d60*/  ISETP.GT.U32.AND P4, PT, R251, R231, PT ;  /* 0x000000e7fb00720c */ /* 0x000fe20003f84070 */
[--C-:B------:R-:W-:Y:S01]  /*6d70*/  @!P3 IMAD.IADD R235, R235, 0x1, -R251.reuse ;  /* 0x00000001ebebb824 */ /* 0x100fe200078e0afb */
[----:B------:R-:W-:Y:S01]  /*6d80*/  ISETP.GE.AND P3, PT, R246, RZ, PT ;  /* 0x000000fff600720c */ /* 0x000fe20003f66270 */
[--C-:B------:R-:W-:Y:S02]  /*6d90*/  @!P5 IMAD.IADD R230, R230, 0x1, -R251.reuse ;  /* 0x00000001e6e6d824 */ /* 0x100fe400078e0afb */
[--C-:B------:R-:W-:Y:S01]  /*6da0*/  @!P0 IMAD.IADD R234, R234, 0x1, -R251.reuse ;  /* 0x00000001eaea8824 */ /* 0x100fe200078e0afb */
[----:B------:R-:W-:Y:S01]  /*6db0*/  ISETP.GT.U32.AND P0, PT, R251, R228, PT ;  /* 0x000000e4fb00720c */ /* 0x000fe20003f04070 */
[----:B------:R-:W-:Y:S01]  /*6dc0*/  @!P1 IMAD.IADD R233, R233, 0x1, -R251 ;  /* 0x00000001e9e99824 */ /* 0x000fe200078e0afb */
[----:B------:R-:W-:-:S02]  /*6dd0*/  ISETP.GT.U32.AND P1, PT, R251, R227, PT ;  /* 0x000000e3fb00720c */ /* 0x000fc40003f24070 */
[----:B------:R-:W-:-:S03]  /*6de0*/  ISETP.GE.AND P5, PT, R244, RZ, PT ;  /* 0x000000fff400720c */ /* 0x000fc60003fa6270 */
[----:B------:R-:W-:Y:S01]  /*6df0*/  @!P4 IMAD.IADD R231, R231, 0x1, -R251 ;  /* 0x00000001e7e7c824 */ /* 0x000fe200078e0afb */
[----:B------:R-:W-:Y:S01]  /*6e00*/  @!P2 IADD3 R232, R232, -R251, RZ ;  /* 0x800000fbe8e8a210 */ /* 0x000fe20007ffe0ff */
[----:B------:R1:W-:Y:S01]  /*6e10*/  STL [R1+0x18], R238 ;  /* 0x000018ee01007387 */ /* 0x0003e20000100800 */
[C---:B------:R-:W-:Y:S02]  /*6e20*/  ISETP.GT.U32.AND P2, PT, R251.reuse, R226, PT ;  /* 0x000000e2fb00720c */ /* 0x040fe40003f44070 */
[----:B------:R-:W-:Y:S01]  /*6e30*/  ISETP.GT.U32.AND P4, PT, R251, R225, PT ;  /* 0x000000e1fb00720c */ /* 0x000fe20003f84070 */
[----:B------:R-:W-:Y:S02]  /*6e40*/  @!P6 IMAD.MOV R236, RZ, RZ, -R236 ;  /* 0x000000ffffece224 */ /* 0x000fe400078e0aec */
[----:B-1----:R-:W-:Y:S01]  /*6e50*/  IMAD.MOV.U32 R238, RZ, RZ, R235 ;  /* 0x000000ffffee7224 */ /* 0x002fe200078e00eb */
[----:B------:R-:W-:Y:S01]  /*6e60*/  STL [R1+0x14], R237 ;  /* 0x000014ed01007387 */ /* 0x000fe20000100800 */
[----:B------:R-:W-:-:S02]  /*6e70*/  @!P5 IMAD.MOV R234, RZ, RZ, -R234 ;  /* 0x000000ffffead224 */ /* 0x000fc400078e0aea */
[----:B------:R-:W-:Y:S01]  /*6e80*/  @!P3 IMAD.MOV R238, RZ, RZ, -R238 ;  /* 0x000000ffffeeb224 */ /* 0x000fe200078e0aee */
[----:B------:R1:W-:Y:S01]  /*6e90*/  STL [R1+0x10], R236 ;  /* 0x000010ec01007387 */ /* 0x0003e20000100800 */
[--C-:B------:R-:W-:Y:S01]  /*6ea0*/  @!P0 IMAD.IADD R228, R228, 0x1, -R251.reuse ;  /* 0x00000001e4e48824 */ /* 0x100fe200078e0afb */
[----:B------:R-:W-:Y:S02]  /*6eb0*/  ISETP.GE.AND P0, PT, R243, RZ, PT ;  /* 0x000000fff300720c */ /* 0x000fe40003f06270 */
[----:B------:R-:W-:Y:S01]  /*6ec0*/  STL [R1+0xc], R238 ;  /* 0x00000cee01007387 */ /* 0x000fe20000100800 */
[----:B------:R-:W-:Y:S01]  /*6ed0*/  @!P1 IADD3 R227, R227, -R251, RZ ;  /* 0x800000fbe3e39210 */ /* 0x000fe20007ffe0ff */
[--C-:B------:R-:W-:Y:S02]  /*6ee0*/  @!P2 IMAD.IADD R226, R226, 0x1, -R251.reuse ;  /* 0x00000001e2e2a824 */ /* 0x100fe400078e0afb */
[----:B------:R-:W4:Y:S01]  /*6ef0*/  LDL R239, [R1+0x3dd0] ;  /* 0x003dd00001ef7983 */ /* 0x000f220000100800 */
[----:B------:R-:W-:-:S03]  /*6f00*/  @!P4 IMAD.IADD R225, R225, 0x1, -R251 ;  /* 0x00000001e1e1c824 */ /* 0x000fc600078e0afb */
[----:B------:R2:W-:Y:S04]  /*6f10*/  STL [R1+0x8], R234 ;  /* 0x000008ea01007387 */ /* 0x0005e80000100800 */
[----:B------:R-:W4:Y:S04]  /*6f20*/  LDL R244, [R1+0x3dd4] ;  /* 0x003dd40001f47983 */ /* 0x000f280000100800 */
[----:B------:R-:W4:Y:S01]  /*6f30*/  LDL R243, [R1+0x3dd8] ;  /* 0x003dd80001f37983 */ /* 0x000f220000100800 */
[----:B-1----:R-:W-:Y:S01]  /*6f40*/  IABS R236, R245 ;  /* 0x000000f500ec7213 */ /* 0x002fe20000000000 */
[----:B------:R-:W-:-:S02]  /*6f50*/  IMAD.MOV.U32 R246, RZ, RZ, R231 ;  /* 0x000000fffff67224 */ /* 0x000fc400078e00e7 */
[----:B------:R-:W-:Y:S02]  /*6f60*/  @!P0 IMAD.MOV R233, RZ, RZ, -R233 ;  /* 0x000000ffffe98224 */ /* 0x000fe400078e0ae9 */
[----:B------:R-:W-:Y:S02]  /*6f70*/  IMAD.MOV.U32 R245, RZ, RZ, R230 ;  /* 0x000000fffff57224 */ /* 0x000fe400078e00e6 */
[----:B------:R-:W-:-:S04]  /*6f80*/  IMAD.HI.U32 R237, R252, R236, RZ ;  /* 0x000000ecfced7227 */ /* 0x000fc800078e00ff */
[----:B------:R-:W-:Y:S01]  /*6f90*/  IMAD.MOV R235, RZ, RZ, -R237 ;  /* 0x000000ffffeb7224 */ /* 0x000fe200078e0aed */
[----:B--2---:R-:W-:Y:S02]  /*6fa0*/  ISETP.GE.AND P1, PT, R242, RZ, PT ;  /* 0x000000fff200720c */ /* 0x004fe40003f26270 */
[----:B------:R-:W2:Y:S01]  /*6fb0*/  LDL R242, [R1+0x3ddc] ;  /* 0x003ddc0001f27983 */ /* 0x000ea20000100800 */
[----:B---3--:R-:W-:Y:S02]  /*6fc0*/  ISETP.GE.AND P2, PT, R241, RZ, PT ;  /* 0x000000fff100720c */ /* 0x008fe40003f46270 */
[----:B----4-:R-:W-:-:S08]  /*6fd0*/  ISETP.GE.AND P4, PT, R240, RZ, PT ;  /* 0x000000fff000720c */ /* 0x010fd00003f86270 */
[----:B------:R-:W-:Y:S01]  /*6fe0*/  @!P1 IADD3 R232, -R232, RZ, RZ ;  /* 0x000000ffe8e89210 */ /* 0x000fe20007ffe1ff */
[----:B------:R-:W-:Y:S04]  /*6ff0*/  STL [R1+0x4], R233 ;  /* 0x000004e901007387 */ /* 0x000fe80000100800 */
[----:B------:R-:W3:Y:S01]  /*7000*/  LDL R241, [R1+0x3de0] ;  /* 0x003de00001f17983 */ /* 0x000ee20000100800 */
[----:B------:R-:W-:-:S03]  /*7010*/  @!P2 IMAD.MOV R246, RZ, RZ, -R246 ;  /* 0x000000fffff6a224 */ /* 0x000fc600078e0af6 */
[----:B------:R-:W4:Y:S01]  /*7020*/  LDL R240, [R1+0x3de4] ;  /* 0x003de40001f07983 */ /* 0x000f220000100800 */
[----:B------:R-:W-:-:S03]  /*7030*/  @!P4 IMAD.MOV R245, RZ, RZ, -R245 ;  /* 0x000000fffff5c224 */ /* 0x000fc600078e0af5 */
[----:B------:R1:W-:Y:S04]  /*7040*/  STL [R1], R232 ;  /* 0x000000e801007387 */ /* 0x0003e80000100800 */
[----:B------:R-:W-:Y:S04]  /*7050*/  STL [R1+0x4284], R246 ;  /* 0x004284f601007387 */ /* 0x000fe80000100800 */
[----:B------:R-:W-:Y:S04]  /*7060*/  STL [R1+0x4288], R245 ;  /* 0x004288f501007387 */ /* 0x000fe80000100800 */
[----:B------:R-:W3:Y:S04]  /*7070*/  LDL R234, [R1+0x3df0] ;  /* 0x003df00001ea7983 */ /* 0x000ee80000100800 */
[----:B------:R-:W4:Y:S01]  /*7080*/  LDL R237, [R1+0x3df4] ;  /* 0x003df40001ed7983 */ /* 0x000f220000100800 */
[----:B------:R-:W-:-:S02]  /*7090*/  ISETP.GT.U32.AND P6, PT, R251, R229, PT ;  /* 0x000000e5fb00720c */ /* 0x000fc40003fc4070 */
[C---:B------:R-:W-:Y:S01]  /*70a0*/  ISETP.GT.U32.AND P2, PT, R251.reuse, R225, PT ;  /* 0x000000e1fb00720c */ /* 0x040fe20003f44070 */
[----:B-1----:R-:W4:Y:S01]  /*70b0*/  LDL R232, [R1+0x3de8] ;  /* 0x003de80001e87983 */ /* 0x002f220000100800 */
[----:B------:R-:W-:-:S03]  /*70c0*/  ISETP.GT.U32.AND P4, PT, R251, R223, PT ;  /* 0x000000dffb00720c */ /* 0x000fc60003f84070 */
[----:B------:R-:W4:Y:S01]  /*70d0*/  LDL R233, [R1+0x3dec] ;  /* 0x003dec0001e97983 */ /* 0x000f220000100800 */
[C---:B------:R-:W-:Y:S02]  /*70e0*/  ISETP.GT.U32.AND P5, PT, R251.reuse, R228, PT ;  /* 0x000000e4fb00720c */ /* 0x040fe40003fa4070 */
[----:B------:R-:W-:Y:S01]  /*70f0*/  ISETP.GT.U32.AND P0, PT, R251, R227, PT ;  /* 0x000000e3fb00720c */ /* 0x000fe20003f04070 */
[----:B------:R-:W4:Y:S02]  /*7100*/  LDL R238, [R1+0x3df8] ;  /* 0x003df80001ee7983 */ /* 0x000f240000100800 */
[----:B------:R-:W-:Y:S01]  /*7110*/  @!P6 IMAD.IADD R229, R229, 0x1, -R251 ;  /* 0x00000001e5e5e824 */ /* 0x000fe200078e0afb */
[----:B------:R-:W-:-:S04]  /*7120*/  ISETP.GT.U32.AND P6, PT, R251, R224, PT ;  /* 0x000000e0fb00720c */ /* 0x000fc80003fc4070 */
[----:B------:R-:W-:Y:S01]  /*7130*/  ISETP.GT.U32.AND P3, PT, R251, R229, PT ;  /* 0x000000e5fb00720c */ /* 0x000fe20003f64070 */
[----:B------:R-:W-:Y:S01]  /*7140*/  @!P2 IMAD.IADD R225, R225, 0x1, -R251 ;  /* 0x00000001e1e1a824 */ /* 0x000fe200078e0afb */
[----:B------:R-:W-:-:S07]  /*7150*/  ISETP.GT.U32.AND P2, PT, R251, R218, PT ;  /* 0x000000dafb00720c */ /* 0x000fce0003f44070 */
[----:B------:R-:W-:-:S04]  /*7160*/  @!P6 IADD3 R224, R224, -R251, RZ ;  /* 0x800000fbe0e0e210 */ /* 0x000fc80007ffe0ff */
[----:B------:R-:W-:Y:S01]  /*7170*/  ISETP.GT.U32.AND P6, PT, R251, R224, PT ;  /* 0x000000e0fb00720c */ /* 0x000fe20003fc4070 */
[--C-:B------:R-:W-:Y:S01]  /*7180*/  @!P3 IMAD.IADD R229, R229, 0x1, -R251.reuse ;  /* 0x00000001e5e5b824 */ /* 0x100fe200078e0afb */
[----:B------:R-:W-:Y:S02]  /*7190*/  ISETP.GT.U32.AND P3, PT, R251, R222, PT ;  /* 0x000000defb00720c */ /* 0x000fe40003f64070 */
[-C--:B------:R-:W-:Y:S01]  /*71a0*/  @!P4 IADD3 R223, R223, -R251.reuse, RZ ;  /* 0x800000fbdfdfc210 */ /* 0x080fe20007ffe0ff */
[----:B------:R-:W-:Y:S01]  /*71b0*/  @!P2 IMAD.IADD R218, R218, 0x1, -R251 ;  /* 0x00000001dadaa824 */ /* 0x000fe200078e0afb */
[----:B------:R-:W-:Y:S02]  /*71c0*/  @!P5 IADD3 R228, R228, -R251, RZ ;  /* 0x800000fbe4e4d210 */ /* 0x000fe40007ffe0ff */
[C---:B------:R-:W-:Y:S02]  /*71d0*/  ISETP.GT.U32.AND P2, PT, R251.reuse, R223, PT ;  /* 0x000000dffb00720c */ /* 0x040fe40003f44070 */
[----:B------:R-:W-:-:S03]  /*71e0*/  ISETP.GT.U32.AND P5, PT, R251, R221, PT ;  /* 0x000000ddfb00720c */ /* 0x000fc60003fa4070 */
[--C-:B------:R-:W-:Y:S01]  /*71f0*/  @!P6 IMAD.IADD R224, R224, 0x1, -R251.reuse ;  /* 0x00000001e0e0e824 */ /* 0x100fe200078e0afb */
[----:B------:R-:W-:Y:S01]  /*7200*/  ISETP.GE.AND P6, PT, R239, RZ, PT ;  /* 0x000000ffef00720c */ /* 0x000fe20003fc6270 */
[--C-:B------:R-:W-:Y:S01]  /*7210*/  @!P3 IMAD.IADD R222, R222, 0x1, -R251.reuse ;  /* 0x00000001dedeb824 */ /* 0x100fe200078e0afb */
[----:B------:R-:W-:Y:S01]  /*7220*/  ISETP.GE.AND P4, PT, R244, RZ, PT ;  /* 0x000000fff400720c */ /* 0x000fe20003f86270 */
[----:B------:R-:W-:Y:S01]  /*7230*/  @!P0 IMAD.IADD R227, R227, 0x1, -R251 ;  /* 0x00000001e3e38824 */ /* 0x000fe200078e0afb */
[----:B------:R-:W-:-:S03]  /*7240*/  ISETP.GE.AND P3, PT, R243, RZ, PT ;  /* 0x000000fff300720c */ /* 0x000fc60003f66270 */
[--C-:B------:R-:W-:Y:S01]  /*7250*/  @!P2 IMAD.IADD R223, R223, 0x1, -R251.reuse ;  /* 0x00000001dfdfa824 */ /* 0x100fe200078e0afb */
[----:B------:R-:W-:Y:S01]  /*7260*/  ISETP.GT.U32.AND P2, PT, R251, R216, PT ;  /* 0x000000d8fb00720c */ /* 0x000fe20003f44070 */
[----:B------:R-:W-:Y:S01]  /*7270*/  @!P5 IMAD.IADD R221, R221, 0x1, -R251 ;  /* 0x00000001ddddd824 */ /* 0x000fe200078e0afb */
[----:B------:R-:W-:Y:S01]  /*7280*/  MOV R244, R229 ;  /* 0x000000e500f47202 */ /* 0x000fe20000000f00 */
[----:B------:R-:W-:Y:S01]  /*7290*/  IMAD.MOV.U32 R243, RZ, RZ, R228 ;  /* 0x000000fffff37224 */ /* 0x000fe200078e00e4 */
[----:B------:R-:W4:Y:S03]  /*72a0*/  LDL R239, [R1+0x3dfc] ;  /* 0x003dfc0001ef7983 */ /* 0x000f260000100800 */
[----:B------:R-:W-:Y:S01]  /*72b0*/  @!P6 IMAD.MOV R244, RZ, RZ, -R244 ;  /* 0x000000fffff4e224 */ /* 0x000fe200078e0af4 */
[----:B------:R-:W-:Y:S02]  /*72c0*/  @!P4 IADD3 R243, -R243, RZ, RZ ;  /* 0x000000fff3f3c210 */ /* 0x000fe40007ffe1ff */
[----:B------:R-:W-:-:S02]  /*72d0*/  IADD3 R229, R15, 0xf3, RZ ;  /* 0x000000f30fe57810 */ /* 0x000fc40007ffe0ff */
[----:B------:R-:W-:Y:S01]  /*72e0*/  ISETP.GT.U32.AND P4, PT, R251, R222, PT ;  /* 0x000000defb00720c */ /* 0x000fe20003f84070 */
[----:B------:R-:W-:Y:S01]  /*72f0*/  STL [R1+0x428c], R244 ;  /* 0x00428cf401007387 */ /* 0x000fe20000100800 */
[----:B------:R-:W-:-:S03]  /*7300*/  @!P2 IMAD.IADD R216, R216, 0x1, -R251 ;  /* 0x00000001d8d8a824 */ /* 0x000fc600078e0afb */
[----:B------:R-:W-:Y:S08]  /*7310*/  STL [R1+0x4290], R243 ;  /* 0x004290f301007387 */ /* 0x000ff00000100800 */
[----:B------:R-:W-:Y:S01]  /*7320*/  @!P4 IMAD.IADD R222, R222, 0x1, -R251 ;  /* 0x00000001dedec824 */ /* 0x000fe200078e0afb */
[----:B------:R-:W-:-:S13]  /*7330*/  ISETP.GT.U32.AND P4, PT, R251, R215, PT ;  /* 0x000000d7fb00720c */ /* 0x000fda0003f84070 */
[----:B------:R-:W-:Y:S02]  /*7340*/  @!P4 IADD3 R215, R215, -R251, RZ ;  /* 0x800000fbd7d7c210 */ /* 0x000fe40007ffe0ff */
[----:B--2---:R-:W-:Y:S01]  /*7350*/  ISETP.GE.AND P5, PT, R242, RZ, PT ;  /* 0x000000fff200720c */ /* 0x004fe20003fa6270 */
[----:B------:R-:W-:-:S04]  /*7360*/  IMAD.MOV.U32 R242, RZ, RZ, R227 ;  /* 0x000000fffff27224 */ /* 0x000fc800078e00e3 */
[----:B------:R-:W-:-:S05]  /*7370*/  @!P3 IMAD.MOV R242, RZ, RZ, -R242 ;  /* 0x000000fffff2b224 */ /* 0x000fca00078e0af2 */
[----:B------:R-:W-:Y:S04]  /*7380*/  STL [R1+0x4294], R242 ;  /* 0x004294f201007387 */ /* 0x000fe80000100800 */
[----:B------:R-:W-:Y:S01]  /*7390*/  STL [R1+0x4158], R229 ;  /* 0x004158e501007387 */ /* 0x000fe20000100800 */
[----:B---3--:R-:W-:-:S03]  /*73a0*/  ISETP.GE.AND P2, PT, R234, RZ, PT ;  /* 0x000000ffea00720c */ /* 0x008fc60003f46270 */
[----:B------:R-:W2:Y:S01]  /*73b0*/  LDL R234, [R1+0x3e08] ;  /* 0x003e080001ea7983 */ /* 0x000ea20000100800 */
[----:B----4-:R-:W-:-:S03]  /*73c0*/  ISETP.GE.AND P4, PT, R237, RZ, PT ;  /* 0x000000ffed00720c */ /* 0x010fc60003f86270 */
[----:B------:R-:W3:Y:S01]  /*73d0*/  LDL R237, [R1+0x3e0c] ;  /* 0x003e0c0001ed7983 */ /* 0x000ee20000100800 */
[C---:B------:R-:W-:Y:S02]  /*73e0*/  ISETP.GT.U32.AND P1, PT, R251.reuse, R226, PT ;  /* 0x000000e2fb00720c */ /* 0x040fe40003f24070 */
[----:B------:R-:W-:-:S11]  /*73f0*/  ISETP.GT.U32.AND P0, PT, R251, R220, PT ;  /* 0x000000dcfb00720c */ /* 0x000fd60003f04070 */
[--C-:B------:R-:W-:Y:S01]  /*7400*/  @!P1 IMAD.IADD R226, R226, 0x1, -R251.reuse ;  /* 0x00000001e2e29824 */ /* 0x100fe200078e0afb */
[----:B------:R-:W-:Y:S01]  /*7410*/  ISETP.GT.U32.AND P1, PT, R251, R219, PT ;  /* 0x000000dbfb00720c */ /* 0x000fe20003f24070 */
[----:B------:R-:W-:Y:S01]  /*7420*/  @!P0 IMAD.IADD R220, R220, 0x1, -R251 ;  /* 0x00000001dcdc8824 */ /* 0x000fe200078e0afb */
[----:B------:R-:W-:Y:S01]  /*7430*/  ISETP.GE.AND P0, PT, R241, RZ, PT ;  /* 0x000000fff100720c */ /* 0x000fe20003f06270 */
[----:B------:R-:W-:-:S10]  /*7440*/  IMAD.MOV.U32 R241, RZ, RZ, R226 ;  /* 0x000000fffff17224 */ /* 0x000fd400078e00e2 */
[----:B------:R-:W-:Y:S01]  /*7450*/  @!P1 IMAD.IADD R219, R219, 0x1, -R251 ;  /* 0x00000001dbdb9824 */ /* 0x000fe200078e0afb */
[----:B------:R-:W-:Y:S01]  /*7460*/  ISETP.GE.AND P1, PT, R240, RZ, PT ;  /* 0x000000fff000720c */ /* 0x000fe20003f26270 */
[----:B------:R-:W-:Y:S01]  /*7470*/  @!P5 IMAD.MOV R241, RZ, RZ, -R241 ;  /* 0x000000fffff1d224 */ /* 0x000fe200078e0af1 */
[----:B------:R-:W-:-:S11]  /*7480*/  ISETP.GT.U32.AND P5, PT, R251, R218, PT ;  /* 0x000000dafb00720c */ /* 0x000fd60003fa4070 */
[----:B------:R-:W-:Y:S01]  /*7490*/  @!P1 IMAD.MOV R224, RZ, RZ, -R224 ;  /* 0x000000ffffe09224 */ /* 0x000fe200078e0ae0 */
[C---:B------:R-:W-:Y:S02]  /*74a0*/  ISETP.GT.U32.AND P1, PT, R251.reuse, R217, PT ;  /* 0x000000d9fb00720c */ /* 0x040fe40003f24070 */
[----:B------:R-:W-:Y:S01]  /*74b0*/  ISETP.GT.U32.AND P3, PT, R251, R221, PT ;  /* 0x000000ddfb00720c */ /* 0x000fe20003f64070 */
[--C-:B------:R-:W-:Y:S01]  /*74c0*/  @!P5 IMAD.IADD R218, R218, 0x1, -R251.reuse ;  /* 0x00000001dadad824 */ /* 0x100fe200078e0afb */
[----:B------:R-:W-:Y:S02]  /*74d0*/  ISETP.GE.AND P5, PT, R232, RZ, PT ;  /* 0x000000ffe800720c */ /* 0x000fe40003fa6270 */
[----:B------:R-:W4:Y:S07]  /*74e0*/  LDL R232, [R1+0x3e00] ;  /* 0x003e000001e87983 */ /* 0x000f2e0000100800 */
[----:B------:R-:W-:Y:S01]  /*74f0*/  @!P1 IMAD.IADD R217, R217, 0x1, -R251 ;  /* 0x00000001d9d99824 */ /* 0x000fe200078e0afb */
[----:B------:R-:W-:-:S02]  /*7500*/  ISETP.GE.AND P1, PT, R233, RZ, PT ;  /* 0x000000ffe900720c */ /* 0x000fc40003f26270 */
[----:B------:R-:W4:Y:S01]  /*7510*/  LDL R233, [R1+0x3e04] ;  /* 0x003e040001e97983 */ /* 0x000f220000100800 */
[----:B------:R-:W-:Y:S01]  /*7520*/  ISETP.GT.U32.AND P6, PT, R251, R220, PT ;  /* 0x000000dcfb00720c */ /* 0x000fe20003fc4070 */
[----:B------:R-:W-:Y:S01]  /*7530*/  @!P3 IMAD.IADD R221, R221, 0x1, -R251 ;  /* 0x00000001ddddb824 */ /* 0x000fe200078e0afb */
[----:B------:R-:W-:-:S08]  /*7540*/  ISETP.GT.U32.AND P3, PT, R251, R214, PT ;  /* 0x000000d6fb00720c */ /* 0x000fd00003f64070 */
[----:B------:R-:W-:Y:S02]  /*7550*/  @!P1 IADD3 R222, -R222, RZ, RZ ;  /* 0x000000ffdede9210 */ /* 0x000fe40007ffe1ff */
[C---:B------:R-:W-:Y:S02]  /*7560*/  ISETP.GT.U32.AND P1, PT, R251.reuse, R216, PT ;  /* 0x000000d8fb00720c */ /* 0x040fe40003f24070 */
[----:B------:R-:W-:Y:S01]  /*7570*/  @!P6 IADD3 R220, R220, -R251, RZ ;  /* 0x800000fbdcdce210 */ /* 0x000fe20007ffe0ff */
[--C-:B------:R-:W-:Y:S01]  /*7580*/  @!P3 IMAD.IADD R214, R214, 0x1, -R251.reuse ;  /* 0x00000001d6d6b824 */ /* 0x100fe200078e0afb */
[C---:B------:R-:W-:Y:S02]  /*7590*/  ISETP.GT.U32.AND P6, PT, R251.reuse, R213, PT ;  /* 0x000000d5fb00720c */ /* 0x040fe40003fc4070 */
[----:B------:R-:W-:Y:S02]  /*75a0*/  ISETP.GE.AND P3, PT, R238, RZ, PT ;  /* 0x000000ffee00720c */ /* 0x000fe40003f66270 */
[----:B------:R-:W4:Y:S05]  /*75b0*/  LDL R238, [R1+0x3e10] ;  /* 0x003e100001ee7983 */ /* 0x000f2a0000100800 */
[----:B------:R-:W-:Y:S01]  /*75c0*/  @!P1 IMAD.IADD R216, R216, 0x1, -R251 ;  /* 0x00000001d8d89824 */ /* 0x000fe200078e0afb */
[----:B------:R-:W-:Y:S01]  /*75d0*/  ISETP.GT.U32.AND P1, PT, R251, R210, PT ;  /* 0x000000d2fb00720c */ /* 0x000fe20003f24070 */
[----:B------:R-:W-:-:S02]  /*75e0*/  @!P2 IMAD.MOV R221, RZ, RZ, -R221 ;  /* 0x000000ffffdda224 */ /* 0x000fc400078e0add */
[----:B------:R-:W-:Y:S01]  /*75f0*/  @!P6 IMAD.IADD R213, R213, 0x1, -R251 ;  /* 0x00000001d5d5e824 */ /* 0x000fe200078e0afb */
[----:B------:R-:W-:Y:S02]  /*7600*/  ISETP.GE.AND P6, PT, R239, RZ, PT ;  /* 0x000000ffef00720c */ /* 0x000fe40003fc6270 */
[----:B------:R-:W4:Y:S01]  /*7610*/  LDL R239, [R1+0x3e14] ;  /* 0x003e140001ef7983 */ /* 0x000f220000100800 */
[----:B------:R-:W-:-:S06]  /*7620*/  ISETP.GT.U32.AND P2, PT, R251, R215, PT ;  /* 0x000000d7fb00720c */ /* 0x000fcc0003f44070 */
[----:B------:R-:W-:-:S07]  /*7630*/  @!P1 IMAD.IADD R210, R210, 0x1, -R251 ;  /* 0x00000001d2d29824 */ /* 0x000fce00078e0afb */
[----:B------:R-:W-:Y:S01]  /*7640*/  @!P2 IMAD.IADD R215, R215, 0x1, -R251 ;  /* 0x00000001d7d7a824 */ /* 0x000fe200078e0afb */
[----:B------:R-:W-:-:S13]  /*7650*/  ISETP.GT.U32.AND P2, PT, R251, R209, PT ;  /* 0x000000d1fb00720c */ /* 0x000fda0003f44070 */
[----:B------:R-:W-:Y:S01]  /*7660*/  @!P2 IMAD.IADD R209, R209, 0x1, -R251 ;  /* 0x00000001d1d1a824 */ /* 0x000fe200078e0afb */
[----:B--2---:R-:W-:Y:S02]  /*7670*/  ISETP.GE.AND P1, PT, R234, RZ, PT ;  /* 0x000000ffea00720c */ /* 0x004fe40003f26270 */
[----:B------:R-:W2:Y:S01]  /*7680*/  LDL R234, [R1+0x3e20] ;  /* 0x003e200001ea7983 */ /* 0x000ea20000100800 */
[----:B---3--:R-:W-:-:S03]  /*7690*/  ISETP.GE.AND P2, PT, R237, RZ, PT ;  /* 0x000000ffed00720c */ /* 0x008fc60003f46270 */
[----:B------:R-:W3:Y:S01]  /*76a0*/  LDL R237, [R1+0x3e24] ;  /* 0x003e240001ed7983 */ /* 0x000ee20000100800 */
[----:B------:R-:W-:-:S05]  /*76b0*/  IMAD.MOV.U32 R240, RZ, RZ, R225 ;  /* 0x000000fffff07224 */ /* 0x000fca00078e00e1 */
[----:B------:R-:W-:Y:S02]  /*76c0*/  @!P0 IADD3 R240, -R240, RZ, RZ ;  /* 0x000000fff0f08210 */ /* 0x000fe40007ffe1ff */
[----:B------:R-:W-:-:S13]  /*76d0*/  ISETP.GT.U32.AND P0, PT, R251, R219, PT ;  /* 0x000000dbfb00720c */ /* 0x000fda0003f04070 */
[----:B------:R-:W-:Y:S01]  /*76e0*/  @!P0 IMAD.IADD R219, R219, 0x1, -R251 ;  /* 0x00000001dbdb8824 */ /* 0x000fe200078e0afb */
[----:B------:R-:W-:Y:S01]  /*76f0*/  ISETP.GT.U32.AND P0, PT, R251, R212, PT ;  /* 0x000000d4fb00720c */ /* 0x000fe20003f04070 */
[----:B------:R-:W-:-:S12]  /*7700*/  @!P5 IMAD.MOV R223, RZ, RZ, -R223 ;  /* 0x000000ffffdfd224 */ /* 0x000fd800078e0adf */
[----:B------:R-:W-:Y:S01]  /*7710*/  @!P0 IMAD.IADD R212, R212, 0x1, -R251 ;  /* 0x00000001d4d48824 */ /* 0x000fe200078e0afb */
[----:B------:R-:W-:-:S04]  /*7720*/  ISETP.GT.U32.AND P0, PT, R251, R217, PT ;  /* 0x000000d9fb00720c */ /* 0x000fc80003f04070 */
[C---:B------:R-:W-:Y:S01]  /*7730*/  ISETP.GT.U32.AND P5, PT, R251.reuse, R212, PT ;  /* 0x000000d4fb00720c */ /* 0x040fe20003fa4070 */
[----:B------:R-:W-:Y:S01]  /*7740*/  @!P4 IMAD.MOV R220, RZ, RZ, -R220 ;  /* 0x000000ffffdcc224 */ /* 0x000fe200078e0adc */
[C---:B------:R-:W-:Y:S01]  /*7750*/  ISETP.GT.U32.AND P4, PT, R251.reuse, R214, PT ;  /* 0x000000d6fb00720c */ /* 0x040fe20003f84070 */
[----:B------:R-:W-:Y:S01]  /*7760*/  @!P6 IMAD.MOV R218, RZ, RZ, -R218 ;  /* 0x000000ffffdae224 */ /* 0x000fe200078e0ada */
[----:B------:R-:W-:-:S05]  /*7770*/  ISETP.GT.U32.AND P6, PT, R251, R211, PT ;  /* 0x000000d3fb00720c */ /* 0x000fca0003fc4070 */
[-C--:B------:R-:W-:Y:S02]  /*7780*/  @!P0 IADD3 R217, R217, -R251.reuse, RZ ;  /* 0x800000fbd9d98210 */ /* 0x080fe40007ffe0ff */
[----:B----4-:R-:W-:Y:S02]  /*7790*/  ISETP.GE.AND P0, PT, R232, RZ, PT ;  /* 0x000000ffe800720c */ /* 0x010fe40003f06270 */
[----:B------:R-:W-:Y:S01]  /*77a0*/  @!P5 IADD3 R212, R212, -R251, RZ ;  /* 0x800000fbd4d4d210 */ /* 0x000fe20007ffe0ff */
[----:B------:R-:W4:Y:S01]  /*77b0*/  LDL R232, [R1+0x3e18] ;  /* 0x003e180001e87983 */ /* 0x000f220000100800 */
[----:B------:R-:W-:-:S03]  /*77c0*/  ISETP.GE.AND P5, PT, R233, RZ, PT ;  /* 0x000000ffe900720c */ /* 0x000fc60003fa6270 */
[----:B------:R-:W4:Y:S01]  /*77d0*/  LDL R233, [R1+0x3e1c] ;  /* 0x003e1c0001e97983 */ /* 0x000f220000100800 */
[----:B------:R-:W-:Y:S01]  /*77e0*/  @!P3 IMAD.MOV R219, RZ, RZ, -R219 ;  /* 0x000000ffffdbb224 */ /* 0x000fe200078e0adb */
[C---:B------:R-:W-:Y:S01]  /*77f0*/  ISETP.GT.U32.AND P3, PT, R251.reuse, R213, PT ;  /* 0x000000d5fb00720c */ /* 0x040fe20003f64070 */
[--C-:B------:R-:W-:Y:S01]  /*7800*/  @!P4 IMAD.IADD R214, R214, 0x1, -R251.reuse ;  /* 0x00000001d6d6c824 */ /* 0x100fe200078e0afb */
[----:B------:R-:W-:Y:S01]  /*7810*/  ISETP.GT.U32.AND P4, PT, R251, R208, PT ;  /* 0x000000d0fb00720c */ /* 0x000fe20003f84070 */
[----:B------:R-:W-:Y:S02]  /*7820*/  @!P6 IMAD.IADD R211, R211, 0x1, -R251 ;  /* 0x00000001d3d3e824 */ /* 0x000fe400078e0afb */
[----:B------:R-:W-:-:S03]  /*7830*/  @!P0 IMAD.MOV R217, RZ, RZ, -R217 ;  /* 0x000000ffffd98224 */ /* 0x000fc600078e0ad9 */
[----:B------:R-:W-:-:S05]  /*7840*/  ISETP.GT.U32.AND P0, PT, R251, R211, PT ;  /* 0x000000d3fb00720c */ /* 0x000fca0003f04070 */
[--C-:B------:R-:W-:Y:S01]  /*7850*/  @!P3 IMAD.IADD R213, R213, 0x1, -R251.reuse ;  /* 0x00000001d5d5b824 */ /* 0x100fe200078e0afb */
[----:B------:R-:W-:Y:S01]  /*7860*/  ISETP.GT.U32.AND P3, PT, R251, R207, PT ;  /* 0x000000cffb00720c */ /* 0x000fe20003f64070 */
[----:B------:R-:W-:Y:S01]  /*7870*/  @!P4 IMAD.IADD R208, R208, 0x1, -R251 ;  /* 0x00000001d0d0c824 */ /* 0x000fe200078e0afb */
[----:B------:R-:W-:Y:S02]  /*7880*/  ISETP.GE.AND P4, PT, R238, RZ, PT ;  /* 0x000000ffee00720c */ /* 0x000fe40003f86270 */
[----:B------:R-:W4:Y:S03]  /*7890*/  LDL R238, [R1+0x3e28] ;  /* 0x003e280001ee7983 */ /* 0x000f260000100800 */
[----:B------:R-:W-:Y:S02]  /*78a0*/  @!P0 IADD3 R211, R211, -R251, RZ ;  /* 0x800000fbd3d38210 */ /* 0x000fe40007ffe0ff */
[----:B------:R-:W-:Y:S01]  /*78b0*/  ISETP.GT.U32.AND P0, PT, R251, R204, PT ;  /* 0x000000ccfb00720c */ /* 0x000fe20003f04070 */
[----:B------:R-:W-:-:S03]  /*78c0*/  @!P5 IMAD.MOV R216, RZ, RZ, -R216 ;  /* 0x000000ffffd8d224 */ /* 0x000fc600078e0ad8 */
[----:B------:R-:W-:Y:S02]  /*78d0*/  @!P3 IADD3 R207, R207, -R251, RZ ;  /* 0x800000fbcfcfb210 */ /* 0x000fe40007ffe0ff */
[----:B------:R-:W-:Y:S02]  /*78e0*/  ISETP.GE.AND P3, PT, R239, RZ, PT ;  /* 0x000000ffef00720c */ /* 0x000fe40003f66270 */
[----:B------:R-:W4:Y:S01]  /*78f0*/  LDL R239, [R1+0x3e2c] ;  /* 0x003e2c0001ef7983 */ /* 0x000f220000100800 */
[----:B------:R-:W-:-:S04]  /*7900*/  ISETP.GT.U32.AND P5, PT, R251, R210, PT ;  /* 0x000000d2fb00720c */ /* 0x000fc80003fa4070 */
[----:B------:R-:W-:-:S09]  /*7910*/  @!P0 IMAD.IADD R204, R204, 0x1, -R251 ;  /* 0x00000001cccc8824 */ /* 0x000fd200078e0afb */
[----:B------:R-:W-:Y:S01]  /*7920*/  @!P5 IMAD.IADD R210, R210, 0x1, -R251 ;  /* 0x00000001d2d2d824 */ /* 0x000fe200078e0afb */
[----:B------:R-:W-:-:S13]  /*7930*/  ISETP.GT.U32.AND P5, PT, R251, R203, PT ;  /* 0x000000cbfb00720c */ /* 0x000fda0003fa4070 */
[----:B------:R-:W-:Y:S01]  /*7940*/  @!P5 IMAD.IADD R203, R203, 0x1, -R251 ;  /* 0x00000001cbcbd824 */ /* 0x000fe200078e0afb */
[----:B--2---:R-:W-:Y:S02]  /*7950*/  ISETP.GE.AND P0, PT, R234, RZ, PT ;  /* 0x000000ffea00720c */ /* 0x004fe40003f06270 */
[----:B------:R-:W2:Y:S01]  /*7960*/  LDL R234, [R1+0x3e38] ;  /* 0x003e380001ea7983 */ /* 0x000ea20000100800 */
[----:B---3--:R-:W-:-:S03]  /*7970*/  ISETP.GE.AND P5, PT, R237, RZ, PT ;  /* 0x000000ffed00720c */ /* 0x008fc60003fa6270 */
[----:B------:R-:W3:Y:S01]  /*7980*/  LDL R237, [R1+0x3e3c] ;  /* 0x003e3c0001ed7983 */ /* 0x000ee20000100800 */
[C---:B------:R-:W-:Y:S01]  /*7990*/  ISETP.GT.U32.AND P6, PT, R251.reuse, R206, PT ;  /* 0x000000cefb00720c */ /* 0x040fe20003fc4070 */
[----:B------:R-:W-:Y:S02]  /*79a0*/  IMAD.MOV.U32 R225, RZ, RZ, R212 ;  /* 0x000000ffffe17224 */ /* 0x000fe400078e00d4 */
[----:B------:R-:W-:Y:S01]  /*79b0*/  @!P4 IMAD.MOV R213, RZ, RZ, -R213 ;  /* 0x000000ffffd5c224 */ /* 0x000fe200078e0ad5 */
[C---:B------:R-:W-:Y:S01]  /*79c0*/  ISETP.GT.U32.AND P4, PT, R251.reuse, R207, PT ;  /* 0x000000cffb00720c */ /* 0x040fe20003f84070 */
[----:B------:R-:W-:Y:S01]  /*79d0*/  @!P3 IMAD.MOV R225, RZ, RZ, -R225 ;  /* 0x000000ffffe1b224 */ /* 0x000fe200078e0ae1 */
[----:B------:R-:W-:-:S07]  /*79e0*/  ISETP.GT.U32.AND P3, PT, R251, R205, PT ;  /* 0x000000cdfb00720c */ /* 0x000fce0003f64070 */
[----:B------:R-:W-:-:S05]  /*79f0*/  @!P6 IMAD.IADD R206, R206, 0x1, -R251 ;  /* 0x00000001cecee824 */ /* 0x000fca00078e0afb */
[----:B------:R-:W-:Y:S02]  /*7a00*/  ISETP.GT.U32.AND P6, PT, R251, R206, PT ;  /* 0x000000cefb00720c */ /* 0x000fe40003fc4070 */
[----:B------:R-:W-:Y:S02]  /*7a10*/  @!P1 IADD3 R215, -R215, RZ, RZ ;  /* 0x000000ffd7d79210 */ /* 0x000fe40007ffe1ff */
[----:B------:R-:W-:Y:S01]  /*7a20*/  ISETP.GT.U32.AND P1, PT, R251, R209, PT ;  /* 0x000000d1fb00720c */ /* 0x000fe20003f24070 */
[--C-:B------:R-:W-:Y:S01]  /*7a30*/  @!P4 IMAD.IADD R207, R207, 0x1, -R251.reuse ;  /* 0x00000001cfcfc824 */ /* 0x100fe200078e0afb */
[----:B------:R-:W-:Y:S01]  /*7a40*/  ISETP.GT.U32.AND P4, PT, R251, R200, PT ;  /* 0x000000c8fb00720c */ /* 0x000fe20003f84070 */
[----:B------:R-:W-:-:S06]  /*7a50*/  @!P3 IMAD.IADD R205, R205, 0x1, -R251 ;  /* 0x00000001cdcdb824 */ /* 0x000fcc00078e0afb */
[----:B------:R-:W-:Y:S01]  /*7a60*/  @!P6 IADD3 R206, R206, -R251, RZ ;  /* 0x800000fbcecee210 */ /* 0x000fe20007ffe0ff */
[----:B------:R-:W-:Y:S01]  /*7a70*/  @!P2 IMAD.MOV R214, RZ, RZ, -R214 ;  /* 0x000000ffffd6a224 */ /* 0x000fe200078e0ad6 */
[----:B------:R-:W-:Y:S02]  /*7a80*/  ISETP.GT.U32.AND P2, PT, R251, R208, PT ;  /* 0x000000d0fb00720c */ /* 0x000fe40003f44070 */
[--C-:B------:R-:W-:Y:S01]  /*7a90*/  @!P1 IMAD.IADD R209, R209, 0x1, -R251.reuse ;  /* 0x00000001d1d19824 */ /* 0x100fe200078e0afb */
[----:B------:R-:W-:Y:S01]  /*7aa0*/  ISETP.GT.U32.AND P1, PT, R251, R202, PT ;  /* 0x000000cafb00720c */ /* 0x000fe20003f24070 */
[----:B------:R-:W-:Y:S01]  /*7ab0*/  @!P4 IMAD.IADD R200, R200, 0x1, -R251 ;  /* 0x00000001c8c8c824 */ /* 0x000fe200078e0afb */
[----:B----4-:R-:W-:Y:S02]  /*7ac0*/  ISETP.GE.AND P6, PT, R232, RZ, PT ;  /* 0x000000ffe800720c */ /* 0x010fe40003fc6270 */
[----:B------:R-:W4:Y:S01]  /*7ad0*/  LDL R232, [R1+0x3e30] ;  /* 0x003e300001e87983 */ /* 0x000f220000100800 */
[----:B------:R-:W-:-:S03]  /*7ae0*/  ISETP.GE.AND P3, PT, R233, RZ, PT ;  /* 0x000000ffe900720c */ /* 0x000fc60003f66270 */
[----:B------:R-:W4:Y:S01]  /*7af0*/  LDL R233, [R1+0x3e34] ;  /* 0x003e340001e97983 */ /* 0x000f220000100800 */
[C---:B------:R-:W-:Y:S01]  /*7b00*/  ISETP.GT.U32.AND P4, PT, R251.reuse, R205, PT ;  /* 0x000000cdfb00720c */ /* 0x040fe20003f84070 */
[--C-:B------:R-:W-:Y:S01]  /*7b10*/  @!P2 IMAD.IADD R208, R208, 0x1, -R251.reuse ;  /* 0x00000001d0d0a824 */ /* 0x100fe200078e0afb */
[----:B------:R-:W-:Y:S02]  /*7b20*/  ISETP.GT.U32.AND P2, PT, R251, R201, PT ;  /* 0x000000c9fb00720c */ /* 0x000fe40003f44070 */
[----:B------:R-:W-:Y:S01]  /*7b30*/  @!P1 IMAD.IADD R202, R202, 0x1, -R251 ;  /* 0x00000001caca9824 */ /* 0x000fe200078e0afb */
[----:B------:R-:W-:-:S05]  /*7b40*/  IABS R226, R229 ;  /* 0x000000e500e27213 */ /* 0x000fca0000000000 */
[----:B------:R-:W-:-:S04]  /*7b50*/  IMAD.HI.U32 R227, R252, R226, RZ ;  /* 0x000000e2fce37227 */ /* 0x000fc800078e00ff */
[----:B------:R-:W-:Y:S01]  /*7b60*/  @!P4 IMAD.IADD R205, R205, 0x1, -R251 ;  /* 0x00000001cdcdc824 */ /* 0x000fe200078e0afb */
[----:B------:R-:W-:Y:S02]  /*7b70*/  ISETP.GT.U32.AND P4, PT, R251, R198, PT ;  /* 0x000000c6fb00720c */ /* 0x000fe40003f84070 */
[----:B------:R-:W-:Y:S02]  /*7b80*/  ISETP.GE.AND P1, PT, R238, RZ, PT ;  /* 0x000000ffee00720c */ /* 0x000fe40003f26270 */
[----:B------:R-:W4:Y:S01]  /*7b90*/  LDL R238, [R1+0x3e40] ;  /* 0x003e400001ee7983 */ /* 0x000f220000100800 */
[----:B------:R-:W-:Y:S01]  /*7ba0*/  IMAD.MOV R227, RZ, RZ, -R227 ;  /* 0x000000ffffe37224 */ /* 0x000fe200078e0ae3 */
[----:B------:R-:W-:Y:S01]  /*7bb0*/  @!P2 IADD3 R201, R201, -R251, RZ ;  /* 0x800000fbc9c9a210 */ /* 0x000fe20007ffe0ff */
[----:B------:R-:W-:Y:S02]  /*7bc0*/  @!P3 IMAD.MOV R210, RZ, RZ, -R210 ;  /* 0x000000ffffd2b224 */ /* 0x000fe400078e0ad2 */
[----:B------:R-:W-:Y:S01]  /*7bd0*/  IMAD R212, R251, R227, R226 ;  /* 0x000000e3fbd47224 */ /* 0x000fe200078e02e2 */
[----:B------:R-:W-:-:S02]  /*7be0*/  IADD3 R226, R15, 0xf4, RZ ;  /* 0x000000f40fe27810 */ /* 0x000fc40007ffe0ff */
[----:B------:R-:W-:Y:S02]  /*7bf0*/  ISETP.GT.U32.AND P3, PT, R251, R204, PT ;  /* 0x000000ccfb00720c */ /* 0x000fe40003f64070 */
[----:B------:R-:W-:Y:S02]  /*7c00*/  ISETP.GE.AND P2, PT, R239, RZ, PT ;  /* 0x000000ffef00720c */ /* 0x000fe40003f46270 */
[----:B------:R-:W4:Y:S01]  /*7c10*/  LDL R239, [R1+0x3e44] ;  /* 0x003e440001ef7983 */ /* 0x000f220000100800 */
[----:B------:R-:W-:-:S03]  /*7c20*/  @!P4 IADD3 R198, R198, -R251, RZ ;  /* 0x800000fbc6c6c210 */ /* 0x000fc60007ffe0ff */
[----:B------:R1:W-:Y:S01]  /*7c30*/  STL [R1+0x4150], R226 ;  /* 0x004150e201007387 */ /* 0x0003e20000100800 */
[----:B------:R-:W-:-:S04]  /*7c40*/  @!P5 IADD3 R208, -R208, RZ, RZ ;  /* 0x000000ffd0d0d210 */ /* 0x000fc80007ffe1ff */
[----:B------:R-:W-:Y:S01]  /*7c50*/  @!P3 IMAD.IADD R204, R204, 0x1, -R251 ;  /* 0x00000001ccccb824 */ /* 0x000fe200078e0afb */
[----:B------:R-:W-:Y:S01]  /*7c60*/  ISETP.GT.U32.AND P3, PT, R251, R197, PT ;  /* 0x000000c5fb00720c */ /* 0x000fe20003f64070 */
[----:B------:R-:W-:Y:S02]  /*7c70*/  @!P2 IMAD.MOV R206, RZ, RZ, -R206 ;  /* 0x000000ffffcea224 */ /* 0x000fe400078e0ace */
[----:B------:R-:W-:Y:S02]  /*7c80*/  @!P0 IMAD.MOV R209, RZ, RZ, -R209 ;  /* 0x000000ffffd18224 */ /* 0x000fe400078e0ad1 */
[----:B------:R-:W-:Y:S02]  /*7c90*/  @!P6 IMAD.MOV R211, RZ, RZ, -R211 ;  /* 0x000000ffffd3e224 */ /* 0x000fe400078e0ad3 */
[----:B------:R-:W-:Y:S01]  /*7ca0*/  @!P1 IMAD.MOV R207, RZ, RZ, -R207 ;  /* 0x000000ffffcf9224 */ /* 0x000fe200078e0acf */
[----:B------:R-:W-:Y:S01]  /*7cb0*/  IABS R227, R226 ;  /* 0x000000e200e37213 */ /* 0x000fe20000000000 */
[----:B------:R-:W4:Y:S04]  /*7cc0*/  LDL R231, [R1+0x3e78] ;  /* 0x003e780001e77983 */ /* 0x000f280000100800 */
[----:B------:R-:W-:Y:S01]  /*7cd0*/  @!P3 IMAD.IADD R197, R197, 0x1, -R251 ;  /* 0x00000001c5c5b824 */ /* 0x000fe200078e0afb */
[----:B--2---:R-:W-:-:S02]  /*7ce0*/  ISETP.GE.AND P4, PT, R234, RZ, PT ;  /* 0x000000ffea00720c */ /* 0x004fc40003f86270 */
[----:B------:R-:W2:Y:S01]  /*7cf0*/  LDL R234, [R1+0x3e50] ;  /* 0x003e500001ea7983 */ /* 0x000ea20000100800 */
[----:B---3--:R-:W-:-:S03]  /*7d00*/  ISETP.GE.AND P3, PT, R237, RZ, PT ;  /* 0x000000ffed00720c */ /* 0x008fc60003f66270 */
[----:B------:R-:W3:Y:S01]  /*7d10*/  LDL R237, [R1+0x3e54] ;  /* 0x003e540001ed7983 */ /* 0x000ee20000100800 */
[C---:B------:R-:W-:Y:S02]  /*7d20*/  ISETP.GT.U32.AND P5, PT, R251.reuse, R200, PT ;  /* 0x000000c8fb00720c */ /* 0x040fe40003fa4070 */
[C---:B------:R-:W-:Y:S02]  /*7d30*/  ISETP.GT.U32.AND P2, PT, R251.reuse, R199, PT ;  /* 0x000000c7fb00720c */ /* 0x040fe40003f44070 */
[----:B------:R-:W-:-:S09]  /*7d40*/  ISETP.GT.U32.AND P0, PT, R251, R203, PT ;  /* 0x000000cbfb00720c */ /* 0x000fd20003f04070 */
[--C-:B------:R-:W-:Y:S02]  /*7d50*/  @!P5 IMAD.IADD R200, R200, 0x1, -R251.reuse ;  /* 0x00000001c8c8d824 */ /* 0x100fe400078e0afb */
[----:B------:R-:W-:Y:S01]  /*7d60*/  @!P2 IMAD.IADD R199, R199, 0x1, -R251 ;  /* 0x00000001c7c7a824 */ /* 0x000fe200078e0afb */
[----:B------:R-:W-:Y:S02]  /*7d70*/  ISETP.GT.U32.AND P6, PT, R251, R202, PT ;  /* 0x000000cafb00720c */ /* 0x000fe40003fc4070 */
[----:B------:R-:W-:Y:S02]  /*7d80*/  @!P0 IADD3 R203, R203, -R251, RZ ;  /* 0x800000fbcbcb8210 */ /* 0x000fe40007ffe0ff */
[----:B------:R-:W-:-:S09]  /*7d90*/  ISETP.GT.U32.AND P0, PT, R251, R196, PT ;  /* 0x000000c4fb00720c */ /* 0x000fd20003f04070 */
[----:B------:R-:W-:Y:S01]  /*7da0*/  @!P6 IMAD.IADD R202, R202, 0x1, -R251 ;  /* 0x00000001cacae824 */ /* 0x000fe200078e0afb */
[----:B----4-:R-:W-:Y:S02]  /*7db0*/  ISETP.GE.AND P5, PT, R232, RZ, PT ;  /* 0x000000ffe800720c */ /* 0x010fe40003fa6270 */
[----:B------:R-:W4:Y:S01]  /*7dc0*/  LDL R232, [R1+0x3e48] ;  /* 0x003e480001e87983 */ /* 0x000f220000100800 */
[----:B------:R-:W-:-:S03]  /*7dd0*/  ISETP.GE.AND P2, PT, R233, RZ, PT ;  /* 0x000000ffe900720c */ /* 0x000fc60003f46270 */
[----:B------:R-:W4:Y:S01]  /*7de0*/  LDL R233, [R1+0x3e4c] ;  /* 0x003e4c0001e97983 */ /* 0x000f220000100800 */
[----:B------:R-:W-:-:S09]  /*7df0*/  ISETP.GT.U32.AND P6, PT, R251, R195, PT ;  /* 0x000000c3fb00720c */ /* 0x000fd20003fc4070 */
[----:B------:R-:W-:Y:S01]  /*7e00*/  @!P2 IMAD.MOV R204, RZ, RZ, -R204 ;  /* 0x000000ffffcca224 */ /* 0x000fe200078e0acc */
[C---:B------:R-:W-:Y:S01]  /*7e10*/  ISETP.GT.U32.AND P2, PT, R251.reuse, R198, PT ;  /* 0x000000c6fb00720c */ /* 0x040fe20003f44070 */
[--C-:B------:R-:W-:Y:S01]  /*7e20*/  @!P0 IMAD.IADD R196, R196, 0x1, -R251.reuse ;  /* 0x00000001c4c48824 */ /* 0x100fe200078e0afb */
[----:B------:R-:W-:Y:S02]  /*7e30*/  ISETP.GE.AND P0, PT, R238, RZ, PT ;  /* 0x000000ffee00720c */ /* 0x000fe40003f06270 */
[----:B------:R-:W4:Y:S09]  /*7e40*/  LDL R238, [R1+0x3e58] ;  /* 0x003e580001ee7983 */ /* 0x000f320000100800 */
[--C-:B------:R-:W-:Y:S01]  /*7e50*/  @!P2 IMAD.IADD R198, R198, 0x1, -R251.reuse ;  /* 0x00000001c6c6a824 */ /* 0x100fe200078e0afb */
[----:B------:R-:W-:Y:S01]  /*7e60*/  ISETP.GT.U32.AND P2, PT, R251, R192, PT ;  /* 0x000000c0fb00720c */ /* 0x000fe20003f44070 */
[----:B------:R-:W-:-:S02]  /*7e70*/  @!P6 IMAD.IADD R195, R195, 0x1, -R251 ;  /* 0x00000001c3c3e824 */ /* 0x000fc400078e0afb */
[----:B------:R-:W-:Y:S01]  /*7e80*/  @!P4 IMAD.MOV R203, RZ, RZ, -R203 ;  /* 0x000000ffffcbc224 */ /* 0x000fe200078e0acb */
        /* <DEDUP_REMOVED lines=11> */
[----:B------:R-:W-:-:S13]  /*7f40*/  ISETP.GT.U32.AND P1, PT, R251, R201, PT ;  /* 0x000000c9fb00720c */ /* 0x000fda0003f24070 */
[----:B------:R-:W-:Y:S01]  /*7f50*/  @!P1 IMAD.IADD R201, R201, 0x1, -R251 ;  /* 0x00000001c9c99824 */ /* 0x000fe200078e0afb */
[----:B------:R-:W-:Y:S02]  /*7f60*/  ISETP.GT.U32.AND P1, PT, R251, R194, PT ;  /* 0x000000c2fb00720c */ /* 0x000fe40003f24070 */
[----:B------:R-:W-:-:S11]  /*7f70*/  @!P5 IADD3 R205, -R205, RZ, RZ ;  /* 0x000000ffcdcdd210 */ /* 0x000fd60007ffe1ff */
[----:B------:R-:W-:Y:S01]  /*7f80*/  @!P1 IMAD.IADD R194, R194, 0x1, -R251 ;  /* 0x00000001c2c29824 */ /* 0x000fe200078e0afb */
[----:B------:R-:W-:-:S04]  /*7f90*/  ISETP.GT.U32.AND P1, PT, R251, R199, PT ;  /* 0x000000c7fb00720c */ /* 0x000fc80003f24070 */
[C---:B------:R-:W-:Y:S01]  /*7fa0*/  ISETP.GT.U32.AND P5, PT, R251.reuse, R194, PT ;  /* 0x000000c2fb00720c */ /* 0x040fe20003fa4070 */
[----:B------:R-:W-:Y:S01]  /*7fb0*/  @!P3 IMAD.MOV R202, RZ, RZ, -R202 ;  /* 0x000000ffffcab224 */ /* 0x000fe200078e0aca */
[----:B------:R-:W-:Y:S02]  /*7fc0*/  @!P6 IADD3 R200, -R200, RZ, RZ ;  /* 0x000000ffc8c8e210 */ /* 0x000fe40007ffe1ff */
[C---:B------:R-:W-:Y:S02]  /*7fd0*/  ISETP.GT.U32.AND P3, PT, R251.reuse, R196, PT ;  /* 0x000000c4fb00720c */ /* 0x040fe40003f64070 */
[----:B------:R-:W-:-:S03]  /*7fe0*/  ISETP.GT.U32.AND P6, PT, R251, R193, PT ;  /* 0x000000c1fb00720c */ /* 0x000fc60003fc4070 */
[----:B------:R-:W-:-:S04]  /*7ff0*/  @!P1 IMAD.IADD R199, R199, 0x1, -R251 ;  /* 0x00000001c7c79824 */ /* 0x000fc800078e0afb */
[----:B------:R-:W-:Y:S01]  /*8000*/  @!P5 IMAD.IADD R194, R194, 0x1, -R251 ;  /* 0x00000001c2c2d824 */ /* 0x000fe200078e0afb */
[----:B----4-:R-:W-:Y:S02]  /*8010*/  ISETP.GE.AND P1, PT, R232, RZ, PT ;  /* 0x000000ffe800720c */ /* 0x010fe40003f26270 */
        /* <DEDUP_REMOVED lines=10> */
[----:B------:R-:W-:Y:S02]  /*80c0*/  @!P0 IADD3 R195, R195, -R251, RZ ;  /* 0x800000fbc3c38210 */ /* 0x000fe40007ffe0ff */
[----:B------:R-:W-:Y:S02]  /*80d0*/  ISETP.GT.U32.AND P0, PT, R251, R189, PT ;  /* 0x000000bdfb00720c */ /* 0x000fe40003f04070 */
[----:B------:R-:W-:Y:S02]  /*80e0*/  @!P3 IADD3 R190, R190, -R251, RZ ;  /* 0x800000fbbebeb210 */ /* 0x000fe40007ffe0ff */
[----:B------:R-:W-:Y:S02]  /*80f0*/  ISETP.GE.AND P3, PT, R238, RZ, PT ;  /* 0x000000ffee00720c */ /* 0x000fe40003f66270 */
[----:B------:R-:W4:Y:S01]  /*8100*/  LDL R238, [R1+0x3e70] ;  /* 0x003e700001ee7983 */ /* 0x000f220000100800 */
[----:B------:R-:W-:Y:S01]  /*8110*/  @!P1 IMAD.IADD R193, R193, 0x1, -R251 ;  /* 0x00000001c1c19824 */ /* 0x000fe200078e0afb */
[----:B------:R-:W-:-:S02]  /*8120*/  ISETP.GT.U32.AND P1, PT, R251, R186, PT ;  /* 0x000000bafb00720c */ /* 0x000fc40003f24070 */
[----:B------:R-:W-:-:S03]  /*8130*/  @!P5 IADD3 R198, -R198, RZ, RZ ;  /* 0x000000ffc6c6d210 */ /* 0x000fc60007ffe1ff */
[----:B------:R-:W-:Y:S01]  /*8140*/  @!P0 IMAD.IADD R189, R189, 0x1, -R251 ;  /* 0x00000001bdbd8824 */ /* 0x000fe200078e0afb */
        /* <DEDUP_REMOVED lines=11> */
[----:B------:R-:W-:Y:S01]  /*8200*/  ISETP.GT.U32.AND P6, PT, R251, R188, PT ;  /* 0x000000bcfb00720c */ /* 0x000fe20003fc4070 */
[----:B-1----:R-:W-:-:S05]  /*8210*/  IMAD.MOV.U32 R226, RZ, RZ, R194 ;  /* 0x000000ffffe27224 */ /* 0x002fca00078e00c2 */
[----:B------:R-:W-:Y:S02]  /*8220*/  @!P0 IADD3 R226, -R226, RZ, RZ ;  /* 0x000000ffe2e28210 */ /* 0x000fe40007ffe1ff */
[----:B------:R-:W-:-:S05]  /*8230*/  ISETP.GT.U32.AND P0, PT, R251, R187, PT ;  /* 0x000000bbfb00720c */ /* 0x000fca0003f04070 */
[----:B------:R-:W-:-:S05]  /*8240*/  @!P6 IMAD.IADD R188, R188, 0x1, -R251 ;  /* 0x00000001bcbce824 */ /* 0x000fca00078e0afb */
[C---:B------:R-:W-:Y:S01]  /*8250*/  ISETP.GT.U32.AND P6, PT, R251.reuse, R188, PT ;  /* 0x000000bcfb00720c */ /* 0x040fe20003fc4070 */
[----:B------:R-:W-:Y:S01]  /*8260*/  @!P2 IMAD.MOV R197, RZ, RZ, -R197 ;  /* 0x000000ffffc5a224 */ /* 0x000fe200078e0ac5 */
[----:B------:R-:W-:Y:S01]  /*8270*/  ISETP.GT.U32.AND P2, PT, R251, R191, PT ;  /* 0x000000bffb00720c */ /* 0x000fe20003f44070 */
[----:B------:R-:W-:Y:S02]  /*8280*/  @!P0 IMAD.IADD R187, R187, 0x1, -R251 ;  /* 0x00000001bbbb8824 */ /* 0x000fe400078e0afb */
[----:B------:R-:W-:-:S08]  /*8290*/  @!P4 IMAD.MOV R196, RZ, RZ, -R196 ;  /* 0x000000ffffc4c224 */ /* 0x000fd000078e0ac4 */
[--C-:B------:R-:W-:Y:S01]  /*82a0*/  @!P6 IMAD.IADD R188, R188, 0x1, -R251.reuse ;  /* 0x00000001bcbce824 */ /* 0x100fe200078e0afb */
[----:B------:R-:W-:Y:S01]  /*82b0*/  ISETP.GT.U32.AND P4, PT, R251, R190, PT ;  /* 0x000000befb00720c */ /* 0x000fe20003f84070 */
[----:B------:R-:W-:Y:S01]  /*82c0*/  @!P2 IMAD.IADD R191, R191, 0x1, -R251 ;  /* 0x00000001bfbfa824 */ /* 0x000fe200078e0afb */
[----:B------:R-:W-:Y:S02]  /*82d0*/  ISETP.GT.U32.AND P2, PT, R251, R184, PT ;  /* 0x000000b8fb00720c */ /* 0x000fe40003f44070 */
[----:B----4-:R-:W-:Y:S02]  /*82e0*/  ISETP.GE.AND P6, PT, R232, RZ, PT ;  /* 0x000000ffe800720c */ /* 0x010fe40003fc6270 */
[----:B------:R-:W4:Y:S01]  /*82f0*/  LDL R232, [R1+0x3e7c] ;  /* 0x003e7c0001e87983 */ /* 0x000f220000100800 */
[----:B------:R-:W-:-:S03]  /*8300*/  ISETP.GE.AND P0, PT, R233, RZ, PT ;  /* 0x000000ffe900720c */ /* 0x000fc60003f06270 */
[----:B------:R-:W4:Y:S03]  /*8310*/  LDL R233, [R1+0x3e80] ;  /* 0x003e800001e97983 */ /* 0x000f260000100800 */
[----:B------:R-:W-:Y:S01]  /*8320*/  @!P4 IMAD.IADD R190, R190, 0x1, -R251 ;  /* 0x00000001bebec824 */ /* 0x000fe200078e0afb */
[----:B------:R-:W-:-:S06]  /*8330*/  ISETP.GT.U32.AND P4, PT, R251, R183, PT ;  /* 0x000000b7fb00720c */ /* 0x000fcc0003f84070 */
[----:B------:R-:W-:Y:S01]  /*8340*/  @!P0 IMAD.MOV R192, RZ, RZ, -R192 ;  /* 0x000000ffffc08224 */ /* 0x000fe200078e0ac0 */
[----:B------:R-:W-:Y:S02]  /*8350*/  ISETP.GT.U32.AND P0, PT, R251, R186, PT ;  /* 0x000000bafb00720c */ /* 0x000fe40003f04070 */
[-C--:B------:R-:W-:Y:S02]  /*8360*/  @!P2 IADD3 R184, R184, -R251.reuse, RZ ;  /* 0x800000fbb8b8a210 */ /* 0x080fe40007ffe0ff */
[----:B------:R-:W-:Y:S02]  /*8370*/  ISETP.GE.AND P2, PT, R238, RZ, PT ;  /* 0x000000ffee00720c */ /* 0x000fe40003f46270 */
[----:B------:R-:W4:Y:S07]  /*8380*/  LDL R238, [R1+0x3e8c] ;  /* 0x003e8c0001ee7983 */ /* 0x000f2e0000100800 */
[----:B------:R-:W-:-:S02]  /*8390*/  @!P0 IADD3 R186, R186, -R251, RZ ;  /* 0x800000fbbaba8210 */ /* 0x000fc40007ffe0ff */
[----:B------:R-:W-:Y:S01]  /*83a0*/  ISETP.GT.U32.AND P0, PT, R251, R179, PT ;  /* 0x000000b3fb00720c */ /* 0x000fe20003f04070 */
[----:B------:R-:W-:Y:S01]  /*83b0*/  @!P4 IMAD.IADD R183, R183, 0x1, -R251 ;  /* 0x00000001b7b7c824 */ /* 0x000fe200078e0afb */
[----:B------:R-:W-:Y:S02]  /*83c0*/  @!P1 IADD3 R191, -R191, RZ, RZ ;  /* 0x000000ffbfbf9210 */ /* 0x000fe40007ffe1ff */
[----:B------:R-:W-:Y:S02]  /*83d0*/  ISETP.GE.AND P4, PT, R239, RZ, PT ;  /* 0x000000ffef00720c */ /* 0x000fe40003f86270 */
[----:B------:R-:W-:Y:S02]  /*83e0*/  IADD3 R239, R15, 0xf5, RZ ;  /* 0x000000f50fef7810 */ /* 0x000fe40007ffe0ff */
[----:B------:R-:W-:-:S03]  /*83f0*/  ISETP.GT.U32.AND P1, PT, R251, R185, PT ;  /* 0x000000b9fb00720c */ /* 0x000fc60003f24070 */
[----:B------:R-:W-:Y:S02]  /*8400*/  STL [R1+0x4140], R239 ;  /* 0x004140ef01007387 */ /* 0x000fe40000100800 */
[----:B------:R-:W-:-:S08]  /*8410*/  @!P0 IMAD.IADD R179, R179, 0x1, -R251 ;  /* 0x00000001b3b38824 */ /* 0x000fd000078e0afb */
[----:B------:R-:W-:Y:S01]  /*8420*/  @!P1 IMAD.IADD R185, R185, 0x1, -R251 ;  /* 0x00000001b9b99824 */ /* 0x000fe200078e0afb */
[----:B------:R-:W-:-:S13]  /*8430*/  ISETP.GT.U32.AND P1, PT, R251, R178, PT ;  /* 0x000000b2fb00720c */ /* 0x000fda0003f24070 */
[----:B------:R-:W-:Y:S01]  /*8440*/  @!P1 IMAD.IADD R178, R178, 0x1, -R251 ;  /* 0x00000001b2b29824 */ /* 0x000fe200078e0afb */
[----:B--2---:R-:W-:Y:S02]  /*8450*/  ISETP.GE.AND P0, PT, R234, RZ, PT ;  /* 0x000000ffea00720c */ /* 0x004fe40003f06270 */
[----:B------:R-:W2:Y:S01]  /*8460*/  LDL R234, [R1+0x3e9c] ;  /* 0x003e9c0001ea7983 */ /* 0x000ea20000100800 */
[----:B---3--:R-:W-:-:S03]  /*8470*/  ISETP.GE.AND P1, PT, R237, RZ, PT ;  /* 0x000000ffed00720c */ /* 0x008fc60003f26270 */
[----:B------:R-:W3:Y:S01]  /*8480*/  LDL R237, [R1+0x3ea0] ;  /* 0x003ea00001ed7983 */ /* 0x000ee20000100800 */
[----:B------:R-:W-:Y:S01]  /*8490*/  @!P3 IMAD.MOV R195, RZ, RZ, -R195 ;  /* 0x000000ffffc3b224 */ /* 0x000fe200078e0ac3 */
[----:B------:R-:W-:-:S13]  /*84a0*/  ISETP.GT.U32.AND P3, PT, R251, R189, PT ;  /* 0x000000bdfb00720c */ /* 0x000fda0003f64070 */
[----:B------:R-:W-:Y:S02]  /*84b0*/  @!P3 IADD3 R189, R189, -R251, RZ ;  /* 0x800000fbbdbdb210 */ /* 0x000fe40007ffe0ff */
[----:B------:R-:W-:-:S13]  /*84c0*/  ISETP.GT.U32.AND P3, PT, R251, R182, PT ;  /* 0x000000b6fb00720c */ /* 0x000fda0003f64070 */
[----:B------:R-:W-:Y:S01]  /*84d0*/  @!P3 IMAD.IADD R182, R182, 0x1, -R251 ;  /* 0x00000001b6b6b824 */ /* 0x000fe200078e0afb */
[C---:B------:R-:W-:Y:S01]  /*84e0*/  ISETP.GT.U32.AND P3, PT, R251.reuse, R187, PT ;  /* 0x000000bbfb00720c */ /* 0x040fe20003f64070 */
[----:B------:R-:W-:Y:S01]  /*84f0*/  @!P4 IMAD.MOV R188, RZ, RZ, -R188 ;  /* 0x000000ffffbcc224 */ /* 0x000fe200078e0abc */
[----:B------:R-:W-:Y:S01]  /*8500*/  ISETP.GT.U32.AND P4, PT, R251, R181, PT ;  /* 0x000000b5fb00720c */ /* 0x000fe20003f84070 */
[----:B------:R-:W-:-:S10]  /*8510*/  @!P6 IMAD.MOV R193, RZ, RZ, -R193 ;  /* 0x000000ffffc1e224 */ /* 0x000fd400078e0ac1 */
[--C-:B------:R-:W-:Y:S01]  /*8520*/  @!P3 IMAD.IADD R187, R187, 0x1, -R251.reuse ;  /* 0x00000001bbbbb824 */ /* 0x100fe200078e0afb */
[C---:B------:R-:W-:Y:S02]  /*8530*/  ISETP.GT.U32.AND P3, PT, R251.reuse, R180, PT ;  /* 0x000000b4fb00720c */ /* 0x040fe40003f64070 */
[----:B------:R-:W-:Y:S02]  /*8540*/  ISETP.GT.U32.AND P6, PT, R251, R184, PT ;  /* 0x000000b8fb00720c */ /* 0x000fe40003fc4070 */
[----:B------:R-:W-:Y:S02]  /*8550*/  @!P4 IADD3 R181, R181, -R251, RZ ;  /* 0x800000fbb5b5c210 */ /* 0x000fe40007ffe0ff */
[----:B----4-:R-:W-:Y:S02]  /*8560*/  ISETP.GE.AND P4, PT, R232, RZ, PT ;  /* 0x000000ffe800720c */ /* 0x010fe40003f86270 */
[----:B------:R-:W4:Y:S05]  /*8570*/  LDL R232, [R1+0x3e94] ;  /* 0x003e940001e87983 */ /* 0x000f2a0000100800 */
[----:B------:R-:W-:Y:S01]  /*8580*/  @!P3 IMAD.IADD R180, R180, 0x1, -R251 ;  /* 0x00000001b4b4b824 */ /* 0x000fe200078e0afb */
[----:B------:R-:W-:-:S02]  /*8590*/  ISETP.GE.AND P3, PT, R233, RZ, PT ;  /* 0x000000ffe900720c */ /* 0x000fc40003f66270 */
[----:B------:R-:W4:Y:S01]  /*85a0*/  LDL R233, [R1+0x3e98] ;  /* 0x003e980001e97983 */ /* 0x000f220000100800 */
[----:B------:R-:W-:Y:S01]  /*85b0*/  @!P6 IMAD.IADD R184, R184, 0x1, -R251 ;  /* 0x00000001b8b8e824 */ /* 0x000fe200078e0afb */
[----:B------:R-:W-:-:S09]  /*85c0*/  ISETP.GT.U32.AND P6, PT, R251, R177, PT ;  /* 0x000000b1fb00720c */ /* 0x000fd20003fc4070 */
[----:B------:R-:W-:Y:S01]  /*85d0*/  @!P3 IMAD.MOV R185, RZ, RZ, -R185 ;  /* 0x000000ffffb9b224 */ /* 0x000fe200078e0ab9 */
[----:B------:R-:W-:Y:S01]  /*85e0*/  ISETP.GT.U32.AND P3, PT, R251, R179, PT ;  /* 0x000000b3fb00720c */ /* 0x000fe20003f64070 */
[----:B------:R-:W-:Y:S02]  /*85f0*/  @!P5 IMAD.MOV R190, RZ, RZ, -R190 ;  /* 0x000000ffffbed224 */ /* 0x000fe400078e0abe */
[--C-:B------:R-:W-:Y:S01]  /*8600*/  @!P6 IMAD.IADD R177, R177, 0x1, -R251.reuse ;  /* 0x00000001b1b1e824 */ /* 0x100fe200078e0afb */
[----:B------:R-:W-:Y:S02]  /*8610*/  ISETP.GT.U32.AND P5, PT, R251, R182, PT ;  /* 0x000000b6fb00720c */ /* 0x000fe40003fa4070 */
[----:B------:R-:W-:Y:S02]  /*8620*/  ISETP.GE.AND P6, PT, R238, RZ, PT ;  /* 0x000000ffee00720c */ /* 0x000fe40003fc6270 */
[----:B------:R-:W4:Y:S05]  /*8630*/  LDL R238, [R1+0x3ea4] ;  /* 0x003ea40001ee7983 */ /* 0x000f2a0000100800 */
[--C-:B------:R-:W-:Y:S01]  /*8640*/  @!P3 IMAD.IADD R179, R179, 0x1, -R251.reuse ;  /* 0x00000001b3b3b824 */ /* 0x100fe200078e0afb */
[C---:B------:R-:W-:Y:S01]  /*8650*/  ISETP.GT.U32.AND P3, PT, R251.reuse, R173, PT ;  /* 0x000000adfb00720c */ /* 0x040fe20003f64070 */
[----:B------:R-:W-:Y:S01]  /*8660*/  @!P0 IMAD.MOV R184, RZ, RZ, -R184 ;  /* 0x000000ffffb88224 */ /* 0x000fe200078e0ab8 */
[----:B------:R-:W-:Y:S01]  /*8670*/  ISETP.GT.U32.AND P0, PT, R251, R178, PT ;  /* 0x000000b2fb00720c */ /* 0x000fe20003f04070 */
[----:B------:R-:W-:Y:S01]  /*8680*/  @!P5 IMAD.IADD R182, R182, 0x1, -R251 ;  /* 0x00000001b6b6d824 */ /* 0x000fe200078e0afb */
[----:B------:R-:W-:-:S02]  /*8690*/  ISETP.GE.AND P5, PT, R231, RZ, PT ;  /* 0x000000ffe700720c */ /* 0x000fc40003fa6270 */
[----:B------:R-:W4:Y:S07]  /*86a0*/  LDL R231, [R1+0x3e90] ;  /* 0x003e900001e77983 */ /* 0x000f2e0000100800 */
[-C--:B------:R-:W-:Y:S02]  /*86b0*/  @!P3 IADD3 R173, R173, -R251.reuse, RZ ;  /* 0x800000fbadadb210 */ /* 0x080fe40007ffe0ff */
[----:B------:R-:W-:Y:S02]  /*86c0*/  @!P0 IADD3 R178, R178, -R251, RZ ;  /* 0x800000fbb2b28210 */ /* 0x000fe40007ffe0ff */
[----:B------:R-:W-:-:S13]  /*86d0*/  ISETP.GT.U32.AND P0, PT, R251, R172, PT ;  /* 0x000000acfb00720c */ /* 0x000fda0003f04070 */
[----:B------:R-:W-:Y:S01]  /*86e0*/  @!P0 IMAD.IADD R172, R172, 0x1, -R251 ;  /* 0x00000001acac8824 */ /* 0x000fe200078e0afb */
[----:B--2---:R-:W-:Y:S02]  /*86f0*/  ISETP.GE.AND P3, PT, R234, RZ, PT ;  /* 0x000000ffea00720c */ /* 0x004fe40003f66270 */
[----:B------:R-:W2:Y:S01]  /*8700*/  LDL R234, [R1+0x3eb4] ;  /* 0x003eb40001ea7983 */ /* 0x000ea20000100800 */
[----:B---3--:R-:W-:-:S03]  /*8710*/  ISETP.GE.AND P0, PT, R237, RZ, PT ;  /* 0x000000ffed00720c */ /* 0x008fc60003f06270 */
[----:B------:R-:W3:Y:S01]  /*8720*/  LDL R237, [R1+0x3eb8] ;  /* 0x003eb80001ed7983 */ /* 0x000ee20000100800 */
[----:B------:R-:W-:Y:S01]  /*8730*/  @!P2 IMAD.MOV R189, RZ, RZ, -R189 ;  /* 0x000000ffffbda224 */ /* 0x000fe200078e0abd */
[C---:B------:R-:W-:Y:S01]  /*8740*/  ISETP.GT.U32.AND P2, PT, R251.reuse, R183, PT ;  /* 0x000000b7fb00720c */ /* 0x040fe20003f44070 */
[----:B------:R-:W-:Y:S01]  /*8750*/  @!P4 IMAD.MOV R186, RZ, RZ, -R186 ;  /* 0x000000ffffbac224 */ /* 0x000fe200078e0aba */
[----:B------:R-:W-:-:S11]  /*8760*/  ISETP.GT.U32.AND P4, PT, R251, R180, PT ;  /* 0x000000b4fb00720c */ /* 0x000fd60003f84070 */
[----:B------:R-:W-:Y:S01]  /*8770*/  @!P2 IMAD.IADD R183, R183, 0x1, -R251 ;  /* 0x00000001b7b7a824 */ /* 0x000fe200078e0afb */
[C---:B------:R-:W-:Y:S01]  /*8780*/  ISETP.GT.U32.AND P2, PT, R251.reuse, R176, PT ;  /* 0x000000b0fb00720c */ /* 0x040fe20003f44070 */
[----:B------:R-:W-:Y:S02]  /*8790*/  @!P5 IMAD.MOV R187, RZ, RZ, -R187 ;  /* 0x000000ffffbbd224 */ /* 0x000fe400078e0abb */
[----:B------:R-:W-:Y:S01]  /*87a0*/  @!P4 IMAD.IADD R180, R180, 0x1, -R251 ;  /* 0x00000001b4b4c824 */ /* 0x000fe200078e0afb */
[----:B------:R-:W-:-:S09]  /*87b0*/  ISETP.GT.U32.AND P4, PT, R251, R174, PT ;  /* 0x000000aefb00720c */ /* 0x000fd20003f84070 */
[----:B------:R-:W-:-:S04]  /*87c0*/  @!P2 IADD3 R176, R176, -R251, RZ ;  /* 0x800000fbb0b0a210 */ /* 0x000fc80007ffe0ff */
[----:B------:R-:W-:Y:S02]  /*87d0*/  ISETP.GT.U32.AND P5, PT, R251, R176, PT ;  /* 0x000000b0fb00720c */ /* 0x000fe40003fa4070 */
[----:B------:R-:W-:Y:S02]  /*87e0*/  @!P1 IADD3 R183, -R183, RZ, RZ ;  /* 0x000000ffb7b79210 */ /* 0x000fe40007ffe1ff */
[----:B------:R-:W-:Y:S01]  /*87f0*/  ISETP.GT.U32.AND P1, PT, R251, R177, PT ;  /* 0x000000b1fb00720c */ /* 0x000fe20003f24070 */
[----:B------:R-:W-:-:S08]  /*8800*/  @!P4 IMAD.IADD R174, R174, 0x1, -R251 ;  /* 0x00000001aeaec824 */ /* 0x000fd000078e0afb */
[----:B------:R-:W-:Y:S01]  /*8810*/  @!P5 IMAD.IADD R176, R176, 0x1, -R251 ;  /* 0x00000001b0b0d824 */ /* 0x000fe200078e0afb */
[----:B----4-:R-:W-:Y:S02]  /*8820*/  ISETP.GE.AND P5, PT, R232, RZ, PT ;  /* 0x000000ffe800720c */ /* 0x010fe40003fa6270 */
[----:B------:R-:W4:Y:S01]  /*8830*/  LDL R232, [R1+0x3eac] ;  /* 0x003eac0001e87983 */ /* 0x000f220000100800 */
[----:B------:R-:W-:-:S03]  /*8840*/  ISETP.GE.AND P4, PT, R233, RZ, PT ;  /* 0x000000ffe900720c */ /* 0x000fc60003f86270 */
[----:B------:R-:W4:Y:S01]  /*8850*/  LDL R233, [R1+0x3eb0] ;  /* 0x003eb00001e97983 */ /* 0x000f220000100800 */
[----:B------:R-:W-:Y:S01]  /*8860*/  @!P1 IMAD.IADD R177, R177, 0x1, -R251 ;  /* 0x00000001b1b19824 */ /* 0x000fe200078e0afb */
[----:B------:R-:W-:-:S05]  /*8870*/  ISETP.GT.U32.AND P1, PT, R251, R171, PT ;  /* 0x000000abfb00720c */ /* 0x000fca0003f24070 */
[----:B------:R-:W-:Y:S01]  /*8880*/  @!P5 IMAD.MOV R180, RZ, RZ, -R180 ;  /* 0x000000ffffb4d224 */ /* 0x000fe200078e0ab4 */
[C---:B------:R-:W-:Y:S02]  /*8890*/  ISETP.GT.U32.AND P5, PT, R251.reuse, R174, PT ;  /* 0x000000aefb00720c */ /* 0x040fe40003fa4070 */
[----:B------:R-:W-:-:S05]  /*88a0*/  ISETP.GT.U32.AND P2, PT, R251, R181, PT ;  /* 0x000000b5fb00720c */ /* 0x000fca0003f44070 */
[--C-:B------:R-:W-:Y:S01]  /*88b0*/  @!P1 IMAD.IADD R171, R171, 0x1, -R251.reuse ;  /* 0x00000001abab9824 */ /* 0x100fe200078e0afb */
[----:B------:R-:W-:Y:S02]  /*88c0*/  ISETP.GE.AND P1, PT, R238, RZ, PT ;  /* 0x000000ffee00720c */ /* 0x000fe40003f26270 */
[----:B------:R-:W4:Y:S03]  /*88d0*/  LDL R238, [R1+0x3ebc] ;  /* 0x003ebc0001ee7983 */ /* 0x000f260000100800 */
[----:B------:R-:W-:Y:S01]  /*88e0*/  @!P5 IMAD.IADD R174, R174, 0x1, -R251 ;  /* 0x00000001aeaed824 */ /* 0x000fe200078e0afb */
[C---:B------:R-:W-:Y:S01]  /*88f0*/  ISETP.GT.U32.AND P5, PT, R251.reuse, R167, PT ;  /* 0x000000a7fb00720c */ /* 0x040fe20003fa4070 */
[----:B------:R-:W-:Y:S01]  /*8900*/  @!P4 IMAD.MOV R179, RZ, RZ, -R179 ;  /* 0x000000ffffb3c224 */ /* 0x000fe200078e0ab3 */
[----:B------:R-:W-:Y:S01]  /*8910*/  ISETP.GT.U32.AND P4, PT, R251, R173, PT ;  /* 0x000000adfb00720c */ /* 0x000fe20003f84070 */
[----:B------:R-:W-:Y:S01]  /*8920*/  @!P2 IMAD.IADD R181, R181, 0x1, -R251 ;  /* 0x00000001b5b5a824 */ /* 0x000fe200078e0afb */
[----:B------:R-:W-:-:S02]  /*8930*/  ISETP.GE.AND P2, PT, R231, RZ, PT ;  /* 0x000000ffe700720c */ /* 0x000fc40003f46270 */
[----:B------:R-:W4:Y:S07]  /*8940*/  LDL R231, [R1+0x3ea8] ;  /* 0x003ea80001e77983 */ /* 0x000f2e0000100800 */
[----:B------:R-:W-:Y:S02]  /*8950*/  @!P5 IADD3 R167, R167, -R251, RZ ;  /* 0x800000fba7a7d210 */ /* 0x000fe40007ffe0ff */
        /* <DEDUP_REMOVED lines=8> */
[----:B------:R-:W-:Y:S01]  /*89e0*/  ISETP.GT.U32.AND P6, PT, R251, R175, PT ;  /* 0x000000affb00720c */ /* 0x000fe20003fc4070 */
[----:B------:R-:W-:Y:S01]  /*89f0*/  IMAD.HI.U32 R228, R252, R227, RZ ;  /* 0x000000e3fce47227 */ /* 0x000fe200078e00ff */
[----:B------:R-:W-:-:S11]  /*8a00*/  @!P2 IADD3 R181, -R181, RZ, RZ ;  /* 0x000000ffb5b5a210 */ /* 0x000fd60007ffe1ff */
[----:B------:R-:W-:-:S05]  /*8a10*/  @!P6 IMAD.IADD R175, R175, 0x1, -R251 ;  /* 0x00000001afafe824 */ /* 0x000fca00078e0afb */
[----:B------:R-:W-:Y:S01]  /*8a20*/  ISETP.GT.U32.AND P2, PT, R251, R175, PT ;  /* 0x000000affb00720c */ /* 0x000fe20003f44070 */
[----:B------:R-:W-:-:S04]  /*8a30*/  IMAD.MOV R228, RZ, RZ, -R228 ;  /* 0x000000ffffe47224 */ /* 0x000fc800078e0ae4 */
[----:B------:R-:W-:Y:S02]  /*8a40*/  IMAD R194, R251, R228, R227 ;  /* 0x000000e4fbc27224 */ /* 0x000fe400078e02e3 */
[----:B------:R-:W-:-:S04]  /*8a50*/  IMAD.MOV.U32 R227, RZ, RZ, R176 ;  /* 0x000000ffffe37224 */ /* 0x000fc800078e00b0 */
[----:B------:R-:W-:Y:S01]  /*8a60*/  @!P1 IMAD.MOV R227, RZ, RZ, -R227 ;  /* 0x000000ffffe39224 */ /* 0x000fe200078e0ae3 */
[----:B------:R-:W-:Y:S01]  /*8a70*/  ISETP.GT.U32.AND P1, PT, R251, R169, PT ;  /* 0x000000a9fb00720c */ /* 0x000fe20003f24070 */
[----:B------:R-:W-:Y:S01]  /*8a80*/  @!P2 IMAD.IADD R175, R175, 0x1, -R251 ;  /* 0x00000001afafa824 */ /* 0x000fe200078e0afb */
[C---:B------:R-:W-:Y:S01]  /*8a90*/  ISETP.GT.U32.AND P2, PT, R251.reuse, R168, PT ;  /* 0x000000a8fb00720c */ /* 0x040fe20003f44070 */
[----:B------:R-:W-:Y:S01]  /*8aa0*/  @!P3 IMAD.MOV R178, RZ, RZ, -R178 ;  /* 0x000000ffffb2b224 */ /* 0x000fe200078e0ab2 */
[----:B------:R-:W-:-:S09]  /*8ab0*/  ISETP.GT.U32.AND P3, PT, R251, R172, PT ;  /* 0x000000acfb00720c */ /* 0x000fd20003f64070 */
[--C-:B------:R-:W-:Y:S02]  /*8ac0*/  @!P1 IMAD.IADD R169, R169, 0x1, -R251.reuse ;  /* 0x00000001a9a99824 */ /* 0x100fe400078e0afb */
[----:B------:R-:W-:Y:S01]  /*8ad0*/  @!P2 IMAD.IADD R168, R168, 0x1, -R251 ;  /* 0x00000001a8a8a824 */ /* 0x000fe200078e0afb */
[----:B----4-:R-:W-:Y:S02]  /*8ae0*/  ISETP.GE.AND P1, PT, R232, RZ, PT ;  /* 0x000000ffe800720c */ /* 0x010fe40003f26270 */
[----:B------:R-:W4:Y:S01]  /*8af0*/  LDL R232, [R1+0x3ec4] ;  /* 0x003ec40001e87983 */ /* 0x000f220000100800 */
[----:B------:R-:W-:-:S03]  /*8b00*/  ISETP.GE.AND P2, PT, R233, RZ, PT ;  /* 0x000000ffe900720c */ /* 0x000fc60003f46270 */
[----:B------:R-:W4:Y:S01]  /*8b10*/  LDL R233, [R1+0x3ec8] ;  /* 0x003ec80001e97983 */ /* 0x000f220000100800 */
[C---:B------:R-:W-:Y:S02]  /*8b20*/  ISETP.GT.U32.AND P6, PT, R251.reuse, R170, PT ;  /* 0x000000aafb00720c */ /* 0x040fe40003fc4070 */
[----:B------:R-:W-:Y:S02]  /*8b30*/  @!P3 IADD3 R172, R172, -R251, RZ ;  /* 0x800000fbacacb210 */ /* 0x000fe40007ffe0ff */
[C---:B------:R-:W-:Y:S02]  /*8b40*/  ISETP.GT.U32.AND P3, PT, R251.reuse, R165, PT ;  /* 0x000000a5fb00720c */ /* 0x040fe40003f64070 */
[----:B------:R-:W-:Y:S02]  /*8b50*/  @!P1 IADD3 R174, -R174, RZ, RZ ;  /* 0x000000ffaeae9210 */ /* 0x000fe40007ffe1ff */
[----:B------:R-:W-:Y:S02]  /*8b60*/  ISETP.GT.U32.AND P1, PT, R251, R168, PT ;  /* 0x000000a8fb00720c */ /* 0x000fe40003f24070 */
[----:B------:R-:W-:-:S03]  /*8b70*/  IABS R228, R239 ;  /* 0x000000ef00e47213 */ /* 0x000fc60000000000 */
[----:B------:R-:W-:-:S04]  /*8b80*/  @!P6 IMAD.IADD R170, R170, 0x1, -R251 ;  /* 0x00000001aaaae824 */ /* 0x000fc800078e0afb */
[--C-:B------:R-:W-:Y:S01]  /*8b90*/  @!P3 IMAD.IADD R165, R165, 0x1, -R251.reuse ;  /* 0x00000001a5a5b824 */ /* 0x100fe200078e0afb */
[----:B------:R-:W-:Y:S02]  /*8ba0*/  ISETP.GE.AND P3, PT, R238, RZ, PT ;  /* 0x000000ffee00720c */ /* 0x000fe40003f66270 */
[----:B------:R-:W4:Y:S01]  /*8bb0*/  LDL R238, [R1+0x3ed4] ;  /* 0x003ed40001ee7983 */ /* 0x000f220000100800 */
[C---:B------:R-:W-:Y:S01]  /*8bc0*/  ISETP.GT.U32.AND P6, PT, R251.reuse, R170, PT ;  /* 0x000000aafb00720c */ /* 0x040fe20003fc4070 */
[----:B------:R-:W-:Y:S01]  /*8bd0*/  @!P1 IMAD.IADD R168, R168, 0x1, -R251 ;  /* 0x00000001a8a89824 */ /* 0x000fe200078e0afb */
[----:B------:R-:W-:Y:S01]  /*8be0*/  ISETP.GT.U32.AND P1, PT, R251, R161, PT ;  /* 0x000000a1fb00720c */ /* 0x000fe20003f24070 */
[----:B------:R-:W-:-:S04]  /*8bf0*/  IMAD.HI.U32 R229, R252, R228, RZ ;  /* 0x000000e4fce57227 */ /* 0x000fc800078e00ff */
[----:B------:R-:W-:Y:S02]  /*8c00*/  IMAD.MOV R229, RZ, RZ, -R229 ;  /* 0x000000ffffe57224 */ /* 0x000fe400078e0ae5 */
[----:B------:R-:W-:Y:S02]  /*8c10*/  @!P2 IMAD.MOV R173, RZ, RZ, -R173 ;  /* 0x000000ffffada224 */ /* 0x000fe400078e0aad */
[----:B------:R-:W-:Y:S01]  /*8c20*/  IMAD R176, R251, R229, R228 ;  /* 0x000000e5fbb07224 */ /* 0x000fe200078e02e4 */
[----:B------:R-:W-:Y:S01]  /*8c30*/  IADD3 R228, R15, 0xf6, RZ ;  /* 0x000000f60fe47810 */ /* 0x000fe20007ffe0ff */
[--C-:B------:R-:W-:Y:S01]  /*8c40*/  @!P6 IMAD.IADD R170, R170, 0x1, -R251.reuse ;  /* 0x00000001aaaae824 */ /* 0x100fe200078e0afb */
[----:B------:R-:W-:Y:S01]  /*8c50*/  ISETP.GT.U32.AND P2, PT, R251, R167, PT ;  /* 0x000000a7fb00720c */ /* 0x000fe20003f44070 */
[----:B------:R-:W-:Y:S01]  /*8c60*/  @!P1 IMAD.IADD R161, R161, 0x1, -R251 ;  /* 0x00000001a1a19824 */ /* 0x000fe200078e0afb */
[----:B------:R-:W-:Y:S02]  /*8c70*/  ISETP.GE.AND P6, PT, R231, RZ, PT ;  /* 0x000000ffe700720c */ /* 0x000fe40003fc6270 */
[----:B------:R-:W4:Y:S04]  /*8c80*/  LDL R231, [R1+0x3ec0] ;  /* 0x003ec00001e77983 */ /* 0x000f280000100800 */
[----:B------:R1:W-:Y:S01]  /*8c90*/  STL [R1+0x4134], R228 ;  /* 0x004134e401007387 */ /* 0x0003e20000100800 */
[----:B------:R-:W-:-:S04]  /*8ca0*/  @!P0 IADD3 R177, -R177, RZ, RZ ;  /* 0x000000ffb1b18210 */ /* 0x000fc80007ffe1ff */
[--C-:B------:R-:W-:Y:S01]  /*8cb0*/  @!P2 IMAD.IADD R167, R167, 0x1, -R251.reuse ;  /* 0x00000001a7a7a824 */ /* 0x100fe200078e0afb */
[----:B------:R-:W-:Y:S02]  /*8cc0*/  ISETP.GT.U32.AND P2, PT, R251, R160, PT ;  /* 0x000000a0fb00720c */ /* 0x000fe40003f44070 */
[----:B--2---:R-:W-:Y:S01]  /*8cd0*/  ISETP.GE.AND P1, PT, R234, RZ, PT ;  /* 0x000000ffea00720c */ /* 0x004fe20003f26270 */
[----:B------:R-:W-:Y:S01]  /*8ce0*/  @!P3 IMAD.MOV R170, RZ, RZ, -R170 ;  /* 0x000000ffffaab224 */ /* 0x000fe200078e0aaa */
[----:B------:R-:W2:Y:S09]  /*8cf0*/  LDL R234, [R1+0x3ee4] ;  /* 0x003ee40001ea7983 */ /* 0x000eb20000100800 */
[----:B------:R-:W-:Y:S01]  /*8d00*/  @!P2 IMAD.IADD R160, R160, 0x1, -R251 ;  /* 0x00000001a0a0a824 */ /* 0x000fe200078e0afb */
[----:B---3--:R-:W-:-:S02]  /*8d10*/  ISETP.GE.AND P2, PT, R237, RZ, PT ;  /* 0x000000ffed00720c */ /* 0x008fc40003f46270 */
[----:B------:R-:W3:Y:S01]  /*8d20*/  LDL R237, [R1+0x3ee8] ;  /* 0x003ee80001ed7983 */ /* 0x000ee20000100800 */
[----:B------:R-:W-:Y:S01]  /*8d30*/  ISETP.GT.U32.AND P0, PT, R251, R171, PT ;  /* 0x000000abfb00720c */ /* 0x000fe20003f04070 */
[----:B------:R-:W-:Y:S02]  /*8d40*/  @!P6 IMAD.MOV R175, RZ, RZ, -R175 ;  /* 0x000000ffffafe224 */ /* 0x000fe400078e0aaf */
[----:B------:R-:W-:Y:S01]  /*8d50*/  @!P5 IMAD.MOV R172, RZ, RZ, -R172 ;  /* 0x000000ffffacd224 */ /* 0x000fe200078e0aac */
[----:B------:R-:W3:Y:S09]  /*8d60*/  LDL R246, [R1+0x3ef0] ;  /* 0x003ef00001f67983 */ /* 0x000ef20000100800 */
[----:B------:R-:W-:Y:S01]  /*8d70*/  @!P0 IMAD.IADD R171, R171, 0x1, -R251 ;  /* 0x00000001abab8824 */ /* 0x000fe200078e0afb */
[----:B------:R-:W-:-:S13]  /*8d80*/  ISETP.GT.U32.AND P0, PT, R251, R164, PT ;  /* 0x000000a4fb00720c */ /* 0x000fda0003f04070 */
[----:B------:R-:W-:Y:S01]  /*8d90*/  @!P0 IMAD.IADD R164, R164, 0x1, -R251 ;  /* 0x00000001a4a48824 */ /* 0x000fe200078e0afb */
[C---:B------:R-:W-:Y:S02]  /*8da0*/  ISETP.GT.U32.AND P0, PT, R251.reuse, R169, PT ;  /* 0x000000a9fb00720c */ /* 0x040fe40003f04070 */
[----:B------:R-:W-:-:S11]  /*8db0*/  ISETP.GT.U32.AND P3, PT, R251, R163, PT ;  /* 0x000000a3fb00720c */ /* 0x000fd60003f64070 */
[----:B------:R-:W-:Y:S02]  /*8dc0*/  @!P0 IADD3 R169, R169, -R251, RZ ;  /* 0x800000fba9a98210 */ /* 0x000fe40007ffe0ff */
[C---:B------:R-:W-:Y:S02]  /*8dd0*/  ISETP.GT.U32.AND P0, PT, R251.reuse, R162, PT ;  /* 0x000000a2fb00720c */ /* 0x040fe40003f04070 */
[----:B------:R-:W-:Y:S01]  /*8de0*/  ISETP.GT.U32.AND P6, PT, R251, R166, PT ;  /* 0x000000a6fb00720c */ /* 0x000fe20003fc4070 */
[--C-:B------:R-:W-:Y:S01]  /*8df0*/  @!P3 IMAD.IADD R163, R163, 0x1, -R251.reuse ;  /* 0x00000001a3a3b824 */ /* 0x100fe200078e0afb */
[----:B----4-:R-:W-:Y:S02]  /*8e00*/  ISETP.GE.AND P3, PT, R232, RZ, PT ;  /* 0x000000ffe800720c */ /* 0x010fe40003f66270 */
[----:B------:R-:W4:Y:S07]  /*8e10*/  LDL R232, [R1+0x3edc] ;  /* 0x003edc0001e87983 */ /* 0x000f2e0000100800 */
[----:B------:R-:W-:Y:S01]  /*8e20*/  @!P0 IMAD.IADD R162, R162, 0x1, -R251 ;  /* 0x00000001a2a28824 */ /* 0x000fe200078e0afb */
[----:B------:R-:W-:-:S02]  /*8e30*/  ISETP.GE.AND P0, PT, R233, RZ, PT ;  /* 0x000000ffe900720c */ /* 0x000fc40003f06270 */
[----:B------:R-:W4:Y:S01]  /*8e40*/  LDL R233, [R1+0x3ee0] ;  /* 0x003ee00001e97983 */ /* 0x000f220000100800 */
[----:B------:R-:W-:Y:S01]  /*8e50*/  @!P6 IMAD.IADD R166, R166, 0x1, -R251 ;  /* 0x00000001a6a6e824 */ /* 0x000fe200078e0afb */
[----:B------:R-:W-:-:S09]  /*8e60*/  ISETP.GT.U32.AND P6, PT, R251, R159, PT ;  /* 0x0000009ffb00720c */ /* 0x000fd20003fc4070 */
[----:B------:R-:W-:Y:S01]  /*8e70*/  @!P0 IMAD.MOV R167, RZ, RZ, -R167 ;  /* 0x000000ffffa78224 */ /* 0x000fe200078e0aa7 */
[----:B------:R-:W-:-:S03]  /*8e80*/  ISETP.GT.U32.AND P0, PT, R251, R161, PT ;  /* 0x000000a1fb00720c */ /* 0x000fc60003f04070 */
[-C--:B------:R-:W-:Y:S02]  /*8e90*/  @!P6 IADD3 R159, R159, -R251.reuse, RZ ;  /* 0x800000fb9f9fe210 */ /* 0x080fe40007ffe0ff */
[----:B------:R-:W-:Y:S02]  /*8ea0*/  ISETP.GE.AND P6, PT, R238, RZ, PT ;  /* 0x000000ffee00720c */ /* 0x000fe40003fc6270 */
[----:B------:R-:W4:Y:S06]  /*8eb0*/  LDL R238, [R1+0x3eec] ;  /* 0x003eec0001ee7983 */ /* 0x000f2c0000100800 */
[----:B------:R-:W-:-:S02]  /*8ec0*/  @!P0 IADD3 R161, R161, -R251, RZ ;  /* 0x800000fba1a18210 */ /* 0x000fc40007ffe0ff */
[C---:B------:R-:W-:Y:S02]  /*8ed0*/  ISETP.GT.U32.AND P0, PT, R251.reuse, R155, PT ;  /* 0x0000009bfb00720c */ /* 0x040fe40003f04070 */
[----:B------:R-:W-:Y:S02]  /*8ee0*/  @!P1 IADD3 R166, -R166, RZ, RZ ;  /* 0x000000ffa6a69210 */ /* 0x000fe40007ffe1ff */
[----:B------:R-:W-:-:S09]  /*8ef0*/  ISETP.GT.U32.AND P1, PT, R251, R160, PT ;  /* 0x000000a0fb00720c */ /* 0x000fd20003f24070 */
[----:B------:R-:W-:-:S04]  /*8f00*/  @!P0 IMAD.IADD R155, R155, 0x1, -R251 ;  /* 0x000000019b9b8824 */ /* 0x000fc800078e0afb */
        /* <DEDUP_REMOVED lines=8> */
[----:B------:R-:W-:Y:S01]  /*8f90*/  @!P4 IMAD.MOV R171, RZ, RZ, -R171 ;  /* 0x000000ffffabc224 */ /* 0x000fe200078e0aab */
[----:B------:R-:W-:-:S11]  /*8fa0*/  ISETP.GT.U32.AND P4, PT, R251, R165, PT ;  /* 0x000000a5fb00720c */ /* 0x000fd60003f84070 */
[----:B------:R-:W-:Y:S02]  /*8fb0*/  @!P5 IADD3 R164, R164, -R251, RZ ;  /* 0x800000fba4a4d210 */ /* 0x000fe40007ffe0ff */
[----:B------:R-:W-:Y:S02]  /*8fc0*/  ISETP.GE.AND P5, PT, R231, RZ, PT ;  /* 0x000000ffe700720c */ /* 0x000fe40003fa6270 */
[----:B------:R-:W3:Y:S01]  /*8fd0*/  LDL R231, [R1+0x3ed8] ;  /* 0x003ed80001e77983 */ /* 0x000ee20000100800 */
[----:B------:R-:W-:Y:S01]  /*8fe0*/  @!P4 IMAD.IADD R165, R165, 0x1, -R251 ;  /* 0x00000001a5a5c824 */ /* 0x000fe200078e0afb */
[C---:B------:R-:W-:Y:S01]  /*8ff0*/  ISETP.GT.U32.AND P4, PT, R251.reuse, R158, PT ;  /* 0x0000009efb00720c */ /* 0x040fe20003f84070 */
[----:B------:R-:W-:Y:S01]  /*9000*/  @!P3 IMAD.MOV R168, RZ, RZ, -R168 ;  /* 0x000000ffffa8b224 */ /* 0x000fe200078e0aa8 */
[----:B------:R-:W-:-:S07]  /*9010*/  ISETP.GT.U32.AND P3, PT, R251, R162, PT ;  /* 0x000000a2fb00720c */ /* 0x000fce0003f64070 */
[----:B------:R-:W-:-:S04]  /*9020*/  @!P5 IMAD.MOV R169, RZ, RZ, -R169 ;  /* 0x000000ffffa9d224 */ /* 0x000fc800078e0aa9 */
[--C-:B------:R-:W-:Y:S02]  /*9030*/  @!P4 IMAD.IADD R158, R158, 0x1, -R251.reuse ;  /* 0x000000019e9ec824 */ /* 0x100fe400078e0afb */
[----:B------:R-:W-:Y:S01]  /*9040*/  @!P3 IMAD.IADD R162, R162, 0x1, -R251 ;  /* 0x00000001a2a2b824 */ /* 0x000fe200078e0afb */
[C---:B------:R-:W-:Y:S02]  /*9050*/  ISETP.GT.U32.AND P3, PT, R251.reuse, R156, PT ;  /* 0x0000009cfb00720c */ /* 0x040fe40003f64070 */
[C---:B------:R-:W-:Y:S01]  /*9060*/  ISETP.GT.U32.AND P5, PT, R251.reuse, R158, PT ;  /* 0x0000009efb00720c */ /* 0x040fe20003fa4070 */
[----:B------:R-:W-:Y:S01]  /*9070*/  @!P2 IMAD.MOV R165, RZ, RZ, -R165 ;  /* 0x000000ffffa5a224 */ /* 0x000fe200078e0aa5 */
[----:B------:R-:W-:-:S09]  /*9080*/  ISETP.GT.U32.AND P2, PT, R251, R159, PT ;  /* 0x0000009ffb00720c */ /* 0x000fd20003f44070 */
[----:B------:R-:W-:Y:S02]  /*9090*/  @!P3 IADD3 R156, R156, -R251, RZ ;  /* 0x800000fb9c9cb210 */ /* 0x000fe40007ffe0ff */
        /* <DEDUP_REMOVED lines=8> */
[----:B------:R-:W-:-:S07]  /*9120*/  ISETP.GT.U32.AND P5, PT, R251, R156, PT ;  /* 0x0000009cfb00720c */ /* 0x000fce0003fa4070 */
[--C-:B------:R-:W-:Y:S01]  /*9130*/  @!P2 IMAD.IADD R153, R153, 0x1, -R251.reuse ;  /* 0x000000019999a824 */ /* 0x100fe200078e0afb */
[----:B------:R-:W-:Y:S02]  /*9140*/  ISETP.GE.AND P2, PT, R238, RZ, PT ;  /* 0x000000ffee00720c */ /* 0x000fe40003f46270 */
[----:B------:R-:W4:Y:S03]  /*9150*/  LDL R238, [R1+0x3f04] ;  /* 0x003f040001ee7983 */ /* 0x000f260000100800 */
[----:B------:R-:W-:Y:S01]  /*9160*/  @!P5 IMAD.IADD R156, R156, 0x1, -R251 ;  /* 0x000000019c9cd824 */ /* 0x000fe200078e0afb */
[C---:B------:R-:W-:Y:S01]  /*9170*/  ISETP.GT.U32.AND P5, PT, R251.reuse, R149, PT ;  /* 0x00000095fb00720c */ /* 0x040fe20003fa4070 */
[----:B------:R-:W-:Y:S01]  /*9180*/  @!P3 IMAD.MOV R161, RZ, RZ, -R161 ;  /* 0x000000ffffa1b224 */ /* 0x000fe200078e0aa1 */
[----:B------:R-:W-:-:S11]  /*9190*/  ISETP.GT.U32.AND P3, PT, R251, R155, PT ;  /* 0x0000009bfb00720c */ /* 0x000fd60003f64070 */
[----:B------:R-:W-:Y:S02]  /*91a0*/  @!P5 IMAD.IADD R149, R149, 0x1, -R251 ;  /* 0x000000019595d824 */ /* 0x000fe400078e0afb */
[----:B------:R-:W-:Y:S01]  /*91b0*/  @!P3 IADD3 R155, R155, -R251, RZ ;  /* 0x800000fb9b9bb210 */ /* 0x000fe20007ffe0ff */
[C---:B------:R-:W-:Y:S01]  /*91c0*/  IMAD R230, R251.reuse, R235, R236 ;  /* 0x000000ebfbe67224 */ /* 0x040fe200078e02ec */
[----:B------:R-:W-:Y:S01]  /*91d0*/  ISETP.GT.U32.AND P3, PT, R251, R148, PT ;  /* 0x00000094fb00720c */ /* 0x000fe20003f64070 */
[----:B------:R-:W4:-:S12]  /*91e0*/  LDL R236, [R1+0x3f08] ;  /* 0x003f080001ec7983 */ /* 0x000f180000100800 */
        /* <DEDUP_REMOVED lines=8> */
[--C-:B------:R-:W-:Y:S01]  /*9270*/  @!P4 IMAD.IADD R163, R163, 0x1, -R251.reuse ;  /* 0x00000001a3a3c824 */ /* 0x100fe200078e0afb */
[----:B------:R-:W-:Y:S01]  /*9280*/  ISETP.GE.AND P4, PT, R231, RZ, PT ;  /* 0x000000ffe700720c */ /* 0x000fe20003f86270 */
[----:B------:R-:W-:Y:S01]  /*9290*/  @!P6 IMAD.IADD R157, R157, 0x1, -R251 ;  /* 0x000000019d9de824 */ /* 0x000fe200078e0afb */
[----:B------:R-:W-:Y:S02]  /*92a0*/  IABS R229, R228 ;  /* 0x000000e400e57213 */ /* 0x000fe40000000000 */
[----:B-1----:R-:W-:-:S09]  /*92b0*/  MOV R228, R158 ;  /* 0x0000009e00e47202 */ /* 0x002fd20000000f00 */
[----:B------:R-:W-:Y:S01]  /*92c0*/  @!P4 IMAD.MOV R163, RZ, RZ, -R163 ;  /* 0x000000ffffa3c224 */ /* 0x000fe200078e0aa3 */
[C---:B------:R-:W-:Y:S01]  /*92d0*/  ISETP.GT.U32.AND P4, PT, R251.reuse, R157, PT ;  /* 0x0000009dfb00720c */ /* 0x040fe20003f84070 */
[----:B------:R-:W-:Y:S01]  /*92e0*/  @!P2 IMAD.MOV R228, RZ, RZ, -R228 ;  /* 0x000000ffffe4a224 */ /* 0x000fe200078e0ae4 */
[----:B------:R-:W-:Y:S01]  /*92f0*/  ISETP.GT.U32.AND P2, PT, R251, R151, PT ;  /* 0x00000097fb00720c */ /* 0x000fe20003f44070 */
[----:B------:R-:W-:-:S10]  /*9300*/  @!P0 IMAD.MOV R160, RZ, RZ, -R160 ;  /* 0x000000ffffa08224 */ /* 0x000fd400078e0aa0 */
[--C-:B------:R-:W-:Y:S01]  /*9310*/  @!P4 IMAD.IADD R157, R157, 0x1, -R251.reuse ;  /* 0x000000019d9dc824 */ /* 0x100fe200078e0afb */
[C---:B------:R-:W-:Y:S02]  /*9320*/  ISETP.GT.U32.AND P4, PT, R251.reuse, R150, PT ;  /* 0x00000096fb00720c */ /* 0x040fe40003f84070 */
[----:B------:R-:W-:Y:S01]  /*9330*/  ISETP.GT.U32.AND P0, PT, R251, R154, PT ;  /* 0x0000009afb00720c */ /* 0x000fe20003f04070 */
[----:B------:R-:W-:Y:S01]  /*9340*/  @!P2 IMAD.IADD R151, R151, 0x1, -R251 ;  /* 0x000000019797a824 */ /* 0x000fe200078e0afb */
[----:B----4-:R-:W-:Y:S02]  /*9350*/  ISETP.GE.AND P2, PT, R232, RZ, PT ;  /* 0x000000ffe800720c */ /* 0x010fe40003f46270 */
[----:B------:R-:W4:Y:S07]  /*9360*/  LDL R232, [R1+0x3f0c] ;  /* 0x003f0c0001e87983 */ /* 0x000f2e0000100800 */
[----:B------:R-:W-:-:S02]  /*9370*/  @!P4 IADD3 R150, R150, -R251, RZ ;  /* 0x800000fb9696c210 */ /* 0x000fc40007ffe0ff */
[----:B------:R-:W-:Y:S02]  /*9380*/  ISETP.GE.AND P4, PT, R233, RZ, PT ;  /* 0x000000ffe900720c */ /* 0x000fe40003f86270 */
[----:B------:R-:W4:Y:S01]  /*9390*/  LDL R233, [R1+0x3f10] ;  /* 0x003f100001e97983 */ /* 0x000f220000100800 */
[C---:B------:R-:W-:Y:S01]  /*93a0*/  ISETP.GT.U32.AND P6, PT, R251.reuse, R152, PT ;  /* 0x00000098fb00720c */ /* 0x040fe20003fc4070 */
[----:B------:R-:W-:Y:S01]  /*93b0*/  @!P1 IMAD.MOV R159, RZ, RZ, -R159 ;  /* 0x000000ffff9f9224 */ /* 0x000fe200078e0a9f */
[C---:B------:R-:W-:Y:S01]  /*93c0*/  ISETP.GT.U32.AND P1, PT, R251.reuse, R153, PT ;  /* 0x00000099fb00720c */ /* 0x040fe20003f24070 */
[----:B------:R-:W-:Y:S01]  /*93d0*/  @!P0 IMAD.IADD R154, R154, 0x1, -R251 ;  /* 0x000000019a9a8824 */ /* 0x000fe200078e0afb */
[C---:B------:R-:W-:Y:S01]  /*93e0*/  ISETP.GT.U32.AND P0, PT, R251.reuse, R147, PT ;  /* 0x00000093fb00720c */ /* 0x040fe20003f04070 */
[----:B------:R-:W-:Y:S01]  /*93f0*/  @!P2 IMAD.MOV R156, RZ, RZ, -R156 ;  /* 0x000000ffff9ca224 */ /* 0x000fe200078e0a9c */
[----:B------:R-:W-:-:S07]  /*9400*/  ISETP.GT.U32.AND P2, PT, R251, R150, PT ;  /* 0x00000096fb00720c */ /* 0x000fce0003f44070 */
[----:B------:R-:W-:Y:S02]  /*9410*/  @!P6 IADD3 R152, R152, -R251, RZ ;  /* 0x800000fb9898e210 */ /* 0x000fe40007ffe0ff */
[--C-:B------:R-:W-:Y:S01]  /*9420*/  @!P1 IMAD.IADD R153, R153, 0x1, -R251.reuse ;  /* 0x0000000199999824 */ /* 0x100fe200078e0afb */
[----:B------:R-:W-:Y:S01]  /*9430*/  ISETP.GT.U32.AND P1, PT, R251, R146, PT ;  /* 0x00000092fb00720c */ /* 0x000fe20003f24070 */
[--C-:B------:R-:W-:Y:S01]  /*9440*/  @!P0 IMAD.IADD R147, R147, 0x1, -R251.reuse ;  /* 0x0000000193938824 */ /* 0x100fe200078e0afb */
[C---:B------:R-:W-:Y:S02]  /*9450*/  ISETP.GT.U32.AND P6, PT, R251.reuse, R152, PT ;  /* 0x00000098fb00720c */ /* 0x040fe40003fc4070 */
[----:B------:R-:W-:Y:S02]  /*9460*/  ISETP.GE.AND P0, PT, R238, RZ, PT ;  /* 0x000000ffee00720c */ /* 0x000fe40003f06270 */
[----:B------:R-:W4:Y:S01]  /*9470*/  LDL R238, [R1+0x3f1c] ;  /* 0x003f1c0001ee7983 */ /* 0x000f220000100800 */
[----:B------:R-:W-:Y:S01]  /*9480*/  @!P2 IMAD.IADD R150, R150, 0x1, -R251 ;  /* 0x000000019696a824 */ /* 0x000fe200078e0afb */
[----:B------:R-:W-:Y:S01]  /*9490*/  ISETP.GT.U32.AND P2, PT, R251, R143, PT ;  /* 0x0000008ffb00720c */ /* 0x000fe20003f44070 */
[----:B------:R-:W-:-:S04]  /*94a0*/  @!P4 IMAD.MOV R155, RZ, RZ, -R155 ;  /* 0x000000ffff9bc224 */ /* 0x000fc800078e0a9b */
[--C-:B------:R-:W-:Y:S02]  /*94b0*/  @!P1 IMAD.IADD R146, R146, 0x1, -R251.reuse ;  /* 0x0000000192929824 */ /* 0x100fe400078e0afb */
[--C-:B------:R-:W-:Y:S01]  /*94c0*/  @!P6 IMAD.IADD R152, R152, 0x1, -R251.reuse ;  /* 0x000000019898e824 */ /* 0x100fe200078e0afb */
[----:B------:R-:W-:Y:S01]  /*94d0*/  ISETP.GE.AND P6, PT, R246, RZ, PT ;  /* 0x000000fff600720c */ /* 0x000fe20003fc6270 */
[----:B------:R-:W-:Y:S01]  /*94e0*/  @!P5 IMAD.MOV R154, RZ, RZ, -R154 ;  /* 0x000000ffff9ad224 */ /* 0x000fe200078e0a9a */
[----:B------:R-:W-:Y:S02]  /*94f0*/  IADD3 R246, R15, 0xf7, RZ ;  /* 0x000000f70ff67810 */ /* 0x000fe40007ffe0ff */
[C---:B------:R-:W-:Y:S02]  /*9500*/  ISETP.GT.U32.AND P4, PT, R251.reuse, R149, PT ;  /* 0x00000095fb00720c */ /* 0x040fe40003f84070 */
[----:B------:R-:W-:Y:S01]  /*9510*/  ISETP.GT.U32.AND P5, PT, R251, R146, PT ;  /* 0x00000092fb00720c */ /* 0x000fe20003fa4070 */
[----:B------:R-:W-:Y:S01]  /*9520*/  @!P2 IMAD.IADD R143, R143, 0x1, -R251 ;  /* 0x000000018f8fa824 */ /* 0x000fe200078e0afb */
[----:B------:R-:W-:Y:S01]  /*9530*/  STL [R1+0x4128], R246 ;  /* 0x004128f601007387 */ /* 0x000fe20000100800 */
[----:B------:R-:W-:-:S02]  /*9540*/  ISETP.GT.U32.AND P1, PT, R251, R151, PT ;  /* 0x00000097fb00720c */ /* 0x000fc40003f24070 */
[----:B------:R-:W-:Y:S01]  /*9550*/  @!P0 IADD3 R152, -R152, RZ, RZ ;  /* 0x000000ff98988210 */ /* 0x000fe20007ffe1ff */
[----:B------:R-:W-:-:S05]  /*9560*/  @!P3 IMAD.MOV R153, RZ, RZ, -R153 ;  /* 0x000000ffff99b224 */ /* 0x000fca00078e0a99 */
[--C-:B------:R-:W-:Y:S01]  /*9570*/  @!P4 IMAD.IADD R149, R149, 0x1, -R251.reuse ;  /* 0x000000019595c824 */ /* 0x100fe200078e0afb */
[----:B------:R-:W-:Y:S01]  /*9580*/  ISETP.GT.U32.AND P4, PT, R251, R142, PT ;  /* 0x0000008efb00720c */ /* 0x000fe20003f84070 */
[----:B------:R-:W-:Y:S01]  /*9590*/  @!P5 IMAD.IADD R146, R146, 0x1, -R251 ;  /* 0x000000019292d824 */ /* 0x000fe200078e0afb */
[----:B------:R-:W-:Y:S01]  /*95a0*/  ISETP.GE.AND P5, PT, R236, RZ, PT ;  /* 0x000000ffec00720c */ /* 0x000fe20003fa6270 */
[----:B------:R-:W4:Y:S04]  /*95b0*/  LDL R235, [R1+0x3f38] ;  /* 0x003f380001eb7983 */ /* 0x000f280000100800 */
[----:B------:R-:W4:Y:S01]  /*95c0*/  LDL R236, [R1+0x3f20] ;  /* 0x003f200001ec7983 */ /* 0x000f220000100800 */
[----:B------:R-:W-:Y:S01]  /*95d0*/  @!P6 IADD3 R157, -R157, RZ, RZ ;  /* 0x000000ff9d9de210 */ /* 0x000fe20007ffe1ff */
[----:B------:R-:W-:-:S02]  /*95e0*/  IMAD.HI.U32 R231, R252, R229, RZ ;  /* 0x000000e5fce77227 */ /* 0x000fc400078e00ff */
[----:B------:R-:W4:Y:S02]  /*95f0*/  LDL R245, [R1+0x3f50] ;  /* 0x003f500001f57983 */ /* 0x000f240000100800 */
[----:B------:R-:W-:Y:S02]  /*9600*/  @!P4 IADD3 R142, R142, -R251, RZ ;  /* 0x800000fb8e8ec210 */ /* 0x000fe40007ffe0ff */
[----:B--2---:R-:W-:Y:S02]  /*9610*/  ISETP.GE.AND P2, PT, R234, RZ, PT ;  /* 0x000000ffea00720c */ /* 0x004fe40003f46270 */
[----:B------:R-:W2:Y:S01]  /*9620*/  LDL R234, [R1+0x3f2c] ;  /* 0x003f2c0001ea7983 */ /* 0x000ea20000100800 */
[----:B---3--:R-:W-:-:S03]  /*9630*/  ISETP.GE.AND P4, PT, R237, RZ, PT ;  /* 0x000000ffed00720c */ /* 0x008fc60003f86270 */
[----:B------:R-:W3:Y:S01]  /*9640*/  LDL R237, [R1+0x3f30] ;  /* 0x003f300001ed7983 */ /* 0x000ee20000100800 */
[----:B------:R-:W-:Y:S01]  /*9650*/  @!P1 IMAD.IADD R151, R151, 0x1, -R251 ;  /* 0x0000000197979824 */ /* 0x000fe200078e0afb */
[C---:B------:R-:W-:Y:S02]  /*9660*/  ISETP.GT.U32.AND P0, PT, R251.reuse, R145, PT ;  /* 0x00000091fb00720c */ /* 0x040fe40003f04070 */
[C---:B------:R-:W-:Y:S02]  /*9670*/  ISETP.GT.U32.AND P1, PT, R251.reuse, R144, PT ;  /* 0x00000090fb00720c */ /* 0x040fe40003f24070 */
[----:B------:R-:W-:-:S09]  /*9680*/  ISETP.GT.U32.AND P6, PT, R251, R148, PT ;  /* 0x00000094fb00720c */ /* 0x000fd20003fc4070 */
[--C-:B------:R-:W-:Y:S02]  /*9690*/  @!P0 IMAD.IADD R145, R145, 0x1, -R251.reuse ;  /* 0x0000000191918824 */ /* 0x100fe400078e0afb */
[--C-:B------:R-:W-:Y:S01]  /*96a0*/  @!P1 IMAD.IADD R144, R144, 0x1, -R251.reuse ;  /* 0x0000000190909824 */ /* 0x100fe200078e0afb */
[C---:B------:R-:W-:Y:S01]  /*96b0*/  ISETP.GT.U32.AND P3, PT, R251.reuse, R147, PT ;  /* 0x00000093fb00720c */ /* 0x040fe20003f64070 */
[----:B------:R-:W-:Y:S01]  /*96c0*/  @!P6 IMAD.IADD R148, R148, 0x1, -R251 ;  /* 0x000000019494e824 */ /* 0x000fe200078e0afb */
[----:B------:R-:W-:Y:S02]  /*96d0*/  ISETP.GT.U32.AND P6, PT, R251, R141, PT ;  /* 0x0000008dfb00720c */ /* 0x000fe40003fc4070 */
[----:B----4-:R-:W-:Y:S02]  /*96e0*/  ISETP.GE.AND P0, PT, R232, RZ, PT ;  /* 0x000000ffe800720c */ /* 0x010fe40003f06270 */
[----:B------:R-:W4:Y:S01]  /*96f0*/  LDL R232, [R1+0x3f24] ;  /* 0x003f240001e87983 */ /* 0x000f220000100800 */
[----:B------:R-:W-:-:S03]  /*9700*/  ISETP.GE.AND P1, PT, R233, RZ, PT ;  /* 0x000000ffe900720c */ /* 0x000fc60003f26270 */
[----:B------:R-:W4:Y:S03]  /*9710*/  LDL R233, [R1+0x3f28] ;  /* 0x003f280001e97983 */ /* 0x000f260000100800 */
[----:B------:R-:W-:-:S07]  /*9720*/  @!P3 IADD3 R147, R147, -R251, RZ ;  /* 0x800000fb9393b210 */ /* 0x000fce0007ffe0ff */
[----:B------:R-:W-:Y:S02]  /*9730*/  @!P1 IADD3 R149, -R149, RZ, RZ ;  /* 0x000000ff95959210 */ /* 0x000fe40007ffe1ff */
[----:B------:R-:W-:Y:S01]  /*9740*/  ISETP.GT.U32.AND P1, PT, R251, R143, PT ;  /* 0x0000008ffb00720c */ /* 0x000fe20003f24070 */
[--C-:B------:R-:W-:Y:S01]  /*9750*/  @!P6 IMAD.IADD R141, R141, 0x1, -R251.reuse ;  /* 0x000000018d8de824 */ /* 0x100fe200078e0afb */
[----:B------:R-:W-:Y:S02]  /*9760*/  ISETP.GT.U32.AND P3, PT, R251, R140, PT ;  /* 0x0000008cfb00720c */ /* 0x000fe40003f64070 */
[----:B------:R-:W-:Y:S02]  /*9770*/  ISETP.GE.AND P6, PT, R238, RZ, PT ;  /* 0x000000ffee00720c */ /* 0x000fe40003fc6270 */
[----:B------:R-:W4:Y:S07]  /*9780*/  LDL R238, [R1+0x3f34] ;  /* 0x003f340001ee7983 */ /* 0x000f2e0000100800 */
[--C-:B------:R-:W-:Y:S01]  /*9790*/  @!P1 IMAD.IADD R143, R143, 0x1, -R251.reuse ;  /* 0x000000018f8f9824 */ /* 0x100fe200078e0afb */
[C---:B------:R-:W-:Y:S01]  /*97a0*/  ISETP.GT.U32.AND P1, PT, R251.reuse, R137, PT ;  /* 0x00000089fb00720c */ /* 0x040fe20003f24070 */
[----:B------:R-:W-:Y:S01]  /*97b0*/  @!P3 IMAD.IADD R140, R140, 0x1, -R251 ;  /* 0x000000018c8cb824 */ /* 0x000fe200078e0afb */
[C---:B------:R-:W-:Y:S01]  /*97c0*/  ISETP.GT.U32.AND P3, PT, R251.reuse, R145, PT ;  /* 0x00000091fb00720c */ /* 0x040fe20003f64070 */
[----:B------:R-:W-:Y:S01]  /*97d0*/  @!P2 IMAD.MOV R148, RZ, RZ, -R148 ;  /* 0x000000ffff94a224 */ /* 0x000fe200078e0a94 */
[----:B------:R-:W-:-:S09]  /*97e0*/  ISETP.GT.U32.AND P2, PT, R251, R142, PT ;  /* 0x0000008efb00720c */ /* 0x000fd20003f44070 */
[--C-:B------:R-:W-:Y:S02]  /*97f0*/  @!P1 IMAD.IADD R137, R137, 0x1, -R251.reuse ;  /* 0x0000000189899824 */ /* 0x100fe400078e0afb */
[--C-:B------:R-:W-:Y:S02]  /*9800*/  @!P3 IMAD.IADD R145, R145, 0x1, -R251.reuse ;  /* 0x000000019191b824 */ /* 0x100fe400078e0afb */
[--C-:B------:R-:W-:Y:S01]  /*9810*/  @!P2 IMAD.IADD R142, R142, 0x1, -R251.reuse ;  /* 0x000000018e8ea824 */ /* 0x100fe200078e0afb */
[----:B------:R-:W-:Y:S02]  /*9820*/  ISETP.GT.U32.AND P2, PT, R251, R136, PT ;  /* 0x00000088fb00720c */ /* 0x000fe40003f44070 */
[----:B------:R-:W-:Y:S02]  /*9830*/  ISETP.GE.AND P3, PT, R236, RZ, PT ;  /* 0x000000ffec00720c */ /* 0x000fe40003f66270 */
[----:B------:R-:W4:Y:S09]  /*9840*/  LDL R236, [R1+0x3f3c] ;  /* 0x003f3c0001ec7983 */ /* 0x000f320000100800 */
[----:B------:R-:W-:Y:S01]  /*9850*/  @!P2 IMAD.IADD R136, R136, 0x1, -R251 ;  /* 0x000000018888a824 */ /* 0x000fe200078e0afb */
[----:B--2---:R-:W-:-:S02]  /*9860*/  ISETP.GE.AND P1, PT, R234, RZ, PT ;  /* 0x000000ffea00720c */ /* 0x004fc40003f26270 */
[----:B------:R-:W2:Y:S01]  /*9870*/  LDL R234, [R1+0x3f44] ;  /* 0x003f440001ea7983 */ /* 0x000ea20000100800 */
[----:B---3--:R-:W-:-:S03]  /*9880*/  ISETP.GE.AND P2, PT, R237, RZ, PT ;  /* 0x000000ffed00720c */ /* 0x008fc60003f46270 */
[----:B------:R-:W3:Y:S01]  /*9890*/  LDL R237, [R1+0x3f48] ;  /* 0x003f480001ed7983 */ /* 0x000ee20000100800 */
[----:B------:R-:W-:Y:S01]  /*98a0*/  @!P0 IMAD.MOV R150, RZ, RZ, -R150 ;  /* 0x000000ffff968224 */ /* 0x000fe200078e0a96 */
[C---:B------:R-:W-:Y:S01]  /*98b0*/  ISETP.GT.U32.AND P0, PT, R251.reuse, R144, PT ;  /* 0x00000090fb00720c */ /* 0x040fe20003f04070 */
[----:B------:R-:W-:Y:S01]  /*98c0*/  @!P5 IMAD.MOV R151, RZ, RZ, -R151 ;  /* 0x000000ffff97d224 */ /* 0x000fe200078e0a97 */
[----:B------:R-:W-:Y:S01]  /*98d0*/  ISETP.GT.U32.AND P5, PT, R251, R140, PT ;  /* 0x0000008cfb00720c */ /* 0x000fe20003fa4070 */
[----:B------:R-:W-:-:S10]  /*98e0*/  @!P4 IMAD.MOV R147, RZ, RZ, -R147 ;  /* 0x000000ffff93c224 */ /* 0x000fd400078e0a93 */
[----:B------:R-:W-:Y:S02]  /*98f0*/  @!P0 IADD3 R144, R144, -R251, RZ ;  /* 0x800000fb90908210 */ /* 0x000fe40007ffe0ff */
[C---:B------:R-:W-:Y:S02]  /*9900*/  ISETP.GT.U32.AND P0, PT, R251.reuse, R138, PT ;  /* 0x0000008afb00720c */ /* 0x040fe40003f04070 */
[C---:B------:R-:W-:Y:S01]  /*9910*/  ISETP.GT.U32.AND P4, PT, R251.reuse, R141, PT ;  /* 0x0000008dfb00720c */ /* 0x040fe20003f84070 */
[----:B------:R-:W-:Y:S02]  /*9920*/  @!P5 IMAD.IADD R140, R140, 0x1, -R251 ;  /* 0x000000018c8cd824 */ /* 0x000fe400078e0afb */
[----:B------:R-:W-:Y:S01]  /*9930*/  @!P6 IMAD.MOV R146, RZ, RZ, -R146 ;  /* 0x000000ffff92e224 */ /* 0x000fe200078e0a92 */
[----:B------:R-:W-:-:S07]  /*9940*/  ISETP.GT.U32.AND P6, PT, R251, R139, PT ;  /* 0x0000008bfb00720c */ /* 0x000fce0003fc4070 */
[--C-:B------:R-:W-:Y:S02]  /*9950*/  @!P0 IMAD.IADD R138, R138, 0x1, -R251.reuse ;  /* 0x000000018a8a8824 */ /* 0x100fe400078e0afb */
[----:B------:R-:W-:Y:S01]  /*9960*/  @!P4 IMAD.IADD R141, R141, 0x1, -R251 ;  /* 0x000000018d8dc824 */ /* 0x000fe200078e0afb */
[----:B------:R-:W-:Y:S02]  /*9970*/  ISETP.GT.U32.AND P4, PT, R251, R135, PT ;  /* 0x00000087fb00720c */ /* 0x000fe40003f84070 */
[----:B----4-:R-:W-:Y:S02]  /*9980*/  ISETP.GE.AND P5, PT, R232, RZ, PT ;  /* 0x000000ffe800720c */ /* 0x010fe40003fa6270 */
[----:B------:R-:W-:Y:S02]  /*9990*/  ISETP.GE.AND P0, PT, R233, RZ, PT ;  /* 0x000000ffe900720c */ /* 0x000fe40003f06270 */
[----:B------:R-:W4:Y:S09]  /*99a0*/  LDL R233, [R1+0x3f40] ;  /* 0x003f400001e97983 */ /* 0x000f320000100800 */
[----:B------:R-:W-:Y:S01]  /*99b0*/  @!P5 IMAD.MOV R144, RZ, RZ, -R144 ;  /* 0x000000ffff90d224 */ /* 0x000fe200078e0a90 */
[----:B------:R-:W-:-:S02]  /*99c0*/  ISETP.GT.U32.AND P5, PT, R251, R138, PT ;  /* 0x0000008afb00720c */ /* 0x000fc40003fa4070 */
[----:B------:R-:W-:Y:S02]  /*99d0*/  @!P6 IADD3 R139, R139, -R251, RZ ;  /* 0x800000fb8b8be210 */ /* 0x000fe40007ffe0ff */
[----:B------:R-:W-:Y:S01]  /*99e0*/  ISETP.GT.U32.AND P6, PT, R251, R134, PT ;  /* 0x00000086fb00720c */ /* 0x000fe20003fc4070 */
[----:B------:R-:W-:Y:S02]  /*99f0*/  @!P4 IMAD.IADD R135, R135, 0x1, -R251 ;  /* 0x000000018787c824 */ /* 0x000fe400078e0afb */
[----:B------:R-:W-:-:S06]  /*9a00*/  IMAD.MOV R231, RZ, RZ, -R231 ;  /* 0x000000ffffe77224 */ /* 0x000fcc00078e0ae7 */
[----:B------:R-:W-:Y:S02]  /*9a10*/  @!P5 IADD3 R138, R138, -R251, RZ ;  /* 0x800000fb8a8ad210 */ /* 0x000fe40007ffe0ff */
[----:B------:R-:W-:Y:S02]  /*9a20*/  ISETP.GE.AND P4, PT, R238, RZ, PT ;  /* 0x000000ffee00720c */ /* 0x000fe40003f86270 */
[----:B------:R-:W4:Y:S01]  /*9a30*/  LDL R238, [R1+0x3f4c] ;  /* 0x003f4c0001ee7983 */ /* 0x000f220000100800 */
[C---:B------:R-:W-:Y:S01]  /*9a40*/  ISETP.GT.U32.AND P5, PT, R251.reuse, R131, PT ;  /* 0x00000083fb00720c */ /* 0x040fe20003fa4070 */
[----:B------:R-:W-:Y:S02]  /*9a50*/  IMAD R158, R251, R231, R229 ;  /* 0x000000e7fb9e7224 */ /* 0x000fe400078e02e5 */
[----:B------:R-:W-:Y:S02]  /*9a60*/  @!P6 IMAD.IADD R134, R134, 0x1, -R251 ;  /* 0x000000018686e824 */ /* 0x000fe400078e0afb */
[----:B------:R-:W-:-:S02]  /*9a70*/  IMAD.MOV.U32 R229, RZ, RZ, R140 ;  /* 0x000000ffffe57224 */ /* 0x000fc400078e008c */
[----:B------:R-:W-:Y:S01]  /*9a80*/  @!P0 IMAD.MOV R143, RZ, RZ, -R143 ;  /* 0x000000ffff8f8224 */ /* 0x000fe200078e0a8f */
[C---:B------:R-:W-:Y:S02]  /*9a90*/  ISETP.GT.U32.AND P0, PT, R251.reuse, R137, PT ;  /* 0x00000089fb00720c */ /* 0x040fe40003f04070 */
[----:B------:R-:W-:Y:S01]  /*9aa0*/  @!P4 IMAD.MOV R229, RZ, RZ, -R229 ;  /* 0x000000ffffe5c224 */ /* 0x000fe200078e0ae5 */
[C---:B------:R-:W-:Y:S02]  /*9ab0*/  ISETP.GT.U32.AND P6, PT, R251.reuse, R134, PT ;  /* 0x00000086fb00720c */ /* 0x040fe40003fc4070 */
[----:B------:R-:W-:Y:S01]  /*9ac0*/  ISETP.GT.U32.AND P4, PT, R251, R133, PT ;  /* 0x00000085fb00720c */ /* 0x000fe20003f84070 */
[----:B------:R-:W-:-:S07]  /*9ad0*/  @!P5 IMAD.IADD R131, R131, 0x1, -R251 ;  /* 0x000000018383d824 */ /* 0x000fce00078e0afb */
[--C-:B------:R-:W-:Y:S01]  /*9ae0*/  @!P0 IMAD.IADD R137, R137, 0x1, -R251.reuse ;  /* 0x0000000189898824 */ /* 0x100fe200078e0afb */
[----:B------:R-:W-:Y:S02]  /*9af0*/  ISETP.GT.U32.AND P0, PT, R251, R130, PT ;  /* 0x00000082fb00720c */ /* 0x000fe40003f04070 */
[----:B------:R-:W-:Y:S01]  /*9b00*/  @!P6 IMAD.IADD R134, R134, 0x1, -R251 ;  /* 0x000000018686e824 */ /* 0x000fe200078e0afb */
[----:B------:R-:W-:Y:S02]  /*9b10*/  ISETP.GE.AND P6, PT, R235, RZ, PT ;  /* 0x000000ffeb00720c */ /* 0x000fe40003fc6270 */
[----:B------:R-:W-:Y:S01]  /*9b20*/  @!P4 IADD3 R133, R133, -R251, RZ ;  /* 0x800000fb8585c210 */ /* 0x000fe20007ffe0ff */
[----:B------:R-:W4:Y:S01]  /*9b30*/  LDL R235, [R1+0x3f54] ;  /* 0x003f540001eb7983 */ /* 0x000f220000100800 */
[----:B------:R-:W-:-:S03]  /*9b40*/  ISETP.GE.AND P4, PT, R236, RZ, PT ;  /* 0x000000ffec00720c */ /* 0x000fc60003f86270 */
[----:B------:R-:W4:Y:S03]  /*9b50*/  LDL R236, [R1+0x3f58] ;  /* 0x003f580001ec7983 */ /* 0x000f260000100800 */
[----:B------:R-:W-:Y:S01]  /*9b60*/  @!P0 IMAD.IADD R130, R130, 0x1, -R251 ;  /* 0x0000000182828824 */ /* 0x000fe200078e0afb */
[----:B--2---:R-:W-:Y:S02]  /*9b70*/  ISETP.GE.AND P5, PT, R234, RZ, PT ;  /* 0x000000ffea00720c */ /* 0x004fe40003fa6270 */
[----:B------:R-:W2:Y:S01]  /*9b80*/  LDL R234, [R1+0x3f60] ;  /* 0x003f600001ea7983 */ /* 0x000ea20000100800 */
[----:B---3--:R-:W-:-:S03]  /*9b90*/  ISETP.GE.AND P0, PT, R237, RZ, PT ;  /* 0x000000ffed00720c */ /* 0x008fc60003f06270 */
[----:B------:R-:W3:Y:S01]  /*9ba0*/  LDL R237, [R1+0x3f64] ;  /* 0x003f640001ed7983 */ /* 0x000ee20000100800 */
[----:B------:R-:W-:Y:S01]  /*9bb0*/  @!P3 IMAD.MOV R145, RZ, RZ, -R145 ;  /* 0x000000ffff91b224 */ /* 0x000fe200078e0a91 */
[----:B------:R-:W-:Y:S01]  /*9bc0*/  ISETP.GT.U32.AND P3, PT, R251, R139, PT ;  /* 0x0000008bfb00720c */ /* 0x000fe20003f64070 */
[----:B------:R-:W-:Y:S01]  /*9bd0*/  @!P2 IMAD.MOV R141, RZ, RZ, -R141 ;  /* 0x000000ffff8da224 */ /* 0x000fe200078e0a8d */
[----:B------:R-:W-:-:S11]  /*9be0*/  @!P1 IADD3 R142, -R142, RZ, RZ ;  /* 0x000000ff8e8e9210 */ /* 0x000fd60007ffe1ff */
[----:B------:R-:W-:Y:S01]  /*9bf0*/  @!P3 IMAD.IADD R139, R139, 0x1, -R251 ;  /* 0x000000018b8bb824 */ /* 0x000fe200078e0afb */
[C---:B------:R-:W-:Y:S02]  /*9c00*/  ISETP.GT.U32.AND P3, PT, R251.reuse, R132, PT ;  /* 0x00000084fb00720c */ /* 0x040fe40003f64070 */
[C---:B------:R-:W-:Y:S02]  /*9c10*/  ISETP.GT.U32.AND P1, PT, R251.reuse, R136, PT ;  /* 0x00000088fb00720c */ /* 0x040fe40003f24070 */
[----:B------:R-:W-:-:S09]  /*9c20*/  ISETP.GT.U32.AND P2, PT, R251, R135, PT ;  /* 0x00000087fb00720c */ /* 0x000fd20003f44070 */
[--C-:B------:R-:W-:Y:S02]  /*9c30*/  @!P3 IMAD.IADD R132, R132, 0x1, -R251.reuse ;  /* 0x000000018484b824 */ /* 0x100fe400078e0afb */
[--C-:B------:R-:W-:Y:S01]  /*9c40*/  @!P1 IMAD.IADD R136, R136, 0x1, -R251.reuse ;  /* 0x0000000188889824 */ /* 0x100fe200078e0afb */
[----:B------:R-:W-:Y:S01]  /*9c50*/  ISETP.GT.U32.AND P1, PT, R251, R129, PT ;  /* 0x00000081fb00720c */ /* 0x000fe20003f24070 */
[--C-:B------:R-:W-:Y:S01]  /*9c60*/  @!P2 IMAD.IADD R135, R135, 0x1, -R251.reuse ;  /* 0x000000018787a824 */ /* 0x100fe200078e0afb */
[----:B------:R-:W-:Y:S02]  /*9c70*/  ISETP.GT.U32.AND P2, PT, R251, R128, PT ;  /* 0x00000080fb00720c */ /* 0x000fe40003f44070 */
[----:B----4-:R-:W-:Y:S02]  /*9c80*/  ISETP.GE.AND P3, PT, R233, RZ, PT ;  /* 0x000000ffe900720c */ /* 0x010fe40003f66270 */
[----:B------:R-:W4:Y:S07]  /*9c90*/  LDL R233, [R1+0x3f5c] ;  /* 0x003f5c0001e97983 */ /* 0x000f2e0000100800 */
[----:B------:R-:W-:-:S04]  /*9ca0*/  @!P1 IMAD.IADD R129, R129, 0x1, -R251 ;  /* 0x0000000181819824 */ /* 0x000fc800078e0afb */
[----:B------:R-:W-:Y:S01]  /*9cb0*/  @!P3 IMAD.MOV R137, RZ, RZ, -R137 ;  /* 0x000000ffff89b224 */ /* 0x000fe200078e0a89 */
[C---:B------:R-:W-:Y:S02]  /*9cc0*/  ISETP.GT.U32.AND P3, PT, R251.reuse, R131, PT ;  /* 0x00000083fb00720c */ /* 0x040fe40003f64070 */
[----:B------:R-:W-:Y:S02]  /*9cd0*/  @!P2 IADD3 R128, R128, -R251, RZ ;  /* 0x800000fb8080a210 */ /* 0x000fe40007ffe0ff */
[----:B------:R-:W-:Y:S02]  /*9ce0*/  ISETP.GT.U32.AND P2, PT, R251, R133, PT ;  /* 0x00000085fb00720c */ /* 0x000fe40003f44070 */
[----:B------:R-:W-:-:S07]  /*9cf0*/  ISETP.GE.AND P1, PT, R238, RZ, PT ;  /* 0x000000ffee00720c */ /* 0x000fce0003f26270 */
[----:B------:R-:W-:Y:S01]  /*9d00*/  @!P3 IMAD.IADD R131, R131, 0x1, -R251 ;  /* 0x000000018383b824 */ /* 0x000fe200078e0afb */
[----:B------:R-:W-:Y:S01]  /*9d10*/  ISETP.GT.U32.AND P3, PT, R251, R124, PT ;  /* 0x0000007cfb00720c */ /* 0x000fe20003f64070 */
[----:B------:R-:W-:Y:S01]  /*9d20*/  @!P6 IMAD.MOV R139, RZ, RZ, -R139 ;  /* 0x000000ffff8be224 */ /* 0x000fe200078e0a8b */
[----:B------:R-:W-:Y:S01]  /*9d30*/  IADD3 R238, R15, 0xf8, RZ ;  /* 0x000000f80fee7810 */ /* 0x000fe20007ffe0ff */
[--C-:B------:R-:W-:Y:S01]  /*9d40*/  @!P2 IMAD.IADD R133, R133, 0x1, -R251.reuse ;  /* 0x000000018585a824 */ /* 0x100fe200078e0afb */
[C---:B------:R-:W-:Y:S02]  /*9d50*/  ISETP.GT.U32.AND P6, PT, R251.reuse, R130, PT ;  /* 0x00000082fb00720c */ /* 0x040fe40003fc4070 */
[C---:B------:R-:W-:Y:S01]  /*9d60*/  ISETP.GT.U32.AND P2, PT, R251.reuse, R126, PT ;  /* 0x0000007efb00720c */ /* 0x040fe20003f44070 */
[----:B------:R-:W-:Y:S01]  /*9d70*/  @!P1 IMAD.MOV R134, RZ, RZ, -R134 ;  /* 0x000000ffff869224 */ /* 0x000fe200078e0a86 */
[----:B------:R-:W-:Y:S01]  /*9d80*/  ISETP.GT.U32.AND P1, PT, R251, R127, PT ;  /* 0x0000007ffb00720c */ /* 0x000fe20003f24070 */
[----:B------:R-:W-:Y:S04]  /*9d90*/  STL [R1+0x411c], R238 ;  /* 0x00411cee01007387 */ /* 0x000fe80000100800 */
[----:B------:R-:W-:-:S02]  /*9da0*/  @!P3 IMAD.IADD R124, R124, 0x1, -R251 ;  /* 0x000000017c7cb824 */ /* 0x000fc400078e0afb */
[----:B------:R-:W-:Y:S02]  /*9db0*/  @!P4 IMAD.MOV R138, RZ, RZ, -R138 ;  /* 0x000000ffff8ac224 */ /* 0x000fe400078e0a8a */
[----:B------:R-:W-:Y:S01]  /*9dc0*/  @!P5 IMAD.MOV R136, RZ, RZ, -R136 ;  /* 0x000000ffff88d224 */ /* 0x000fe200078e0a88 */
[----:B------:R-:W-:Y:S01]  /*9dd0*/  @!P6 IADD3 R130, R130, -R251, RZ ;  /* 0x800000fb8282e210 */ /* 0x000fe20007ffe0ff */
[--C-:B------:R-:W-:Y:S01]  /*9de0*/  @!P2 IMAD.IADD R126, R126, 0x1, -R251.reuse ;  /* 0x000000017e7ea824 */ /* 0x100fe200078e0afb */
[----:B------:R-:W-:Y:S01]  /*9df0*/  ISETP.GT.U32.AND P6, PT, R251, R123, PT ;  /* 0x0000007bfb00720c */ /* 0x000fe20003fc4070 */
[----:B------:R-:W4:Y:S01]  /*9e00*/  LDL R244, [R1+0x3f80] ;  /* 0x003f800001f47983 */ /* 0x000f220000100800 */
[----:B------:R-:W-:Y:S01]  /*9e10*/  @!P1 IMAD.IADD R127, R127, 0x1, -R251 ;  /* 0x000000017f7f9824 */ /* 0x000fe200078e0afb */
[----:B------:R-:W-:Y:S02]  /*9e20*/  ISETP.GE.AND P1, PT, R235, RZ, PT ;  /* 0x000000ffeb00720c */ /* 0x000fe40003f26270 */
[----:B------:R-:W4:Y:S04]  /*9e30*/  LDL R243, [R1+0x3f98] ;  /* 0x003f980001f37983 */ /* 0x000f280000100800 */
[----:B------:R-:W4:Y:S01]  /*9e40*/  LDL R235, [R1+0x3f6c] ;  /* 0x003f6c0001eb7983 */ /* 0x000f220000100800 */
[----:B------:R-:W-:-:S03]  /*9e50*/  ISETP.GE.AND P2, PT, R236, RZ, PT ;  /* 0x000000ffec00720c */ /* 0x000fc60003f46270 */
[----:B------:R-:W4:Y:S01]  /*9e60*/  LDL R236, [R1+0x3f70] ;  /* 0x003f700001ec7983 */ /* 0x000f220000100800 */
[----:B------:R-:W-:Y:S01]  /*9e70*/  @!P6 IMAD.IADD R123, R123, 0x1, -R251 ;  /* 0x000000017b7be824 */ /* 0x000fe200078e0afb */
[----:B--2---:R-:W-:Y:S02]  /*9e80*/  ISETP.GE.AND P3, PT, R234, RZ, PT ;  /* 0x000000ffea00720c */ /* 0x004fe40003f66270 */
[----:B------:R-:W2:Y:S01]  /*9e90*/  LDL R234, [R1+0x3f78] ;  /* 0x003f780001ea7983 */ /* 0x000ea20000100800 */
[----:B---3--:R-:W-:-:S03]  /*9ea0*/  ISETP.GE.AND P6, PT, R237, RZ, PT ;  /* 0x000000ffed00720c */ /* 0x008fc60003fc6270 */
[----:B------:R-:W3:Y:S01]  /*9eb0*/  LDL R237, [R1+0x3f7c] ;  /* 0x003f7c0001ed7983 */ /* 0x000ee20000100800 */
[C---:B------:R-:W-:Y:S02]  /*9ec0*/  ISETP.GT.U32.AND P4, PT, R251.reuse, R132, PT ;  /* 0x00000084fb00720c */ /* 0x040fe40003f84070 */
[----:B------:R-:W-:-:S11]  /*9ed0*/  ISETP.GT.U32.AND P5, PT, R251, R128, PT ;  /* 0x00000080fb00720c */ /* 0x000fd60003fa4070 */
[----:B------:R-:W-:Y:S01]  /*9ee0*/  @!P4 IMAD.IADD R132, R132, 0x1, -R251 ;  /* 0x000000018484c824 */ /* 0x000fe200078e0afb */
[----:B------:R-:W-:Y:S02]  /*9ef0*/  ISETP.GT.U32.AND P4, PT, R251, R125, PT ;  /* 0x0000007dfb00720c */ /* 0x000fe40003f84070 */
[----:B------:R-:W-:Y:S02]  /*9f00*/  @!P0 IADD3 R135, -R135, RZ, RZ ;  /* 0x000000ff87878210 */ /* 0x000fe40007ffe1ff */
[----:B------:R-:W-:-:S09]  /*9f10*/  ISETP.GT.U32.AND P0, PT, R251, R129, PT ;  /* 0x00000081fb00720c */ /* 0x000fd20003f04070 */
[----:B------:R-:W-:Y:S01]  /*9f20*/  @!P4 IADD3 R125, R125, -R251, RZ ;  /* 0x800000fb7d7dc210 */ /* 0x000fe20007ffe0ff */
[--C-:B------:R-:W-:Y:S01]  /*9f30*/  @!P5 IMAD.IADD R128, R128, 0x1, -R251.reuse ;  /* 0x000000018080d824 */ /* 0x100fe200078e0afb */
[----:B------:R-:W-:Y:S02]  /*9f40*/  ISETP.GE.AND P5, PT, R245, RZ, PT ;  /* 0x000000fff500720c */ /* 0x000fe40003fa6270 */
[----:B------:R-:W3:Y:S01]  /*9f50*/  LDL R245, [R1+0x3f68] ;  /* 0x003f680001f57983 */ /* 0x000ee20000100800 */
[----:B------:R-:W-:Y:S01]  /*9f60*/  @!P0 IMAD.IADD R129, R129, 0x1, -R251 ;  /* 0x0000000181818824 */ /* 0x000fe200078e0afb */
[----:B------:R-:W-:Y:S02]  /*9f70*/  ISETP.GT.U32.AND P0, PT, R251, R122, PT ;  /* 0x0000007afb00720c */ /* 0x000fe40003f04070 */
[----:B------:R-:W-:Y:S02]  /*9f80*/  @!P1 IADD3 R132, -R132, RZ, RZ ;  /* 0x000000ff84849210 */ /* 0x000fe40007ffe1ff */
[----:B----4-:R-:W-:-:S02]  /*9f90*/  ISETP.GE.AND P4, PT, R233, RZ, PT ;  /* 0x000000ffe900720c */ /* 0x010fc40003f86270 */
[C---:B------:R-:W-:Y:S01]  /*9fa0*/  ISETP.GT.U32.AND P1, PT, R251.reuse, R126, PT ;  /* 0x0000007efb00720c */ /* 0x040fe20003f24070 */
[----:B------:R-:W4:Y:S10]  /*9fb0*/  LDL R233, [R1+0x3f74] ;  /* 0x003f740001e97983 */ /* 0x000f340000100800 */
[----:B------:R-:W-:Y:S01]  /*9fc0*/  @!P4 IMAD.MOV R130, RZ, RZ, -R130 ;  /* 0x000000ffff82c224 */ /* 0x000fe200078e0a82 */
[----:B------:R-:W-:Y:S01]  /*9fd0*/  ISETP.GT.U32.AND P4, PT, R251, R124, PT ;  /* 0x0000007cfb00720c */ /* 0x000fe20003f84070 */
[----:B------:R-:W-:-:S02]  /*9fe0*/  @!P0 IMAD.IADD R122, R122, 0x1, -R251 ;  /* 0x000000017a7a8824 */ /* 0x000fc400078e0afb */
[----:B------:R-:W-:-:S10]  /*9ff0*/  @!P5 IMAD.MOV R133, RZ, RZ, -R133 ;  /* 0x000000ffff85d224 */ /* 0x000fd400078e0a85 */
[----:B------:R-:W-:Y:S01]  /*a000*/  @!P4 IMAD.IADD R124, R124, 0x1, -R251 ;  /* 0x000000017c7cc824 */ /* 0x000fe200078e0afb */
[C---:B------:R-:W-:Y:S01]  /*a010*/  ISETP.GT.U32.AND P4, PT, R251.reuse, R118, PT ;  /* 0x00000076fb00720c */ /* 0x040fe20003f84070 */
[----:B------:R-:W-:Y:S01]  /*a020*/  @!P3 IMAD.MOV R129, RZ, RZ, -R129 ;  /* 0x000000ffff81b224 */ /* 0x000fe200078e0a81 */
[C---:B------:R-:W-:Y:S01]  /*a030*/  ISETP.GT.U32.AND P3, PT, R251.reuse, R123, PT ;  /* 0x0000007bfb00720c */ /* 0x040fe20003f64070 */
[----:B------:R-:W-:Y:S01]  /*a040*/  @!P1 IMAD.IADD R126, R126, 0x1, -R251 ;  /* 0x000000017e7e9824 */ /* 0x000fe200078e0afb */
[C---:B------:R-:W-:Y:S02]  /*a050*/  ISETP.GT.U32.AND P5, PT, R251.reuse, R122, PT ;  /* 0x0000007afb00720c */ /* 0x040fe40003fa4070 */
[----:B------:R-:W-:-:S07]  /*a060*/  ISETP.GT.U32.AND P1, PT, R251, R120, PT ;  /* 0x00000078fb00720c */ /* 0x000fce0003f24070 */
[--C-:B------:R-:W-:Y:S02]  /*a070*/  @!P4 IMAD.IADD R118, R118, 0x1, -R251.reuse ;  /* 0x000000017676c824 */ /* 0x100fe400078e0afb */
[--C-:B------:R-:W-:Y:S01]  /*a080*/  @!P3 IMAD.IADD R123, R123, 0x1, -R251.reuse ;  /* 0x000000017b7bb824 */ /* 0x100fe200078e0afb */
[----:B------:R-:W-:Y:S02]  /*a090*/  ISETP.GT.U32.AND P3, PT, R251, R117, PT ;  /* 0x00000075fb00720c */ /* 0x000fe40003f64070 */
[----:B------:R-:W-:Y:S01]  /*a0a0*/  @!P5 IADD3 R122, R122, -R251, RZ ;  /* 0x800000fb7a7ad210 */ /* 0x000fe20007ffe0ff */
[----:B------:R-:W-:Y:S01]  /*a0b0*/  @!P1 IMAD.IADD R120, R120, 0x1, -R251 ;  /* 0x0000000178789824 */ /* 0x000fe200078e0afb */
[----:B------:R-:W-:Y:S02]  /*a0c0*/  ISETP.GE.AND P5, PT, R235, RZ, PT ;  /* 0x000000ffeb00720c */ /* 0x000fe40003fa6270 */
[----:B------:R-:W4:Y:S01]  /*a0d0*/  LDL R235, [R1+0x3f88] ;  /* 0x003f880001eb7983 */ /* 0x000f220000100800 */
[----:B------:R-:W-:-:S03]  /*a0e0*/  ISETP.GE.AND P1, PT, R236, RZ, PT ;  /* 0x000000ffec00720c */ /* 0x000fc60003f26270 */
[----:B------:R-:W4:Y:S03]  /*a0f0*/  LDL R236, [R1+0x3f90] ;  /* 0x003f900001ec7983 */ /* 0x000f260000100800 */
[----:B------:R-:W-:Y:S02]  /*a100*/  @!P3 IADD3 R117, R117, -R251, RZ ;  /* 0x800000fb7575b210 */ /* 0x000fe40007ffe0ff */
[----:B--2---:R-:W-:Y:S02]  /*a110*/  ISETP.GE.AND P4, PT, R234, RZ, PT ;  /* 0x000000ffea00720c */ /* 0x004fe40003f86270 */
[----:B------:R-:W2:Y:S01]  /*a120*/  LDL R234, [R1+0x3f8c] ;  /* 0x003f8c0001ea7983 */ /* 0x000ea20000100800 */
[----:B---3--:R-:W-:-:S03]  /*a130*/  ISETP.GE.AND P3, PT, R237, RZ, PT ;  /* 0x000000ffed00720c */ /* 0x008fc60003f66270 */
[----:B------:R-:W3:Y:S01]  /*a140*/  LDL R237, [R1+0x3f94] ;  /* 0x003f940001ed7983 */ /* 0x000ee20000100800 */
[----:B------:R-:W-:Y:S01]  /*a150*/  @!P2 IMAD.MOV R131, RZ, RZ, -R131 ;  /* 0x000000ffff83a224 */ /* 0x000fe200078e0a83 */
[C---:B------:R-:W-:Y:S02]  /*a160*/  ISETP.GT.U32.AND P2, PT, R251.reuse, R125, PT ;  /* 0x0000007dfb00720c */ /* 0x040fe40003f44070 */
[----:B------:R-:W-:Y:S01]  /*a170*/  ISETP.GT.U32.AND P0, PT, R251, R127, PT ;  /* 0x0000007ffb00720c */ /* 0x000fe20003f04070 */
[----:B------:R-:W-:-:S10]  /*a180*/  @!P6 IMAD.MOV R128, RZ, RZ, -R128 ;  /* 0x000000ffff80e224 */ /* 0x000fd400078e0a80 */
[----:B------:R-:W-:Y:S01]  /*a190*/  @!P2 IMAD.IADD R125, R125, 0x1, -R251 ;  /* 0x000000017d7da824 */ /* 0x000fe200078e0afb */
[C---:B------:R-:W-:Y:S02]  /*a1a0*/  ISETP.GT.U32.AND P2, PT, R251.reuse, R119, PT ;  /* 0x00000077fb00720c */ /* 0x040fe40003f44070 */
[----:B------:R-:W-:Y:S02]  /*a1b0*/  ISETP.GT.U32.AND P6, PT, R251, R121, PT ;  /* 0x00000079fb00720c */ /* 0x000fe40003fc4070 */
[----:B------:R-:W-:Y:S02]  /*a1c0*/  @!P0 IADD3 R127, R127, -R251, RZ ;  /* 0x800000fb7f7f8210 */ /* 0x000fe40007ffe0ff */
[----:B------:R-:W-:-:S07]  /*a1d0*/  @!P1 IADD3 R125, -R125, RZ, RZ ;  /* 0x000000ff7d7d9210 */ /* 0x000fce0007ffe1ff */
[--C-:B------:R-:W-:Y:S01]  /*a1e0*/  @!P2 IMAD.IADD R119, R119, 0x1, -R251.reuse ;  /* 0x000000017777a824 */ /* 0x100fe200078e0afb */
[----:B------:R-:W-:Y:S02]  /*a1f0*/  ISETP.GE.AND P0, PT, R245, RZ, PT ;  /* 0x000000fff500720c */ /* 0x000fe40003f06270 */
[----:B------:R-:W3:Y:S02]  /*a200*/  LDL R245, [R1+0x3f84] ;  /* 0x003f840001f57983 */ /* 0x000ee40000100800 */
[----:B------:R-:W-:Y:S01]  /*a210*/  ISETP.GT.U32.AND P1, PT, R251, R119, PT ;  /* 0x00000077fb00720c */ /* 0x000fe20003f24070 */
[----:B------:R-:W-:Y:S02]  /*a220*/  @!P6 IMAD.IADD R121, R121, 0x1, -R251 ;  /* 0x000000017979e824 */ /* 0x000fe400078e0afb */
[----:B------:R-:W-:Y:S01]  /*a230*/  @!P5 IMAD.MOV R126, RZ, RZ, -R126 ;  /* 0x000000ffff7ed224 */ /* 0x000fe200078e0a7e */
[----:B------:R-:W-:-:S05]  /*a240*/  ISETP.GT.U32.AND P5, PT, R251, R120, PT ;  /* 0x00000078fb00720c */ /* 0x000fca0003fa4070 */
[----:B------:R-:W-:Y:S01]  /*a250*/  @!P0 IMAD.MOV R127, RZ, RZ, -R127 ;  /* 0x000000ffff7f8224 */ /* 0x000fe200078e0a7f */
[----:B------:R-:W-:-:S03]  /*a260*/  ISETP.GT.U32.AND P0, PT, R251, R121, PT ;  /* 0x00000079fb00720c */ /* 0x000fc60003f04070 */
[--C-:B------:R-:W-:Y:S01]  /*a270*/  @!P1 IMAD.IADD R119, R119, 0x1, -R251.reuse ;  /* 0x0000000177779824 */ /* 0x100fe200078e0afb */
[----:B------:R-:W-:Y:S02]  /*a280*/  ISETP.GT.U32.AND P1, PT, R251, R112, PT ;  /* 0x00000070fb00720c */ /* 0x000fe40003f24070 */
[----:B----4-:R-:W-:Y:S01]  /*a290*/  ISETP.GE.AND P2, PT, R233, RZ, PT ;  /* 0x000000ffe900720c */ /* 0x010fe20003f46270 */
[----:B------:R-:W-:-:S06]  /*a2a0*/  @!P5 IMAD.IADD R120, R120, 0x1, -R251 ;  /* 0x000000017878d824 */ /* 0x000fcc00078e0afb */
[----:B------:R-:W-:Y:S02]  /*a2b0*/  @!P0 IADD3 R121, R121, -R251, RZ ;  /* 0x800000fb79798210 */ /* 0x000fe40007ffe0ff */
[C---:B------:R-:W-:Y:S02]  /*a2c0*/  ISETP.GT.U32.AND P0, PT, R251.reuse, R114, PT ;  /* 0x00000072fb00720c */ /* 0x040fe40003f04070 */
[C---:B------:R-:W-:Y:S01]  /*a2d0*/  ISETP.GT.U32.AND P5, PT, R251.reuse, R113, PT ;  /* 0x00000071fb00720c */ /* 0x040fe20003fa4070 */
[----:B------:R-:W-:Y:S02]  /*a2e0*/  @!P1 IMAD.IADD R112, R112, 0x1, -R251 ;  /* 0x0000000170709824 */ /* 0x000fe400078e0afb */
[----:B------:R-:W-:Y:S01]  /*a2f0*/  @!P2 IMAD.MOV R124, RZ, RZ, -R124 ;  /* 0x000000ffff7ca224 */ /* 0x000fe200078e0a7c */
[----:B------:R-:W-:-:S07]  /*a300*/  ISETP.GT.U32.AND P2, PT, R251, R118, PT ;  /* 0x00000076fb00720c */ /* 0x000fce0003f44070 */
[--C-:B------:R-:W-:Y:S02]  /*a310*/  @!P0 IMAD.IADD R114, R114, 0x1, -R251.reuse ;  /* 0x0000000172728824 */ /* 0x100fe400078e0afb */
[----:B------:R-:W-:-:S04]  /*a320*/  @!P5 IMAD.IADD R113, R113, 0x1, -R251 ;  /* 0x000000017171d824 */ /* 0x000fc800078e0afb */
[----:B------:R-:W-:Y:S01]  /*a330*/  @!P2 IMAD.IADD R118, R118, 0x1, -R251 ;  /* 0x000000017676a824 */ /* 0x000fe200078e0afb */
[----:B------:R-:W-:-:S13]  /*a340*/  ISETP.GT.U32.AND P2, PT, R251, R111, PT ;  /* 0x0000006ffb00720c */ /* 0x000fda0003f44070 */
[----:B------:R-:W-:Y:S02]  /*a350*/  @!P2 IADD3 R111, R111, -R251, RZ ;  /* 0x800000fb6f6fa210 */ /* 0x000fe40007ffe0ff */
[----:B------:R-:W-:Y:S02]  /*a360*/  ISETP.GE.AND P0, PT, R235, RZ, PT ;  /* 0x000000ffeb00720c */ /* 0x000fe40003f06270 */
[----:B------:R-:W4:Y:S01]  /*a370*/  LDL R235, [R1+0x3fa4] ;  /* 0x003fa40001eb7983 */ /* 0x000f220000100800 */
[----:B------:R-:W-:-:S03]  /*a380*/  ISETP.GE.AND P5, PT, R236, RZ, PT ;  /* 0x000000ffec00720c */ /* 0x000fc60003fa6270 */
[----:B------:R-:W4:Y:S01]  /*a390*/  LDL R236, [R1+0x3fa0] ;  /* 0x003fa00001ec7983 */ /* 0x000f220000100800 */
[----:B--2---:R-:W-:-:S03]  /*a3a0*/  ISETP.GE.AND P1, PT, R234, RZ, PT ;  /* 0x000000ffea00720c */ /* 0x004fc60003f26270 */
[----:B------:R-:W2:Y:S01]  /*a3b0*/  LDL R234, [R1+0x3fa8] ;  /* 0x003fa80001ea7983 */ /* 0x000ea20000100800 */
[----:B---3--:R-:W-:-:S03]  /*a3c0*/  ISETP.GE.AND P2, PT, R237, RZ, PT ;  /* 0x000000ffed00720c */ /* 0x008fc60003f46270 */
[----:B------:R-:W3:Y:S01]  /*a3d0*/  LDL R237, [R1+0x3fac] ;  /* 0x003fac0001ed7983 */ /* 0x000ee20000100800 */
[----:B------:R-:W-:Y:S02]  /*a3e0*/  IABS R231, R246 ;  /* 0x000000f600e77213 */ /* 0x000fe40000000000 */
[----:B------:R-:W-:-:S03]  /*a3f0*/  ISETP.GT.U32.AND P6, PT, R251, R116, PT ;  /* 0x00000074fb00720c */ /* 0x000fc60003fc4070 */
[----:B------:R-:W-:-:S05]  /*a400*/  IMAD.HI.U32 R232, R252, R231, RZ ;  /* 0x000000e7fce87227 */ /* 0x000fca00078e00ff */
[----:B------:R-:W-:-:S05]  /*a410*/  IADD3 R232, -R232, RZ, RZ ;  /* 0x000000ffe8e87210 */ /* 0x000fca0007ffe1ff */
[C---:B------:R-:W-:Y:S02]  /*a420*/  IMAD R140, R251.reuse, R232, R231 ;  /* 0x000000e8fb8c7224 */ /* 0x040fe400078e02e7 */
[----:B------:R-:W-:Y:S02]  /*a430*/  @!P6 IMAD.IADD R116, R116, 0x1, -R251 ;  /* 0x000000017474e824 */ /* 0x000fe400078e0afb */
[----:B------:R-:W-:Y:S02]  /*a440*/  IMAD.MOV.U32 R231, RZ, RZ, R122 ;  /* 0x000000ffffe77224 */ /* 0x000fe400078e007a */
[----:B------:R-:W-:Y:S01]  /*a450*/  @!P4 IMAD.MOV R123, RZ, RZ, -R123 ;  /* 0x000000ffff7bc224 */ /* 0x000fe200078e0a7b */
[C---:B------:R-:W-:Y:S01]  /*a460*/  ISETP.GT.U32.AND P4, PT, R251.reuse, R117, PT ;  /* 0x00000075fb00720c */ /* 0x040fe20003f84070 */
[----:B------:R-:W-:Y:S01]  /*a470*/  @!P3 IMAD.MOV R231, RZ, RZ, -R231 ;  /* 0x000000ffffe7b224 */ /* 0x000fe200078e0ae7 */
[C---:B------:R-:W-:Y:S02]  /*a480*/  ISETP.GT.U32.AND P6, PT, R251.reuse, R116, PT ;  /* 0x00000074fb00720c */ /* 0x040fe40003fc4070 */
[C---:B------:R-:W-:Y:S01]  /*a490*/  ISETP.GT.U32.AND P3, PT, R251.reuse, R115, PT ;  /* 0x00000073fb00720c */ /* 0x040fe20003f64070 */
[----:B------:R-:W-:Y:S01]  /*a4a0*/  @!P0 IMAD.MOV R119, RZ, RZ, -R119 ;  /* 0x000000ffff778224 */ /* 0x000fe200078e0a77 */
[----:B------:R-:W-:-:S07]  /*a4b0*/  ISETP.GT.U32.AND P0, PT, R251, R113, PT ;  /* 0x00000071fb00720c */ /* 0x000fce0003f04070 */
[--C-:B------:R-:W-:Y:S01]  /*a4c0*/  @!P4 IMAD.IADD R117, R117, 0x1, -R251.reuse ;  /* 0x000000017575c824 */ /* 0x100fe200078e0afb */
[----:B------:R-:W-:Y:S02]  /*a4d0*/  ISETP.GT.U32.AND P4, PT, R251, R110, PT ;  /* 0x0000006efb00720c */ /* 0x000fe40003f84070 */
[-C--:B------:R-:W-:Y:S01]  /*a4e0*/  @!P6 IADD3 R116, R116, -R251.reuse, RZ ;  /* 0x800000fb7474e210 */ /* 0x080fe20007ffe0ff */
[----:B------:R-:W-:Y:S01]  /*a4f0*/  @!P3 IMAD.IADD R115, R115, 0x1, -R251 ;  /* 0x000000017373b824 */ /* 0x000fe200078e0afb */
[----:B------:R-:W-:Y:S02]  /*a500*/  ISETP.GE.AND P6, PT, R244, RZ, PT ;  /* 0x000000fff400720c */ /* 0x000fe40003fc6270 */
[----:B------:R-:W-:Y:S01]  /*a510*/  ISETP.GE.AND P3, PT, R245, RZ, PT ;  /* 0x000000fff500720c */ /* 0x000fe20003f66270 */
[----:B------:R-:W3:Y:S01]  /*a520*/  LDL R244, [R1+0x3f9c] ;  /* 0x003f9c0001f47983 */ /* 0x000ee20000100800 */
[----:B------:R-:W-:-:S05]  /*a530*/  @!P0 IADD3 R113, R113, -R251, RZ ;  /* 0x800000fb71718210 */ /* 0x000fca0007ffe0ff */
[----:B------:R-:W-:Y:S01]  /*a540*/  @!P4 IMAD.IADD R110, R110, 0x1, -R251 ;  /* 0x000000016e6ec824 */ /* 0x000fe200078e0afb */
[----:B------:R-:W-:-:S05]  /*a550*/  ISETP.GT.U32.AND P4, PT, R251, R115, PT ;  /* 0x00000073fb00720c */ /* 0x000fca0003f84070 */
[----:B------:R-:W-:Y:S01]  /*a560*/  @!P3 IMAD.MOV R120, RZ, RZ, -R120 ;  /* 0x000000ffff78b224 */ /* 0x000fe200078e0a78 */
[C---:B------:R-:W-:Y:S02]  /*a570*/  ISETP.GT.U32.AND P3, PT, R251.reuse, R114, PT ;  /* 0x00000072fb00720c */ /* 0x040fe40003f64070 */
[----:B------:R-:W-:Y:S01]  /*a580*/  ISETP.GT.U32.AND P0, PT, R251, R106, PT ;  /* 0x0000006afb00720c */ /* 0x000fe20003f04070 */
[----:B------:R-:W-:Y:S01]  /*a590*/  @!P6 IMAD.MOV R121, RZ, RZ, -R121 ;  /* 0x000000ffff79e224 */ /* 0x000fe200078e0a79 */
[----:B------:R-:W-:Y:S02]  /*a5a0*/  @!P5 IADD3 R118, -R118, RZ, RZ ;  /* 0x000000ff7676d210 */ /* 0x000fe40007ffe1ff */
[----:B------:R-:W-:Y:S01]  /*a5b0*/  IADD3 R245, R15, 0xf9, RZ ;  /* 0x000000f90ff57810 */ /* 0x000fe20007ffe0ff */
[----:B------:R-:W-:Y:S01]  /*a5c0*/  @!P4 IMAD.IADD R115, R115, 0x1, -R251 ;  /* 0x000000017373c824 */ /* 0x000fe200078e0afb */
[C---:B------:R-:W-:Y:S02]  /*a5d0*/  ISETP.GT.U32.AND P6, PT, R251.reuse, R112, PT ;  /* 0x00000070fb00720c */ /* 0x040fe40003fc4070 */
[----:B------:R-:W-:-:S02]  /*a5e0*/  ISETP.GT.U32.AND P5, PT, R251, R110, PT ;  /* 0x0000006efb00720c */ /* 0x000fc40003fa4070 */
[C---:B------:R-:W-:Y:S01]  /*a5f0*/  ISETP.GT.U32.AND P4, PT, R251.reuse, R108, PT ;  /* 0x0000006cfb00720c */ /* 0x040fe20003f84070 */
[--C-:B------:R-:W-:Y:S01]  /*a600*/  @!P3 IMAD.IADD R114, R114, 0x1, -R251.reuse ;  /* 0x000000017272b824 */ /* 0x100fe200078e0afb */
[----:B------:R-:W-:Y:S01]  /*a610*/  ISETP.GT.U32.AND P3, PT, R251, R107, PT ;  /* 0x0000006bfb00720c */ /* 0x000fe20003f64070 */
[----:B------:R-:W-:Y:S01]  /*a620*/  @!P0 IMAD.IADD R106, R106, 0x1, -R251 ;  /* 0x000000016a6a8824 */ /* 0x000fe200078e0afb */
[----:B------:R-:W-:Y:S01]  /*a630*/  STL [R1+0x4110], R245 ;  /* 0x004110f501007387 */ /* 0x000fe20000100800 */
[----:B------:R-:W-:-:S04]  /*a640*/  @!P2 IMAD.MOV R116, RZ, RZ, -R116 ;  /* 0x000000ffff74a224 */ /* 0x000fc800078e0a74 */
[--C-:B------:R-:W-:Y:S01]  /*a650*/  @!P6 IMAD.IADD R112, R112, 0x1, -R251.reuse ;  /* 0x000000017070e824 */ /* 0x100fe200078e0afb */
[----:B------:R-:W-:Y:S01]  /*a660*/  ISETP.GT.U32.AND P6, PT, R251, R105, PT ;  /* 0x00000069fb00720c */ /* 0x000fe20003fc4070 */
[----:B------:R-:W-:Y:S01]  /*a670*/  @!P5 IMAD.IADD R110, R110, 0x1, -R251 ;  /* 0x000000016e6ed824 */ /* 0x000fe200078e0afb */
[----:B------:R-:W-:Y:S01]  /*a680*/  ISETP.GE.AND P5, PT, R243, RZ, PT ;  /* 0x000000fff300720c */ /* 0x000fe20003fa6270 */
[----:B------:R-:W-:Y:S01]  /*a690*/  @!P1 IMAD.MOV R117, RZ, RZ, -R117 ;  /* 0x000000ffff759224 */ /* 0x000fe200078e0a75 */
[----:B------:R-:W-:Y:S01]  /*a6a0*/  @!P4 IADD3 R108, R108, -R251, RZ ;  /* 0x800000fb6c6cc210 */ /* 0x000fe20007ffe0ff */
[--C-:B------:R-:W-:Y:S01]  /*a6b0*/  @!P3 IMAD.IADD R107, R107, 0x1, -R251.reuse ;  /* 0x000000016b6bb824 */ /* 0x100fe200078e0afb */
[----:B------:R-:W3:Y:S04]  /*a6c0*/  LDL R243, [R1+0x3fb0] ;  /* 0x003fb00001f37983 */ /* 0x000ee80000100800 */
[----:B------:R-:W3:Y:S03]  /*a6d0*/  LDL R242, [R1+0x3fdc] ;  /* 0x003fdc0001f27983 */ /* 0x000ee60000100800 */
[----:B------:R-:W-:Y:S01]  /*a6e0*/  @!P6 IMAD.IADD R105, R105, 0x1, -R251 ;  /* 0x000000016969e824 */ /* 0x000fe200078e0afb */
[----:B----4-:R-:W-:-:S02]  /*a6f0*/  ISETP.GE.AND P4, PT, R235, RZ, PT ;  /* 0x000000ffeb00720c */ /* 0x010fc40003f86270 */
[----:B------:R-:W4:Y:S01]  /*a700*/  LDL R235, [R1+0x3fb4] ;  /* 0x003fb40001eb7983 */ /* 0x000f220000100800 */
[----:B------:R-:W-:-:S03]  /*a710*/  ISETP.GE.AND P3, PT, R236, RZ, PT ;  /* 0x000000ffec00720c */ /* 0x000fc60003f66270 */
[----:B------:R-:W4:Y:S01]  /*a720*/  LDL R236, [R1+0x3fbc] ;  /* 0x003fbc0001ec7983 */ /* 0x000f220000100800 */
[----:B--2---:R-:W-:-:S03]  /*a730*/  ISETP.GE.AND P0, PT, R234, RZ, PT ;  /* 0x000000ffea00720c */ /* 0x004fc60003f06270 */
[----:B------:R-:W2:Y:S01]  /*a740*/  LDL R234, [R1+0x3fc0] ;  /* 0x003fc00001ea7983 */ /* 0x000ea20000100800 */
[----:B---3--:R-:W-:-:S03]  /*a750*/  ISETP.GE.AND P6, PT, R237, RZ, PT ;  /* 0x000000ffed00720c */ /* 0x008fc60003fc6270 */
[----:B------:R-:W3:Y:S01]  /*a760*/  LDL R237, [R1+0x3fc4] ;  /* 0x003fc40001ed7983 */ /* 0x000ee20000100800 */
[C---:B------:R-:W-:Y:S02]  /*a770*/  ISETP.GT.U32.AND P2, PT, R251.reuse, R109, PT ;  /* 0x0000006dfb00720c */ /* 0x040fe40003f44070 */
[C---:B------:R-:W-:Y:S01]  /*a780*/  ISETP.GT.U32.AND P1, PT, R251.reuse, R111, PT ;  /* 0x0000006ffb00720c */ /* 0x040fe20003f24070 */
[----:B------:R-:W-:Y:S01]  /*a790*/  @!P3 IMAD.MOV R112, RZ, RZ, -R112 ;  /* 0x000000ffff70b224 */ /* 0x000fe200078e0a70 */
[----:B------:R-:W-:-:S09]  /*a7a0*/  ISETP.GT.U32.AND P3, PT, R251, R106, PT ;  /* 0x0000006afb00720c */ /* 0x000fd20003f64070 */
[--C-:B------:R-:W-:Y:S02]  /*a7b0*/  @!P2 IMAD.IADD R109, R109, 0x1, -R251.reuse ;  /* 0x000000016d6da824 */ /* 0x100fe400078e0afb */
[----:B------:R-:W-:Y:S01]  /*a7c0*/  @!P1 IMAD.IADD R111, R111, 0x1, -R251 ;  /* 0x000000016f6f9824 */ /* 0x000fe200078e0afb */
[C---:B------:R-:W-:Y:S01]  /*a7d0*/  ISETP.GT.U32.AND P1, PT, R251.reuse, R104, PT ;  /* 0x00000068fb00720c */ /* 0x040fe20003f24070 */
[----:B------:R-:W-:Y:S01]  /*a7e0*/  @!P4 IMAD.MOV R113, RZ, RZ, -R113 ;  /* 0x000000ffff71c224 */ /* 0x000fe200078e0a71 */
[C---:B------:R-:W-:Y:S01]  /*a7f0*/  ISETP.GT.U32.AND P4, PT, R251.reuse, R107, PT ;  /* 0x0000006bfb00720c */ /* 0x040fe20003f84070 */
[--C-:B------:R-:W-:Y:S01]  /*a800*/  @!P3 IMAD.IADD R106, R106, 0x1, -R251.reuse ;  /* 0x000000016a6ab824 */ /* 0x100fe200078e0afb */
[C---:B------:R-:W-:Y:S02]  /*a810*/  ISETP.GT.U32.AND P3, PT, R251.reuse, R100, PT ;  /* 0x00000064fb00720c */ /* 0x040fe40003f64070 */
[----:B------:R-:W-:Y:S02]  /*a820*/  ISETP.GE.AND P2, PT, R244, RZ, PT ;  /* 0x000000fff400720c */ /* 0x000fe40003f46270 */
[----:B------:R-:W3:Y:S11]  /*a830*/  LDL R244, [R1+0x3fb8] ;  /* 0x003fb80001f47983 */ /* 0x000ef60000100800 */
[----:B------:R-:W-:Y:S01]  /*a840*/  @!P2 IMAD.MOV R114, RZ, RZ, -R114 ;  /* 0x000000ffff72a224 */ /* 0x000fe200078e0a72 */
[C---:B------:R-:W-:Y:S01]  /*a850*/  ISETP.GT.U32.AND P2, PT, R251.reuse, R108, PT ;  /* 0x0000006cfb00720c */ /* 0x040fe20003f44070 */
[----:B------:R-:W-:Y:S01]  /*a860*/  @!P1 IMAD.IADD R104, R104, 0x1, -R251 ;  /* 0x0000000168689824 */ /* 0x000fe200078e0afb */
[C---:B------:R-:W-:Y:S01]  /*a870*/  ISETP.GT.U32.AND P1, PT, R251.reuse, R109, PT ;  /* 0x0000006dfb00720c */ /* 0x040fe20003f24070 */
[----:B------:R-:W-:Y:S01]  /*a880*/  @!P0 IMAD.MOV R111, RZ, RZ, -R111 ;  /* 0x000000ffff6f8224 */ /* 0x000fe200078e0a6f */
[----:B------:R-:W-:Y:S01]  /*a890*/  ISETP.GT.U32.AND P0, PT, R251, R105, PT ;  /* 0x00000069fb00720c */ /* 0x000fe20003f04070 */
[----:B------:R-:W-:Y:S01]  /*a8a0*/  @!P4 IMAD.IADD R107, R107, 0x1, -R251 ;  /* 0x000000016b6bc824 */ /* 0x000fe200078e0afb */
[----:B------:R-:W-:-:S02]  /*a8b0*/  ISETP.GT.U32.AND P4, PT, R251, R101, PT ;  /* 0x00000065fb00720c */ /* 0x000fc40003f84070 */
[----:B------:R-:W-:-:S05]  /*a8c0*/  @!P3 IADD3 R100, R100, -R251, RZ ;  /* 0x800000fb6464b210 */ /* 0x000fca0007ffe0ff */
[--C-:B------:R-:W-:Y:S01]  /*a8d0*/  @!P2 IMAD.IADD R108, R108, 0x1, -R251.reuse ;  /* 0x000000016c6ca824 */ /* 0x100fe200078e0afb */
[----:B------:R-:W-:Y:S01]  /*a8e0*/  ISETP.GT.U32.AND P2, PT, R251, R102, PT ;  /* 0x00000066fb00720c */ /* 0x000fe20003f44070 */
[--C-:B------:R-:W-:Y:S02]  /*a8f0*/  @!P1 IMAD.IADD R109, R109, 0x1, -R251.reuse ;  /* 0x000000016d6d9824 */ /* 0x100fe400078e0afb */
[----:B------:R-:W-:Y:S02]  /*a900*/  @!P0 IADD3 R105, R105, -R251, RZ ;  /* 0x800000fb69698210 */ /* 0x000fe40007ffe0ff */
[----:B------:R-:W-:Y:S01]  /*a910*/  @!P4 IMAD.IADD R101, R101, 0x1, -R251 ;  /* 0x000000016565c824 */ /* 0x000fe200078e0afb */
[----:B------:R-:W-:-:S07]  /*a920*/  ISETP.GT.U32.AND P0, PT, R251, R99, PT ;  /* 0x00000063fb00720c */ /* 0x000fce0003f04070 */
[--C-:B------:R-:W-:Y:S01]  /*a930*/  @!P2 IMAD.IADD R102, R102, 0x1, -R251.reuse ;  /* 0x000000016666a824 */ /* 0x100fe200078e0afb */
[----:B------:R-:W-:Y:S02]  /*a940*/  ISETP.GE.AND P1, PT, R243, RZ, PT ;  /* 0x000000fff300720c */ /* 0x000fe40003f26270 */
[----:B------:R-:W3:Y:S03]  /*a950*/  LDL R243, [R1+0x3fc8] ;  /* 0x003fc80001f37983 */ /* 0x000ee60000100800 */
[----:B------:R-:W-:Y:S01]  /*a960*/  @!P0 IMAD.IADD R99, R99, 0x1, -R251 ;  /* 0x0000000163638824 */ /* 0x000fe200078e0afb */
[----:B----4-:R-:W-:Y:S02]  /*a970*/  ISETP.GE.AND P2, PT, R235, RZ, PT ;  /* 0x000000ffeb00720c */ /* 0x010fe40003f46270 */
[----:B------:R-:W4:Y:S01]  /*a980*/  LDL R235, [R1+0x3fd0] ;  /* 0x003fd00001eb7983 */ /* 0x000f220000100800 */
[----:B------:R-:W-:-:S03]  /*a990*/  ISETP.GE.AND P4, PT, R236, RZ, PT ;  /* 0x000000ffec00720c */ /* 0x000fc60003f86270 */
[----:B------:R-:W4:Y:S01]  /*a9a0*/  LDL R236, [R1+0x3fd4] ;  /* 0x003fd40001ec7983 */ /* 0x000f220000100800 */
[----:B--2---:R-:W-:-:S03]  /*a9b0*/  ISETP.GE.AND P3, PT, R234, RZ, PT ;  /* 0x000000ffea00720c */ /* 0x004fc60003f66270 */
[----:B------:R-:W2:Y:S01]  /*a9c0*/  LDL R234, [R1+0x3fd8] ;  /* 0x003fd80001ea7983 */ /* 0x000ea20000100800 */
[----:B---3--:R-:W-:-:S03]  /*a9d0*/  ISETP.GE.AND P0, PT, R237, RZ, PT ;  /* 0x000000ffed00720c */ /* 0x008fc60003f06270 */
[----:B------:R-:W3:Y:S01]  /*a9e0*/  LDL R237, [R1+0x3fe0] ;  /* 0x003fe00001ed7983 */ /* 0x000ee20000100800 */
[----:B------:R-:W-:Y:S02]  /*a9f0*/  @!P5 IADD3 R115, -R115, RZ, RZ ;  /* 0x000000ff7373d210 */ /* 0x000fe40007ffe1ff */
[C---:B------:R-:W-:Y:S02]  /*aa00*/  ISETP.GT.U32.AND P5, PT, R251.reuse, R104, PT ;  /* 0x00000068fb00720c */ /* 0x040fe40003fa4070 */
[----:B------:R-:W-:Y:S02]  /*aa10*/  @!P6 IADD3 R110, -R110, RZ, RZ ;  /* 0x000000ff6e6ee210 */ /* 0x000fe40007ffe1ff */
[C---:B------:R-:W-:Y:S01]  /*aa20*/  ISETP.GT.U32.AND P6, PT, R251.reuse, R103, PT ;  /* 0x00000067fb00720c */ /* 0x040fe20003fc4070 */
[----:B------:R-:W-:Y:S01]  /*aa30*/  @!P2 IMAD.MOV R107, RZ, RZ, -R107 ;  /* 0x000000ffff6ba224 */ /* 0x000fe200078e0a6b */
[----:B------:R-:W-:-:S07]  /*aa40*/  ISETP.GT.U32.AND P2, PT, R251, R101, PT ;  /* 0x00000065fb00720c */ /* 0x000fce0003f44070 */
[----:B------:R-:W-:-:S04]  /*aa50*/  @!P5 IMAD.IADD R104, R104, 0x1, -R251 ;  /* 0x000000016868d824 */ /* 0x000fc800078e0afb */
[----:B------:R-:W-:Y:S01]  /*aa60*/  @!P6 IMAD.IADD R103, R103, 0x1, -R251 ;  /* 0x000000016767e824 */ /* 0x000fe200078e0afb */
[----:B------:R-:W-:Y:S01]  /*aa70*/  ISETP.GT.U32.AND P6, PT, R251, R98, PT ;  /* 0x00000062fb00720c */ /* 0x000fe20003fc4070 */
[----:B------:R-:W-:-:S03]  /*aa80*/  @!P1 IMAD.MOV R109, RZ, RZ, -R109 ;  /* 0x000000ffff6d9224 */ /* 0x000fc600078e0a6d */
[----:B------:R-:W-:Y:S02]  /*aa90*/  ISETP.GT.U32.AND P1, PT, R251, R103, PT ;  /* 0x00000067fb00720c */ /* 0x000fe40003f24070 */
[----:B------:R-:W-:Y:S02]  /*aaa0*/  ISETP.GE.AND P5, PT, R244, RZ, PT ;  /* 0x000000fff400720c */ /* 0x000fe40003fa6270 */
[----:B------:R-:W3:Y:S01]  /*aab0*/  LDL R244, [R1+0x3fcc] ;  /* 0x003fcc0001f47983 */ /* 0x000ee20000100800 */
[----:B------:R-:W-:Y:S01]  /*aac0*/  @!P2 IMAD.IADD R101, R101, 0x1, -R251 ;  /* 0x000000016565a824 */ /* 0x000fe200078e0afb */
[----:B------:R-:W-:-:S09]  /*aad0*/  ISETP.GT.U32.AND P2, PT, R251, R94, PT ;  /* 0x0000005efb00720c */ /* 0x000fd20003f44070 */
[----:B------:R-:W-:Y:S02]  /*aae0*/  @!P5 IADD3 R108, -R108, RZ, RZ ;  /* 0x000000ff6c6cd210 */ /* 0x000fe40007ffe1ff */
[----:B------:R-:W-:Y:S01]  /*aaf0*/  ISETP.GT.U32.AND P5, PT, R251, R102, PT ;  /* 0x00000066fb00720c */ /* 0x000fe20003fa4070 */
[--C-:B------:R-:W-:Y:S01]  /*ab00*/  @!P6 IMAD.IADD R98, R98, 0x1, -R251.reuse ;  /* 0x000000016262e824 */ /* 0x100fe200078e0afb */
[----:B------:R-:W-:Y:S01]  /*ab10*/  @!P1 IADD3 R103, R103, -R251, RZ ;  /* 0x800000fb67679210 */ /* 0x000fe20007ffe0ff */
[----:B------:R-:W-:Y:S01]  /*ab20*/  @!P4 IMAD.MOV R106, RZ, RZ, -R106 ;  /* 0x000000ffff6ac224 */ /* 0x000fe200078e0a6a */
[C---:B------:R-:W-:Y:S02]  /*ab30*/  ISETP.GT.U32.AND P4, PT, R251.reuse, R100, PT ;  /* 0x00000064fb00720c */ /* 0x040fe40003f84070 */
[C---:B------:R-:W-:Y:S02]  /*ab40*/  ISETP.GT.U32.AND P6, PT, R251.reuse, R98, PT ;  /* 0x00000062fb00720c */ /* 0x040fe40003fc4070 */
[----:B------:R-:W-:Y:S01]  /*ab50*/  ISETP.GT.U32.AND P1, PT, R251, R96, PT ;  /* 0x00000060fb00720c */ /* 0x000fe20003f24070 */
[----:B------:R-:W-:-:S04]  /*ab60*/  @!P2 IMAD.IADD R94, R94, 0x1, -R251 ;  /* 0x000000015e5ea824 */ /* 0x000fc800078e0afb */
[----:B------:R-:W-:Y:S01]  /*ab70*/  @!P5 IMAD.IADD R102, R102, 0x1, -R251 ;  /* 0x000000016666d824 */ /* 0x000fe200078e0afb */
[----:B------:R-:W-:-:S03]  /*ab80*/  ISETP.GT.U32.AND P5, PT, R251, R95, PT ;  /* 0x0000005ffb00720c */ /* 0x000fc60003fa4070 */
[--C-:B------:R-:W-:Y:S01]  /*ab90*/  @!P4 IMAD.IADD R100, R100, 0x1, -R251.reuse ;  /* 0x000000016464c824 */ /* 0x100fe200078e0afb */
[----:B------:R-:W-:Y:S02]  /*aba0*/  ISETP.GT.U32.AND P4, PT, R251, R93, PT ;  /* 0x0000005dfb00720c */ /* 0x000fe40003f84070 */
[----:B------:R-:W-:Y:S01]  /*abb0*/  @!P6 IADD3 R98, R98, -R251, RZ ;  /* 0x800000fb6262e210 */ /* 0x000fe20007ffe0ff */
[----:B------:R-:W-:-:S06]  /*abc0*/  @!P1 IMAD.IADD R96, R96, 0x1, -R251 ;  /* 0x0000000160609824 */ /* 0x000fcc00078e0afb */
[----:B------:R-:W-:Y:S01]  /*abd0*/  @!P5 IMAD.IADD R95, R95, 0x1, -R251 ;  /* 0x000000015f5fd824 */ /* 0x000fe200078e0afb */
[----:B------:R-:W-:Y:S02]  /*abe0*/  ISETP.GE.AND P6, PT, R243, RZ, PT ;  /* 0x000000fff300720c */ /* 0x000fe40003fc6270 */
[----:B------:R-:W3:Y:S01]  /*abf0*/  LDL R243, [R1+0x3fe4] ;  /* 0x003fe40001f37983 */ /* 0x000ee20000100800 */
[----:B------:R-:W-:Y:S02]  /*ac00*/  @!P4 IADD3 R93, R93, -R251, RZ ;  /* 0x800000fb5d5dc210 */ /* 0x000fe40007ffe0ff */
        /* <DEDUP_REMOVED lines=8> */
[----:B------:R-:W-:Y:S01]  /*ac90*/  @!P3 IMAD.MOV R105, RZ, RZ, -R105 ;  /* 0x000000ffff69b224 */ /* 0x000fe200078e0a69 */
[C---:B------:R-:W-:Y:S01]  /*aca0*/  ISETP.GT.U32.AND P3, PT, R251.reuse, R99, PT ;  /* 0x00000063fb00720c */ /* 0x040fe20003f64070 */
[----:B------:R-:W-:Y:S01]  /*acb0*/  @!P0 IMAD.MOV R104, RZ, RZ, -R104 ;  /* 0x000000ffff688224 */ /* 0x000fe200078e0a68 */
[C---:B------:R-:W-:Y:S01]  /*acc0*/  ISETP.GT.U32.AND P0, PT, R251.reuse, R97, PT ;  /* 0x00000061fb00720c */ /* 0x040fe20003f04070 */
[----:B------:R-:W-:Y:S01]  /*acd0*/  @!P1 IMAD.MOV R101, RZ, RZ, -R101 ;  /* 0x000000ffff659224 */ /* 0x000fe200078e0a65 */
[----:B------:R-:W-:-:S09]  /*ace0*/  ISETP.GT.U32.AND P1, PT, R251, R95, PT ;  /* 0x0000005ffb00720c */ /* 0x000fd20003f24070 */
[--C-:B------:R-:W-:Y:S01]  /*acf0*/  @!P3 IMAD.IADD R99, R99, 0x1, -R251.reuse ;  /* 0x000000016363b824 */ /* 0x100fe200078e0afb */
[----:B------:R-:W-:Y:S01]  /*ad00*/  ISETP.GT.U32.AND P3, PT, R251, R92, PT ;  /* 0x0000005cfb00720c */ /* 0x000fe20003f64070 */
[----:B------:R-:W-:Y:S02]  /*ad10*/  @!P0 IMAD.IADD R97, R97, 0x1, -R251 ;  /* 0x0000000161618824 */ /* 0x000fe400078e0afb */
[----:B------:R-:W-:Y:S02]  /*ad20*/  @!P1 IADD3 R95, R95, -R251, RZ ;  /* 0x800000fb5f5f9210 */ /* 0x000fe40007ffe0ff */
[----:B------:R-:W-:-:S08]  /*ad30*/  ISETP.GT.U32.AND P1, PT, R251, R88, PT ;  /* 0x00000058fb00720c */ /* 0x000fd00003f24070 */
[----:B------:R-:W-:Y:S01]  /*ad40*/  @!P3 IMAD.IADD R92, R92, 0x1, -R251 ;  /* 0x000000015c5cb824 */ /* 0x000fe200078e0afb */
[----:B------:R-:W-:Y:S02]  /*ad50*/  ISETP.GE.AND P0, PT, R244, RZ, PT ;  /* 0x000000fff400720c */ /* 0x000fe40003f06270 */
[----:B------:R-:W-:-:S11]  /*ad60*/  ISETP.GT.U32.AND P3, PT, R251, R97, PT ;  /* 0x00000061fb00720c */ /* 0x000fd60003f64070 */
[----:B------:R-:W-:Y:S01]  /*ad70*/  @!P0 IMAD.MOV R102, RZ, RZ, -R102 ;  /* 0x000000ffff668224 */ /* 0x000fe200078e0a66 */
[----:B------:R-:W-:Y:S01]  /*ad80*/  ISETP.GT.U32.AND P0, PT, R251, R96, PT ;  /* 0x00000060fb00720c */ /* 0x000fe20003f04070 */
[----:B------:R-:W-:Y:S01]  /*ad90*/  @!P6 IMAD.MOV R103, RZ, RZ, -R103 ;  /* 0x000000ffff67e224 */ /* 0x000fe200078e0a67 */
[----:B------:R-:W-:Y:S01]  /*ada0*/  @!P5 IADD3 R100, -R100, RZ, RZ ;  /* 0x000000ff6464d210 */ /* 0x000fe20007ffe1ff */
[----:B------:R-:W-:Y:S01]  /*adb0*/  @!P4 IMAD.MOV R98, RZ, RZ, -R98 ;  /* 0x000000ffff62c224 */ /* 0x000fe200078e0a62 */
[----:B------:R-:W-:Y:S01]  /*adc0*/  IADD3 R244, R15, 0xfa, RZ ;  /* 0x000000fa0ff47810 */ /* 0x000fe20007ffe0ff */
[----:B------:R-:W-:Y:S01]  /*add0*/  @!P3 IMAD.IADD R97, R97, 0x1, -R251 ;  /* 0x000000016161b824 */ /* 0x000fe200078e0afb */
[C---:B------:R-:W-:Y:S02]  /*ade0*/  ISETP.GT.U32.AND P6, PT, R251.reuse, R94, PT ;  /* 0x0000005efb00720c */ /* 0x040fe40003fc4070 */
[C---:B------:R-:W-:Y:S02]  /*adf0*/  ISETP.GT.U32.AND P5, PT, R251.reuse, R92, PT ;  /* 0x0000005cfb00720c */ /* 0x040fe40003fa4070 */
[----:B------:R-:W-:-:S02]  /*ae00*/  ISETP.GT.U32.AND P4, PT, R251, R91, PT ;  /* 0x0000005bfb00720c */ /* 0x000fc40003f84070 */
[C---:B------:R-:W-:Y:S01]  /*ae10*/  ISETP.GT.U32.AND P3, PT, R251.reuse, R90, PT ;  /* 0x0000005afb00720c */ /* 0x040fe20003f64070 */
[--C-:B------:R-:W-:Y:S01]  /*ae20*/  @!P0 IMAD.IADD R96, R96, 0x1, -R251.reuse ;  /* 0x0000000160608824 */ /* 0x100fe200078e0afb */
[C---:B------:R-:W-:Y:S01]  /*ae30*/  ISETP.GT.U32.AND P0, PT, R251.reuse, R89, PT ;  /* 0x00000059fb00720c */ /* 0x040fe20003f04070 */
[--C-:B------:R-:W-:Y:S01]  /*ae40*/  @!P1 IMAD.IADD R88, R88, 0x1, -R251.reuse ;  /* 0x0000000158589824 */ /* 0x100fe200078e0afb */
[----:B------:R-:W-:Y:S03]  /*ae50*/  STL [R1+0x4100], R244 ;  /* 0x004100f401007387 */ /* 0x000fe60000100800 */
[--C-:B------:R-:W-:Y:S01]  /*ae60*/  @!P6 IMAD.IADD R94, R94, 0x1, -R251.reuse ;  /* 0x000000015e5ee824 */ /* 0x100fe200078e0afb */
[----:B------:R-:W-:Y:S01]  /*ae70*/  ISETP.GT.U32.AND P6, PT, R251, R87, PT ;  /* 0x00000057fb00720c */ /* 0x000fe20003fc4070 */
[--C-:B------:R-:W-:Y:S01]  /*ae80*/  @!P5 IMAD.IADD R92, R92, 0x1, -R251.reuse ;  /* 0x000000015c5cd824 */ /* 0x100fe200078e0afb */
[----:B------:R-:W-:Y:S01]  /*ae90*/  ISETP.GE.AND P5, PT, R242, RZ, PT ;  /* 0x000000fff200720c */ /* 0x000fe20003fa6270 */
[----:B------:R-:W-:Y:S01]  /*aea0*/  @!P4 IMAD.IADD R91, R91, 0x1, -R251 ;  /* 0x000000015b5bc824 */ /* 0x000fe200078e0afb */
[----:B------:R-:W3:Y:S01]  /*aeb0*/  LDL R242, [R1+0x3ff8] ;  /* 0x003ff80001f27983 */ /* 0x000ee20000100800 */
[----:B------:R-:W-:-:S02]  /*aec0*/  @!P3 IADD3 R90, R90, -R251, RZ ;  /* 0x800000fb5a5ab210 */ /* 0x000fc40007ffe0ff */
        /* <DEDUP_REMOVED lines=13> */
[----:B------:R-:W-:Y:S02]  /*afa0*/  ISETP.GT.U32.AND P2, PT, R251, R93, PT ;  /* 0x0000005dfb00720c */ /* 0x000fe40003f44070 */
[----:B------:R-:W-:Y:S02]  /*afb0*/  IABS R232, R238 ;  /* 0x000000ee00e87213 */ /* 0x000fe40000000000 */
[----:B------:R-:W-:Y:S02]  /*afc0*/  @!P5 IADD3 R97, -R97, RZ, RZ ;  /* 0x000000ff6161d210 */ /* 0x000fe40007ffe1ff */
[----:B------:R-:W-:Y:S01]  /*afd0*/  ISETP.GT.U32.AND P5, PT, R251, R89, PT ;  /* 0x00000059fb00720c */ /* 0x000fe20003fa4070 */
[----:B------:R-:W-:-:S04]  /*afe0*/  IMAD.HI.U32 R233, R252, R232, RZ ;  /* 0x000000e8fce97227 */ /* 0x000fc800078e00ff */
[----:B------:R-:W-:Y:S02]  /*aff0*/  IMAD.MOV R233, RZ, RZ, -R233 ;  /* 0x000000ffffe97224 */ /* 0x000fe400078e0ae9 */
[--C-:B------:R-:W-:Y:S01]  /*b000*/  @!P2 IMAD.IADD R93, R93, 0x1, -R251.reuse ;  /* 0x000000015d5da824 */ /* 0x100fe200078e0afb */
[C---:B------:R-:W-:Y:S01]  /*b010*/  ISETP.GT.U32.AND P2, PT, R251.reuse, R86, PT ;  /* 0x00000056fb00720c */ /* 0x040fe20003f44070 */
[C---:B------:R-:W-:Y:S01]  /*b020*/  IMAD R122, R251.reuse, R233, R232 ;  /* 0x000000e9fb7a7224 */ /* 0x040fe200078e02e8 */
[----:B------:R-:W-:Y:S01]  /*b030*/  IABS R232, R245 ;  /* 0x000000f500e87213 */ /* 0x000fe20000000000 */
[----:B------:R-:W-:Y:S01]  /*b040*/  @!P4 IMAD.MOV R96, RZ, RZ, -R96 ;  /* 0x000000ffff60c224 */ /* 0x000fe200078e0a60 */
[C---:B------:R-:W-:Y:S01]  /*b050*/  ISETP.GT.U32.AND P4, PT, R251.reuse, R90, PT ;  /* 0x0000005afb00720c */ /* 0x040fe20003f84070 */
[----:B------:R-:W-:Y:S01]  /*b060*/  @!P0 IMAD.MOV R94, RZ, RZ, -R94 ;  /* 0x000000ffff5e8224 */ /* 0x000fe200078e0a5e */
[----:B------:R-:W-:Y:S01]  /*b070*/  ISETP.GT.U32.AND P0, PT, R251, R88, PT ;  /* 0x00000058fb00720c */ /* 0x000fe20003f04070 */
[----:B------:R-:W-:Y:S01]  /*b080*/  @!P5 IMAD.IADD R89, R89, 0x1, -R251 ;  /* 0x000000015959d824 */ /* 0x000fe200078e0afb */
[----:B------:R-:W-:Y:S01]  /*b090*/  ISETP.GT.U32.AND P5, PT, R251, R83, PT ;  /* 0x00000053fb00720c */ /* 0x000fe20003fa4070 */
[----:B------:R-:W-:-:S04]  /*b0a0*/  IMAD.HI.U32 R233, R252, R232, RZ ;  /* 0x000000e8fce97227 */ /* 0x000fc800078e00ff */
[----:B------:R-:W-:Y:S02]  /*b0b0*/  IMAD.MOV R233, RZ, RZ, -R233 ;  /* 0x000000ffffe97224 */ /* 0x000fe400078e0ae9 */
[----:B------:R-:W-:Y:S01]  /*b0c0*/  @!P2 IMAD.IADD R86, R86, 0x1, -R251 ;  /* 0x000000015656a824 */ /* 0x000fe200078e0afb */
[C---:B------:R-:W-:Y:S01]  /*b0d0*/  ISETP.GT.U32.AND P2, PT, R251.reuse, R91, PT ;  /* 0x0000005bfb00720c */ /* 0x040fe20003f44070 */
[C---:B------:R-:W-:Y:S01]  /*b0e0*/  IMAD R232, R251.reuse, R233, R232 ;  /* 0x000000e9fbe87224 */ /* 0x040fe200078e02e8 */
[----:B------:R-:W-:Y:S01]  /*b0f0*/  IABS R233, R244 ;  /* 0x000000f400e97213 */ /* 0x000fe20000000000 */
[----:B------:R-:W-:Y:S01]  /*b100*/  @!P3 IMAD.MOV R95, RZ, RZ, -R95 ;  /* 0x000000ffff5fb224 */ /* 0x000fe200078e0a5f */
[C---:B------:R-:W-:Y:S01]  /*b110*/  ISETP.GT.U32.AND P3, PT, R251.reuse, R86, PT ;  /* 0x00000056fb00720c */ /* 0x040fe20003f64070 */
[----:B------:R-:W-:Y:S01]  /*b120*/  @!P1 IMAD.MOV R93, RZ, RZ, -R93 ;  /* 0x000000ffff5d9224 */ /* 0x000fe200078e0a5d */
[C---:B------:R-:W-:Y:S01]  /*b130*/  ISETP.GT.U32.AND P1, PT, R251.reuse, R87, PT ;  /* 0x00000057fb00720c */ /* 0x040fe20003f24070 */
[--C-:B------:R-:W-:Y:S01]  /*b140*/  @!P4 IMAD.IADD R90, R90, 0x1, -R251.reuse ;  /* 0x000000015a5ac824 */ /* 0x100fe200078e0afb */
[C---:B------:R-:W-:Y:S01]  /*b150*/  ISETP.GT.U32.AND P4, PT, R251.reuse, R84, PT ;  /* 0x00000054fb00720c */ /* 0x040fe20003f84070 */
[--C-:B------:R-:W-:Y:S01]  /*b160*/  @!P0 IMAD.IADD R88, R88, 0x1, -R251.reuse ;  /* 0x0000000158588824 */ /* 0x100fe200078e0afb */
[----:B------:R-:W-:Y:S01]  /*b170*/  ISETP.GT.U32.AND P0, PT, R251, R82, PT ;  /* 0x00000052fb00720c */ /* 0x000fe20003f04070 */
[----:B------:R-:W-:-:S02]  /*b180*/  @!P5 IMAD.IADD R83, R83, 0x1, -R251 ;  /* 0x000000015353d824 */ /* 0x000fc400078e0afb */
[----:B------:R-:W-:-:S04]  /*b190*/  @!P2 IMAD.IADD R91, R91, 0x1, -R251 ;  /* 0x000000015b5ba824 */ /* 0x000fc800078e0afb */
[--C-:B------:R-:W-:Y:S02]  /*b1a0*/  @!P3 IMAD.IADD R86, R86, 0x1, -R251.reuse ;  /* 0x000000015656b824 */ /* 0x100fe400078e0afb */
[----:B------:R-:W-:Y:S02]  /*b1b0*/  @!P1 IADD3 R87, R87, -R251, RZ ;  /* 0x800000fb57579210 */ /* 0x000fe40007ffe0ff */
[----:B------:R-:W-:Y:S01]  /*b1c0*/  @!P4 IMAD.IADD R84, R84, 0x1, -R251 ;  /* 0x000000015454c824 */ /* 0x000fe200078e0afb */
[----:B------:R-:W-:Y:S02]  /*b1d0*/  ISETP.GT.U32.AND P1, PT, R251, R81, PT ;  /* 0x00000051fb00720c */ /* 0x000fe40003f24070 */
[----:B------:R-:W-:Y:S02]  /*b1e0*/  @!P0 IADD3 R82, R82, -R251, RZ ;  /* 0x800000fb52528210 */ /* 0x000fe40007ffe0ff */
[----:B------:R-:W-:Y:S02]  /*b1f0*/  ISETP.GE.AND P2, PT, R242, RZ, PT ;  /* 0x000000fff200720c */ /* 0x000fe40003f46270 */
[----:B------:R-:W3:Y:S01]  /*b200*/  LDL R242, [R1+0x4014] ;  /* 0x0040140001f27983 */ /* 0x000ee20000100800 */
[----:B------:R-:W-:-:S03]  /*b210*/  ISETP.GE.AND P3, PT, R243, RZ, PT ;  /* 0x000000fff300720c */ /* 0x000fc60003f66270 */
[----:B------:R-:W3:Y:S03]  /*b220*/  LDL R243, [R1+0x4018] ;  /* 0x0040180001f37983 */ /* 0x000ee60000100800 */
[----:B------:R-:W-:Y:S01]  /*b230*/  @!P1 IMAD.IADD R81, R81, 0x1, -R251 ;  /* 0x0000000151519824 */ /* 0x000fe200078e0afb */
[----:B----4-:R-:W-:Y:S02]  /*b240*/  ISETP.GE.AND P4, PT, R235, RZ, PT ;  /* 0x000000ffeb00720c */ /* 0x010fe40003f86270 */
[----:B------:R-:W4:Y:S01]  /*b250*/  LDL R235, [R1+0x401c] ;  /* 0x00401c0001eb7983 */ /* 0x000f220000100800 */
[----:B------:R-:W-:-:S03]  /*b260*/  ISETP.GE.AND P0, PT, R236, RZ, PT ;  /* 0x000000ffec00720c */ /* 0x000fc60003f06270 */
[----:B------:R-:W4:Y:S01]  /*b270*/  LDL R236, [R1+0x4020] ;  /* 0x0040200001ec7983 */ /* 0x000f220000100800 */
[----:B--2---:R-:W-:Y:S01]  /*b280*/  ISETP.GE.AND P5, PT, R234, RZ, PT ;  /* 0x000000ffea00720c */ /* 0x004fe20003fa6270 */
[----:B------:R-:W-:-:S04]  /*b290*/  IMAD.HI.U32 R234, R252, R233, RZ ;  /* 0x000000e9fcea7227 */ /* 0x000fc800078e00ff */
[----:B------:R-:W-:-:S04]  /*b2a0*/  IMAD.MOV R234, RZ, RZ, -R234 ;  /* 0x000000ffffea7224 */ /* 0x000fc800078e0aea */
[----:B------:R-:W-:Y:S02]  /*b2b0*/  IMAD R233, R251, R234, R233 ;  /* 0x000000eafbe97224 */ /* 0x000fe400078e02e9 */
[----:B------:R-:W2:Y:S01]  /*b2c0*/  LDL R234, [R1+0x4010] ;  /* 0x0040100001ea7983 */ /* 0x000ea20000100800 */
[----:B---3--:R-:W-:-:S03]  /*b2d0*/  ISETP.GE.AND P1, PT, R237, RZ, PT ;  /* 0x000000ffed00720c */ /* 0x008fc60003f26270 */
[----:B------:R-:W3:Y:S01]  /*b2e0*/  LDL R237, [R1+0x4024] ;  /* 0x0040240001ed7983 */ /* 0x000ee20000100800 */
[----:B------:R-:W-:Y:S02]  /*b2f0*/  @!P6 IADD3 R92, -R92, RZ, RZ ;  /* 0x000000ff5c5ce210 */ /* 0x000fe40007ffe1ff */
[C---:B------:R-:W-:Y:S01]  /*b300*/  ISETP.GT.U32.AND P6, PT, R251.reuse, R85, PT ;  /* 0x00000055fb00720c */ /* 0x040fe20003fc4070 */
[----:B------:R-:W-:Y:S01]  /*b310*/  @!P2 IMAD.MOV R91, RZ, RZ, -R91 ;  /* 0x000000ffff5ba224 */ /* 0x000fe200078e0a5b */
[----:B------:R-:W-:Y:S01]  /*b320*/  @!P3 IADD3 R90, -R90, RZ, RZ ;  /* 0x000000ff5a5ab210 */ /* 0x000fe20007ffe1ff */
[----:B------:R-:W-:Y:S01]  /*b330*/  @!P4 IMAD.MOV R89, RZ, RZ, -R89 ;  /* 0x000000ffff59c224 */ /* 0x000fe200078e0a59 */
[C---:B------:R-:W-:Y:S02]  /*b340*/  ISETP.GT.U32.AND P3, PT, R251.reuse, R84, PT ;  /* 0x00000054fb00720c */ /* 0x040fe40003f64070 */
[----:B------:R-:W-:-:S07]  /*b350*/  ISETP.GT.U32.AND P4, PT, R251, R83, PT ;  /* 0x00000053fb00720c */ /* 0x000fce0003f84070 */
[----:B------:R-:W-:Y:S01]  /*b360*/  @!P6 IMAD.IADD R85, R85, 0x1, -R251 ;  /* 0x000000015555e824 */ /* 0x000fe200078e0afb */
[----:B------:R-:W-:-:S04]  /*b370*/  ISETP.GT.U32.AND P6, PT, R251, R80, PT ;  /* 0x00000050fb00720c */ /* 0x000fc80003fc4070 */
[C---:B------:R-:W-:Y:S01]  /*b380*/  ISETP.GT.U32.AND P2, PT, R251.reuse, R85, PT ;  /* 0x00000055fb00720c */ /* 0x040fe20003f44070 */
[----:B------:R-:W-:Y:S01]  /*b390*/  @!P5 IMAD.MOV R88, RZ, RZ, -R88 ;  /* 0x000000ffff58d224 */ /* 0x000fe200078e0a58 */
[----:B------:R-:W-:Y:S01]  /*b3a0*/  ISETP.GT.U32.AND P5, PT, R251, R82, PT ;  /* 0x00000052fb00720c */ /* 0x000fe20003fa4070 */
[----:B------:R-:W-:Y:S02]  /*b3b0*/  @!P0 IMAD.MOV R87, RZ, RZ, -R87 ;  /* 0x000000ffff578224 */ /* 0x000fe400078e0a57 */
[----:B------:R-:W-:-:S04]  /*b3c0*/  @!P1 IMAD.MOV R86, RZ, RZ, -R86 ;  /* 0x000000ffff569224 */ /* 0x000fc800078e0a56 */
[--C-:B------:R-:W-:Y:S01]  /*b3d0*/  @!P6 IMAD.IADD R80, R80, 0x1, -R251.reuse ;  /* 0x000000015050e824 */ /* 0x100fe200078e0afb */
[C---:B------:R-:W-:Y:S01]  /*b3e0*/  ISETP.GT.U32.AND P6, PT, R251.reuse, R81, PT ;  /* 0x00000051fb00720c */ /* 0x040fe20003fc4070 */
[--C-:B------:R-:W-:Y:S01]  /*b3f0*/  @!P3 IMAD.IADD R84, R84, 0x1, -R251.reuse ;  /* 0x000000015454b824 */ /* 0x100fe200078e0afb */
[----:B------:R-:W-:Y:S01]  /*b400*/  ISETP.GT.U32.AND P1, PT, R251, R79, PT ;  /* 0x0000004ffb00720c */ /* 0x000fe20003f24070 */
[----:B------:R-:W-:Y:S01]  /*b410*/  @!P4 IMAD.IADD R83, R83, 0x1, -R251 ;  /* 0x000000015353c824 */ /* 0x000fe200078e0afb */
[----:B------:R-:W-:Y:S02]  /*b420*/  @!P2 IADD3 R85, R85, -R251, RZ ;  /* 0x800000fb5555a210 */ /* 0x000fe40007ffe0ff */
[C---:B------:R-:W-:Y:S02]  /*b430*/  ISETP.GT.U32.AND P0, PT, R251.reuse, R80, PT ;  /* 0x00000050fb00720c */ /* 0x040fe40003f04070 */
[C---:B------:R-:W-:Y:S02]  /*b440*/  ISETP.GT.U32.AND P2, PT, R251.reuse, R78, PT ;  /* 0x0000004efb00720c */ /* 0x040fe40003f44070 */
[----:B------:R-:W-:-:S02]  /*b450*/  ISETP.GT.U32.AND P3, PT, R251, R77, PT ;  /* 0x0000004dfb00720c */ /* 0x000fc40003f64070 */
[C---:B------:R-:W-:Y:S01]  /*b460*/  ISETP.GT.U32.AND P4, PT, R251.reuse, R76, PT ;  /* 0x0000004cfb00720c */ /* 0x040fe20003f84070 */
[--C-:B------:R-:W-:Y:S01]  /*b470*/  @!P5 IMAD.IADD R82, R82, 0x1, -R251.reuse ;  /* 0x000000015252d824 */ /* 0x100fe200078e0afb */
[----:B------:R-:W-:Y:S01]  /*b480*/  ISETP.GT.U32.AND P5, PT, R251, R75, PT ;  /* 0x0000004bfb00720c */ /* 0x000fe20003fa4070 */
[--C-:B------:R-:W-:Y:S01]  /*b490*/  @!P6 IMAD.IADD R81, R81, 0x1, -R251.reuse ;  /* 0x000000015151e824 */ /* 0x100fe200078e0afb */
[----:B------:R-:W-:Y:S01]  /*b4a0*/  ISETP.GT.U32.AND P6, PT, R251, R74, PT ;  /* 0x0000004afb00720c */ /* 0x000fe20003fc4070 */
[--C-:B------:R-:W-:Y:S02]  /*b4b0*/  @!P1 IMAD.IADD R79, R79, 0x1, -R251.reuse ;  /* 0x000000014f4f9824 */ /* 0x100fe400078e0afb */
[----:B------:R-:W-:Y:S02]  /*b4c0*/  @!P0 IADD3 R80, R80, -R251, RZ ;  /* 0x800000fb50508210 */ /* 0x000fe40007ffe0ff */
[--C-:B------:R-:W-:Y:S02]  /*b4d0*/  @!P2 IMAD.IADD R78, R78, 0x1, -R251.reuse ;  /* 0x000000014e4ea824 */ /* 0x100fe400078e0afb */
[----:B------:R-:W-:-:S02]  /*b4e0*/  @!P3 IMAD.IADD R77, R77, 0x1, -R251 ;  /* 0x000000014d4db824 */ /* 0x000fc400078e0afb */
[--C-:B------:R-:W-:Y:S02]  /*b4f0*/  @!P4 IMAD.IADD R76, R76, 0x1, -R251.reuse ;  /* 0x000000014c4cc824 */ /* 0x100fe400078e0afb */
[----:B------:R-:W-:Y:S02]  /*b500*/  @!P5 IADD3 R75, R75, -R251, RZ ;  /* 0x800000fb4b4bd210 */ /* 0x000fe40007ffe0ff */
[----:B------:R-:W-:Y:S01]  /*b510*/  ISETP.GE.AND P1, PT, R242, RZ, PT ;  /* 0x000000fff200720c */ /* 0x000fe20003f26270 */
[----:B------:R-:W-:Y:S01]  /*b520*/  @!P6 IMAD.IADD R74, R74, 0x1, -R251 ;  /* 0x000000014a4ae824 */ /* 0x000fe200078e0afb */
[----:B------:R-:W3:Y:S01]  /*b530*/  LDL R242, [R1+0x402c] ;  /* 0x00402c0001f27983 */ /* 0x000ee20000100800 */
[----:B------:R-:W-:-:S03]  /*b540*/  ISETP.GE.AND P2, PT, R243, RZ, PT ;  /* 0x000000fff300720c */ /* 0x000fc60003f46270 */
[----:B------:R-:W-:-:S07]  /*b550*/  ISETP.GT.U32.AND P6, PT, R251, R74, PT ;  /* 0x0000004afb00720c */ /* 0x000fce0003fc4070 */
[----:B------:R-:W-:Y:S01]  /*b560*/  @!P1 IMAD.MOV R84, RZ, RZ, -R84 ;  /* 0x000000ffff549224 */ /* 0x000fe200078e0a54 */
[C---:B------:R-:W-:Y:S02]  /*b570*/  ISETP.GT.U32.AND P1, PT, R251.reuse, R78, PT ;  /* 0x0000004efb00720c */ /* 0x040fe40003f24070 */
[----:B------:R-:W-:Y:S01]  /*b580*/  @!P2 IMAD.MOV R83, RZ, RZ, -R83 ;  /* 0x000000ffff53a224 */ /* 0x000fe200078e0a53 */
[----:B------:R-:W-:Y:S02]  /*b590*/  ISETP.GT.U32.AND P2, PT, R251, R77, PT ;  /* 0x0000004dfb00720c */ /* 0x000fe40003f44070 */
[----:B----4-:R-:W-:Y:S02]  /*b5a0*/  ISETP.GE.AND P3, PT, R235, RZ, PT ;  /* 0x000000ffeb00720c */ /* 0x010fe40003f66270 */
[----:B------:R-:W-:Y:S01]  /*b5b0*/  ISETP.GE.AND P4, PT, R236, RZ, PT ;  /* 0x000000ffec00720c */ /* 0x000fe20003f86270 */
[----:B------:R-:W4:Y:S01]  /*b5c0*/  LDL R235, [R1+0x4034] ;  /* 0x0040340001eb7983 */ /* 0x000f220000100800 */
[----:B------:R-:W-:-:S04]  /*b5d0*/  IADD3 R243, R15, 0xfb, RZ ;  /* 0x000000fb0ff37810 */ /* 0x000fc80007ffe0ff */
[----:B------:R-:W-:-:S03]  /*b5e0*/  @!P1 IMAD.IADD R78, R78, 0x1, -R251 ;  /* 0x000000014e4e9824 */ /* 0x000fc600078e0afb */
[----:B------:R-:W-:Y:S01]  /*b5f0*/  @!P2 IADD3 R77, R77, -R251, RZ ;  /* 0x800000fb4d4da210 */ /* 0x000fe20007ffe0ff */
[----:B------:R-:W4:Y:S01]  /*b600*/  LDL R236, [R1+0x4038] ;  /* 0x0040380001ec7983 */ /* 0x000f220000100800 */
[----:B------:R-:W-:Y:S02]  /*b610*/  @!P3 IADD3 R82, -R82, RZ, RZ ;  /* 0x000000ff5252b210 */ /* 0x000fe40007ffe1ff */
[C---:B------:R-:W-:Y:S01]  /*b620*/  ISETP.GT.U32.AND P3, PT, R251.reuse, R76, PT ;  /* 0x0000004cfb00720c */ /* 0x040fe20003f64070 */
[----:B------:R-:W-:Y:S01]  /*b630*/  @!P4 IMAD.MOV R81, RZ, RZ, -R81 ;  /* 0x000000ffff51c224 */ /* 0x000fe200078e0a51 */
[C---:B------:R-:W-:Y:S01]  /*b640*/  ISETP.GT.U32.AND P4, PT, R251.reuse, R75, PT ;  /* 0x0000004bfb00720c */ /* 0x040fe20003f84070 */
[----:B------:R-:W-:Y:S01]  /*b650*/  @!P6 IMAD.IADD R74, R74, 0x1, -R251 ;  /* 0x000000014a4ae824 */ /* 0x000fe200078e0afb */
[C---:B------:R-:W-:Y:S02]  /*b660*/  ISETP.GT.U32.AND P1, PT, R251.reuse, R71, PT ;  /* 0x00000047fb00720c */ /* 0x040fe40003f24070 */
[----:B------:R-:W-:-:S07]  /*b670*/  ISETP.GT.U32.AND P2, PT, R251, R70, PT ;  /* 0x00000046fb00720c */ /* 0x000fce0003f44070 */
[--C-:B------:R-:W-:Y:S01]  /*b680*/  @!P3 IMAD.IADD R76, R76, 0x1, -R251.reuse ;  /* 0x000000014c4cb824 */ /* 0x100fe200078e0afb */
[----:B------:R-:W-:Y:S01]  /*b690*/  ISETP.GT.U32.AND P3, PT, R251, R69, PT ;  /* 0x00000045fb00720c */ /* 0x000fe20003f64070 */
[----:B------:R-:W-:Y:S01]  /*b6a0*/  @!P4 IMAD.IADD R75, R75, 0x1, -R251 ;  /* 0x000000014b4bc824 */ /* 0x000fe200078e0afb */
[----:B------:R-:W-:Y:S02]  /*b6b0*/  ISETP.GT.U32.AND P4, PT, R251, R68, PT ;  /* 0x00000044fb00720c */ /* 0x000fe40003f84070 */
[----:B--2---:R-:W-:Y:S02]  /*b6c0*/  ISETP.GE.AND P0, PT, R234, RZ, PT ;  /* 0x000000ffea00720c */ /* 0x004fe40003f06270 */
[----:B------:R-:W2:Y:S01]  /*b6d0*/  LDL R234, [R1+0x4030] ;  /* 0x0040300001ea7983 */ /* 0x000ea20000100800 */
[----:B---3--:R-:W-:-:S03]  /*b6e0*/  ISETP.GE.AND P5, PT, R237, RZ, PT ;  /* 0x000000ffed00720c */ /* 0x008fc60003fa6270 */
[----:B------:R-:W3:Y:S07]  /*b6f0*/  LDL R237, [R1+0x403c] ;  /* 0x00403c0001ed7983 */ /* 0x000eee0000100800 */
[----:B------:R-:W-:Y:S01]  /*b700*/  @!P0 IMAD.MOV R85, RZ, RZ, -R85 ;  /* 0x000000ffff558224 */ /* 0x000fe200078e0a55 */
[C---:B------:R-:W-:Y:S01]  /*b710*/  ISETP.GT.U32.AND P0, PT, R251.reuse, R79, PT ;  /* 0x0000004ffb00720c */ /* 0x040fe20003f04070 */
[----:B------:R-:W-:Y:S01]  /*b720*/  STL [R1+0x40f8], R243 ;  /* 0x0040f8f301007387 */ /* 0x000fe20000100800 */
[----:B------:R-:W-:Y:S01]  /*b730*/  @!P5 IMAD.MOV R80, RZ, RZ, -R80 ;  /* 0x000000ffff50d224 */ /* 0x000fe200078e0a50 */
[----:B------:R-:W-:-:S10]  /*b740*/  ISETP.GT.U32.AND P5, PT, R251, R73, PT ;  /* 0x00000049fb00720c */ /* 0x000fd40003fa4070 */
[----:B------:R-:W-:Y:S01]  /*b750*/  @!P0 IMAD.IADD R79, R79, 0x1, -R251 ;  /* 0x000000014f4f8824 */ /* 0x000fe200078e0afb */
[----:B------:R-:W-:Y:S02]  /*b760*/  ISETP.GT.U32.AND P0, PT, R251, R72, PT ;  /* 0x00000048fb00720c */ /* 0x000fe40003f04070 */
[----:B------:R-:W2:Y:S02]  /*b770*/  LDL R251, [R1+0x4028] ;  /* 0x0040280001fb7983 */ /* 0x000ea40000100800 */
[----:B--2---:R-:W-:Y:S02]  /*b780*/  ISETP.GE.AND P6, PT, R251, RZ, PT ;  /* 0x000000fffb00720c */ /* 0x004fe40003fc6270 */
[----:B------:R-:W-:-:S07]  /*b790*/  IABS R251, c[0x0][0x17c] ;  /* 0x00005f0000fb7a13 */ /* 0x000fce0000000000 */
[----:B------:R-:W-:Y:S01]  /*b7a0*/  @!P0 IADD3 R72, R72, -R251, RZ ;  /* 0x800000fb48488210 */ /* 0x000fe20007ffe0ff */
[--C-:B------:R-:W-:Y:S01]  /*b7b0*/  @!P5 IMAD.IADD R73, R73, 0x1, -R251.reuse ;  /* 0x000000014949d824 */ /* 0x100fe200078e0afb */
[----:B------:R-:W-:Y:S01]  /*b7c0*/  ISETP.GE.AND P5, PT, R234, RZ, PT ;  /* 0x000000ffea00720c */ /* 0x000fe20003fa6270 */
[--C-:B------:R-:W-:Y:S01]  /*b7d0*/  @!P1 IMAD.IADD R71, R71, 0x1, -R251.reuse ;  /* 0x0000000147479824 */ /* 0x100fe200078e0afb */
[----:B------:R-:W-:Y:S01]  /*b7e0*/  ISETP.GE.AND P0, PT, R242, RZ, PT ;  /* 0x000000fff200720c */ /* 0x000fe20003f06270 */
[--C-:B------:R-:W-:Y:S01]  /*b7f0*/  @!P2 IMAD.IADD R70, R70, 0x1, -R251.reuse ;  /* 0x000000014646a824 */ /* 0x100fe200078e0afb */
[----:B----4-:R-:W-:Y:S01]  /*b800*/  ISETP.GE.AND P1, PT, R235, RZ, PT ;  /* 0x000000ffeb00720c */ /* 0x010fe20003f26270 */
[--C-:B------:R-:W-:Y:S01]  /*b810*/  @!P3 IMAD.IADD R69, R69, 0x1, -R251.reuse ;  /* 0x000000014545b824 */ /* 0x100fe200078e0afb */
[----:B------:R-:W-:Y:S01]  /*b820*/  ISETP.GE.AND P2, PT, R236, RZ, PT ;  /* 0x000000ffec00720c */ /* 0x000fe20003f46270 */
[----:B------:R-:W-:Y:S01]  /*b830*/  @!P4 IMAD.IADD R68, R68, 0x1, -R251 ;  /* 0x000000014444c824 */ /* 0x000fe200078e0afb */
[----:B------:R-:W-:Y:S01]  /*b840*/  @!P6 IADD3 R79, -R79, RZ, RZ ;  /* 0x000000ff4f4fe210 */ /* 0x000fe20007ffe1ff */
[----:B------:R-:W2:Y:S01]  /*b850*/  LDL R234, [R1+0x4044] ;  /* 0x0040440001ea7983 */ /* 0x000ea20000100800 */
[----:B---3--:R-:W-:-:S02]  /*b860*/  ISETP.GE.AND P3, PT, R237, RZ, PT ;  /* 0x000000ffed00720c */ /* 0x008fc40003f66270 */
[C---:B------:R-:W-:Y:S01]  /*b870*/  ISETP.GT.U32.AND P6, PT, R251.reuse, R69, PT ;  /* 0x00000045fb00720c */ /* 0x040fe20003fc4070 */
[----:B------:R-:W-:Y:S01]  /*b880*/  @!P5 IMAD.MOV R78, RZ, RZ, -R78 ;  /* 0x000000ffff4ed224 */ /* 0x000fe200078e0a4e */
[C---:B------:R-:W-:Y:S01]  /*b890*/  ISETP.GT.U32.AND P5, PT, R251.reuse, R72, PT ;  /* 0x00000048fb00720c */ /* 0x040fe20003fa4070 */
[----:B------:R-:W-:Y:S01]  /*b8a0*/  @!P0 IMAD.MOV R77, RZ, RZ, -R77 ;  /* 0x000000ffff4d8224 */ /* 0x000fe200078e0a4d */
[C---:B------:R-:W-:Y:S01]  /*b8b0*/  ISETP.GT.U32.AND P0, PT, R251.reuse, R71, PT ;  /* 0x00000047fb00720c */ /* 0x040fe20003f04070 */
[----:B------:R-:W-:Y:S01]  /*b8c0*/  @!P1 IMAD.MOV R76, RZ, RZ, -R76 ;  /* 0x000000ffff4c9224 */ /* 0x000fe200078e0a4c */
[C---:B------:R-:W-:Y:S01]  /*b8d0*/  ISETP.GT.U32.AND P1, PT, R251.reuse, R70, PT ;  /* 0x00000046fb00720c */ /* 0x040fe20003f24070 */
[----:B------:R-:W-:Y:S01]  /*b8e0*/  @!P2 IMAD.MOV R75, RZ, RZ, -R75 ;  /* 0x000000ffff4ba224 */ /* 0x000fe200078e0a4b */
[C---:B------:R-:W-:Y:S01]  /*b8f0*/  ISETP.GT.U32.AND P4, PT, R251.reuse, R73, PT ;  /* 0x00000049fb00720c */ /* 0x040fe20003f84070 */
[----:B------:R-:W3:Y:S01]  /*b900*/  LDL R242, [R1+0x4048] ;  /* 0x0040480001f27983 */ /* 0x000ee20000100800 */
[----:B------:R-:W-:-:S02]  /*b910*/  ISETP.GT.U32.AND P2, PT, R251, R68, PT ;  /* 0x00000044fb00720c */ /* 0x000fc40003f44070 */
[----:B------:R-:W-:Y:S01]  /*b920*/  @!P3 IADD3 R74, -R74, RZ, RZ ;  /* 0x000000ff4a4ab210 */ /* 0x000fe20007ffe1ff */
[----:B------:R-:W4:Y:S01]  /*b930*/  LDL R235, [R1+0x404c] ;  /* 0x00404c0001eb7983 */ /* 0x000f220000100800 */
[----:B------:R-:W-:Y:S01]  /*b940*/  @!P6 IADD3 R69, R69, -R251, RZ ;  /* 0x800000fb4545e210 */ /* 0x000fe20007ffe0ff */
[--C-:B------:R-:W-:Y:S01]  /*b950*/  @!P5 IMAD.IADD R72, R72, 0x1, -R251.reuse ;  /* 0x000000014848d824 */ /* 0x100fe200078e0afb */
[----:B------:R-:W-:Y:S01]  /*b960*/  ISETP.GT.U32.AND P3, PT, R251, R67, PT ;  /* 0x00000043fb00720c */ /* 0x000fe20003f64070 */
[--C-:B------:R-:W-:Y:S01]  /*b970*/  @!P0 IMAD.IADD R71, R71, 0x1, -R251.reuse ;  /* 0x0000000147478824 */ /* 0x100fe200078e0afb */
[C---:B------:R-:W-:Y:S01]  /*b980*/  ISETP.GT.U32.AND P5, PT, R251.reuse, R66, PT ;  /* 0x00000042fb00720c */ /* 0x040fe20003fa4070 */
[--C-:B------:R-:W-:Y:S01]  /*b990*/  @!P1 IMAD.IADD R70, R70, 0x1, -R251.reuse ;  /* 0x0000000146469824 */ /* 0x100fe200078e0afb */
[----:B------:R-:W-:Y:S01]  /*b9a0*/  ISETP.GT.U32.AND P0, PT, R251, R65, PT ;  /* 0x00000041fb00720c */ /* 0x000fe20003f04070 */
[--C-:B------:R-:W-:Y:S01]  /*b9b0*/  @!P4 IMAD.IADD R73, R73, 0x1, -R251.reuse ;  /* 0x000000014949c824 */ /* 0x100fe200078e0afb */
[C---:B------:R-:W-:Y:S01]  /*b9c0*/  ISETP.GT.U32.AND P1, PT, R251.reuse, R64, PT ;  /* 0x00000040fb00720c */ /* 0x040fe20003f24070 */
[----:B------:R-:W-:Y:S01]  /*b9d0*/  @!P2 IMAD.IADD R68, R68, 0x1, -R251 ;  /* 0x000000014444a824 */ /* 0x000fe200078e0afb */
[----:B------:R-:W-:Y:S01]  /*b9e0*/  ISETP.GT.U32.AND P6, PT, R251, R63, PT ;  /* 0x0000003ffb00720c */ /* 0x000fe20003fc4070 */
[----:B------:R-:W3:Y:S04]  /*b9f0*/  LDL R236, [R1+0x4050] ;  /* 0x0040500001ec7983 */ /* 0x000ee80000100800 */
[----:B------:R-:W3:Y:S04]  /*ba00*/  LDL R251, [R1+0x4040] ;  /* 0x0040400001fb7983 */ /* 0x000ee80000100800 */
[----:B------:R-:W4:Y:S01]  /*ba10*/  LDL R237, [R1+0x4058] ;  /* 0x0040580001ed7983 */ /* 0x000f220000100800 */
[----:B--2---:R-:W-:-:S02]  /*ba20*/  ISETP.GE.AND P4, PT, R234, RZ, PT ;  /* 0x000000ffea00720c */ /* 0x004fc40003f86270 */
[----:B------:R-:W-:Y:S02]  /*ba30*/  IABS R234, R243 ;  /* 0x000000f300ea7213 */ /* 0x000fe40000000000 */
[----:B---3--:R-:W-:Y:S02]  /*ba40*/  ISETP.GE.AND P2, PT, R251, RZ, PT ;  /* 0x000000fffb00720c */ /* 0x008fe40003f46270 */
[----:B------:R-:W-:-:S05]  /*ba50*/  IABS R251, c[0x0][0x17c] ;  /* 0x00005f0000fb7a13 */ /* 0x000fca0000000000 */
[--C-:B------:R-:W-:Y:S01]  /*ba60*/  @!P3 IMAD.IADD R67, R67, 0x1, -R251.reuse ;  /* 0x000000014343b824 */ /* 0x100fe200078e0afb */
[----:B------:R-:W-:Y:S01]  /*ba70*/  ISETP.GT.U32.AND P3, PT, R251, R62, PT ;  /* 0x0000003efb00720c */ /* 0x000fe20003f64070 */
[--C-:B------:R-:W-:Y:S01]  /*ba80*/  @!P5 IMAD.IADD R66, R66, 0x1, -R251.reuse ;  /* 0x000000014242d824 */ /* 0x100fe200078e0afb */
[----:B------:R-:W-:Y:S01]  /*ba90*/  ISETP.GE.AND P5, PT, R242, RZ, PT ;  /* 0x000000fff200720c */ /* 0x000fe20003fa6270 */
[--C-:B------:R-:W-:Y:S01]  /*baa0*/  @!P0 IMAD.IADD R65, R65, 0x1, -R251.reuse ;  /* 0x0000000141418824 */ /* 0x100fe200078e0afb */
[----:B----4-:R-:W-:Y:S02]  /*bab0*/  ISETP.GE.AND P0, PT, R235, RZ, PT ;  /* 0x000000ffeb00720c */ /* 0x010fe40003f06270 */
[----:B------:R-:W-:Y:S01]  /*bac0*/  @!P1 IADD3 R64, R64, -R251, RZ ;  /* 0x800000fb40409210 */ /* 0x000fe20007ffe0ff */
[----:B------:R-:W-:Y:S01]  /*bad0*/  @!P6 IMAD.IADD R63, R63, 0x1, -R251 ;  /* 0x000000013f3fe824 */ /* 0x000fe200078e0afb */
[----:B------:R-:W-:Y:S01]  /*bae0*/  ISETP.GE.AND P1, PT, R236, RZ, PT ;  /* 0x000000ffec00720c */ /* 0x000fe20003f26270 */
[----:B------:R-:W-:Y:S01]  /*baf0*/  @!P4 IMAD.MOV R73, RZ, RZ, -R73 ;  /* 0x000000ffff49c224 */ /* 0x000fe200078e0a49 */
[----:B------:R-:W-:Y:S01]  /*bb00*/  @!P2 IADD3 R72, -R72, RZ, RZ ;  /* 0x000000ff4848a210 */ /* 0x000fe20007ffe1ff */
[----:B------:R-:W2:Y:S02]  /*bb10*/  LDL R242, [R1+0x4064] ;  /* 0x0040640001f27983 */ /* 0x000ea40000100800 */
[----:B------:R-:W-:Y:S01]  /*bb20*/  @!P3 IMAD.IADD R62, R62, 0x1, -R251 ;  /* 0x000000013e3eb824 */ /* 0x000fe200078e0afb */
[----:B------:R-:W-:Y:S01]  /*bb30*/  ISETP.GE.AND P6, PT, R237, RZ, PT ;  /* 0x000000ffed00720c */ /* 0x000fe20003fc6270 */
[----:B------:R-:W-:Y:S01]  /*bb40*/  @!P5 IMAD.MOV R71, RZ, RZ, -R71 ;  /* 0x000000ffff47d224 */ /* 0x000fe200078e0a47 */
[C---:B------:R-:W-:Y:S01]  /*bb50*/  ISETP.GT.U32.AND P3, PT, R251.reuse, R67, PT ;  /* 0x00000043fb00720c */ /* 0x040fe20003f64070 */
[----:B------:R-:W-:Y:S01]  /*bb60*/  @!P0 IMAD.MOV R70, RZ, RZ, -R70 ;  /* 0x000000ffff468224 */ /* 0x000fe200078e0a46 */
[C---:B------:R-:W-:Y:S01]  /*bb70*/  ISETP.GT.U32.AND P2, PT, R251.reuse, R66, PT ;  /* 0x00000042fb00720c */ /* 0x040fe20003f44070 */
[----:B------:R-:W-:Y:S01]  /*bb80*/  IMAD.HI.U32 R235, R252, R234, RZ ;  /* 0x000000eafceb7227 */ /* 0x000fe200078e00ff */
[C---:B------:R-:W-:Y:S01]  /*bb90*/  ISETP.GT.U32.AND P4, PT, R251.reuse, R65, PT ;  /* 0x00000041fb00720c */ /* 0x040fe20003f84070 */
[----:B------:R-:W3:Y:S01]  /*bba0*/  LDL R236, [R1+0x4068] ;  /* 0x0040680001ec7983 */ /* 0x000ee20000100800 */
[C---:B------:R-:W-:Y:S01]  /*bbb0*/  ISETP.GT.U32.AND P0, PT, R251.reuse, R64, PT ;  /* 0x00000040fb00720c */ /* 0x040fe20003f04070 */
[----:B------:R-:W-:Y:S01]  /*bbc0*/  @!P1 IMAD.MOV R69, RZ, RZ, -R69 ;  /* 0x000000ffff459224 */ /* 0x000fe200078e0a45 */
[C---:B------:R-:W-:Y:S01]  /*bbd0*/  ISETP.GT.U32.AND P5, PT, R251.reuse, R63, PT ;  /* 0x0000003ffb00720c */ /* 0x040fe20003fa4070 */
[----:B------:R-:W4:Y:S01]  /*bbe0*/  LDL R237, [R1+0x406c] ;  /* 0x00406c0001ed7983 */ /* 0x000f220000100800 */
[----:B------:R-:W-:Y:S01]  /*bbf0*/  ISETP.GT.U32.AND P1, PT, R251, R62, PT ;  /* 0x0000003efb00720c */ /* 0x000fe20003f24070 */
[----:B------:R-:W-:-:S02]  /*bc00*/  IMAD.MOV R235, RZ, RZ, -R235 ;  /* 0x000000ffffeb7224 */ /* 0x000fc400078e0aeb */
[----:B------:R-:W-:Y:S01]  /*bc10*/  @!P6 IMAD.MOV R68, RZ, RZ, -R68 ;  /* 0x000000ffff44e224 */ /* 0x000fe200078e0a44 */
[----:B------:R-:W-:Y:S01]  /*bc20*/  @!P3 IADD3 R67, R67, -R251, RZ ;  /* 0x800000fb4343b210 */ /* 0x000fe20007ffe0ff */
[--C-:B------:R-:W-:Y:S01]  /*bc30*/  @!P2 IMAD.IADD R66, R66, 0x1, -R251.reuse ;  /* 0x000000014242a824 */ /* 0x100fe200078e0afb */
[----:B------:R-:W-:Y:S01]  /*bc40*/  ISETP.GT.U32.AND P6, PT, R251, R61, PT ;  /* 0x0000003dfb00720c */ /* 0x000fe20003fc4070 */
[--C-:B------:R-:W-:Y:S01]  /*bc50*/  @!P4 IMAD.IADD R65, R65, 0x1, -R251.reuse ;  /* 0x000000014141c824 */ /* 0x100fe200078e0afb */
[C---:B------:R-:W-:Y:S01]  /*bc60*/  ISETP.GT.U32.AND P3, PT, R251.reuse, R60, PT ;  /* 0x0000003cfb00720c */ /* 0x040fe20003f64070 */
[--C-:B------:R-:W-:Y:S01]  /*bc70*/  @!P0 IMAD.IADD R64, R64, 0x1, -R251.reuse ;  /* 0x0000000140408824 */ /* 0x100fe200078e0afb */
[----:B------:R-:W-:Y:S01]  /*bc80*/  ISETP.GT.U32.AND P2, PT, R251, R59, PT ;  /* 0x0000003bfb00720c */ /* 0x000fe20003f44070 */
[----:B------:R-:W-:Y:S01]  /*bc90*/  @!P5 IMAD.IADD R63, R63, 0x1, -R251 ;  /* 0x000000013f3fd824 */ /* 0x000fe200078e0afb */
[C---:B------:R-:W-:Y:S01]  /*bca0*/  ISETP.GT.U32.AND P4, PT, R251.reuse, R58, PT ;  /* 0x0000003afb00720c */ /* 0x040fe20003f84070 */
[C---:B------:R-:W-:Y:S01]  /*bcb0*/  IMAD R234, R251.reuse, R235, R234 ;  /* 0x000000ebfbea7224 */ /* 0x040fe200078e02ea */
[C---:B------:R-:W-:Y:S01]  /*bcc0*/  ISETP.GT.U32.AND P0, PT, R251.reuse, R57, PT ;  /* 0x00000039fb00720c */ /* 0x040fe20003f04070 */
[----:B------:R-:W2:Y:S01]  /*bcd0*/  LDL R235, [R1+0x4060] ;  /* 0x0040600001eb7983 */ /* 0x000ea20000100800 */
[----:B------:R-:W-:-:S02]  /*bce0*/  ISETP.GT.U32.AND P5, PT, R251, R56, PT ;  /* 0x00000038fb00720c */ /* 0x000fc40003fa4070 */
[----:B------:R-:W-:Y:S02]  /*bcf0*/  @!P1 IADD3 R62, R62, -R251, RZ ;  /* 0x800000fb3e3e9210 */ /* 0x000fe40007ffe0ff */
[----:B------:R-:W2:Y:S02]  /*bd00*/  LDL R251, [R1+0x4054] ;  /* 0x0040540001fb7983 */ /* 0x000ea40000100800 */
[----:B--2---:R-:W-:Y:S02]  /*bd10*/  ISETP.GE.AND P1, PT, R251, RZ, PT ;  /* 0x000000fffb00720c */ /* 0x004fe40003f26270 */
[----:B------:R-:W-:-:S05]  /*bd20*/  IABS R251, c[0x0][0x17c] ;  /* 0x00005f0000fb7a13 */ /* 0x000fca0000000000 */
[----:B------:R-:W-:Y:S02]  /*bd30*/  @!P6 IMAD.IADD R61, R61, 0x1, -R251 ;  /* 0x000000013d3de824 */ /* 0x000fe400078e0afb */
[----:B------:R-:W2:Y:S04]  /*bd40*/  LDL R251, [R1+0x405c] ;  /* 0x00405c0001fb7983 */ /* 0x000ea80000100800 */
[----:B------:R-:W-:Y:S01]  /*bd50*/  @!P1 IMAD.MOV R67, RZ, RZ, -R67 ;  /* 0x000000ffff439224 */ /* 0x000fe200078e0a43 */
[----:B--2---:R-:W-:Y:S02]  /*bd60*/  ISETP.GE.AND P6, PT, R251, RZ, PT ;  /* 0x000000fffb00720c */ /* 0x004fe40003fc6270 */
[----:B------:R-:W-:-:S05]  /*bd70*/  IABS R251, c[0x0][0x17c] ;  /* 0x00005f0000fb7a13 */ /* 0x000fca0000000000 */
[--C-:B------:R-:W-:Y:S01]  /*bd80*/  @!P3 IMAD.IADD R60, R60, 0x1, -R251.reuse ;  /* 0x000000013c3cb824 */ /* 0x100fe200078e0afb */
[----:B------:R-:W-:Y:S01]  /*bd90*/  ISETP.GE.AND P3, PT, R235, RZ, PT ;  /* 0x000000ffeb00720c */ /* 0x000fe20003f66270 */
[--C-:B------:R-:W-:Y:S01]  /*bda0*/  @!P2 IMAD.IADD R59, R59, 0x1, -R251.reuse ;  /* 0x000000013b3ba824 */ /* 0x100fe200078e0afb */
[----:B------:R-:W-:Y:S01]  /*bdb0*/  ISETP.GE.AND P2, PT, R242, RZ, PT ;  /* 0x000000fff200720c */ /* 0x000fe20003f46270 */
[--C-:B------:R-:W-:Y:S01]  /*bdc0*/  @!P4 IMAD.IADD R58, R58, 0x1, -R251.reuse ;  /* 0x000000013a3ac824 */ /* 0x100fe200078e0afb */
[----:B---3--:R-:W-:Y:S01]  /*bdd0*/  ISETP.GE.AND P4, PT, R236, RZ, PT ;  /* 0x000000ffec00720c */ /* 0x008fe20003f86270 */
[----:B------:R-:W-:Y:S01]  /*bde0*/  @!P5 IMAD.IADD R56, R56, 0x1, -R251 ;  /* 0x000000013838d824 */ /* 0x000fe200078e0afb */
[----:B------:R-:W-:Y:S01]  /*bdf0*/  @!P0 IADD3 R57, R57, -R251, RZ ;  /* 0x800000fb39398210 */ /* 0x000fe20007ffe0ff */
[----:B------:R-:W-:Y:S01]  /*be00*/  @!P6 IMAD.MOV R66, RZ, RZ, -R66 ;  /* 0x000000ffff42e224 */ /* 0x000fe200078e0a42 */
[----:B----4-:R-:W-:Y:S01]  /*be10*/  ISETP.GE.AND P0, PT, R237, RZ, PT ;  /* 0x000000ffed00720c */ /* 0x010fe20003f06270 */
[----:B------:R-:W2:Y:S01]  /*be20*/  LDL R235, [R1+0x4074] ;  /* 0x0040740001eb7983 */ /* 0x000ea20000100800 */
[----:B------:R-:W-:-:S02]  /*be30*/  ISETP.GT.U32.AND P1, PT, R251, R61, PT ;  /* 0x0000003dfb00720c */ /* 0x000fc40003f24070 */
[C---:B------:R-:W-:Y:S01]  /*be40*/  ISETP.GT.U32.AND P5, PT, R251.reuse, R60, PT ;  /* 0x0000003cfb00720c */ /* 0x040fe20003fa4070 */
[----:B------:R-:W-:Y:S01]  /*be50*/  @!P3 IMAD.MOV R65, RZ, RZ, -R65 ;  /* 0x000000ffff41b224 */ /* 0x000fe200078e0a41 */
[C---:B------:R-:W-:Y:S01]  /*be60*/  ISETP.GT.U32.AND P3, PT, R251.reuse, R59, PT ;  /* 0x0000003bfb00720c */ /* 0x040fe20003f64070 */
[----:B------:R-:W3:Y:S01]  /*be70*/  LDL R236, [R1+0x407c] ;  /* 0x00407c0001ec7983 */ /* 0x000ee20000100800 */
[----:B------:R-:W-:Y:S01]  /*be80*/  @!P2 IADD3 R64, -R64, RZ, RZ ;  /* 0x000000ff4040a210 */ /* 0x000fe20007ffe1ff */
[----:B------:R-:W-:Y:S01]  /*be90*/  @!P4 IMAD.MOV R63, RZ, RZ, -R63 ;  /* 0x000000ffff3fc224 */ /* 0x000fe200078e0a3f */
[C---:B------:R-:W-:Y:S01]  /*bea0*/  ISETP.GT.U32.AND P2, PT, R251.reuse, R58, PT ;  /* 0x0000003afb00720c */ /* 0x040fe20003f44070 */
[----:B------:R-:W4:Y:S01]  /*beb0*/  LDL R237, [R1+0x4084] ;  /* 0x0040840001ed7983 */ /* 0x000f220000100800 */
[C---:B------:R-:W-:Y:S02]  /*bec0*/  ISETP.GT.U32.AND P4, PT, R251.reuse, R57, PT ;  /* 0x00000039fb00720c */ /* 0x040fe40003f84070 */
[----:B------:R-:W-:-:S02]  /*bed0*/  ISETP.GT.U32.AND P6, PT, R251, R56, PT ;  /* 0x00000038fb00720c */ /* 0x000fc40003fc4070 */
[----:B------:R-:W-:Y:S01]  /*bee0*/  IADD3 R242, R15, 0xfc, RZ ;  /* 0x000000fc0ff27810 */ /* 0x000fe20007ffe0ff */
[----:B------:R-:W-:Y:S01]  /*bef0*/  @!P0 IMAD.MOV R62, RZ, RZ, -R62 ;  /* 0x000000ffff3e8224 */ /* 0x000fe200078e0a3e */
[----:B------:R-:W-:Y:S01]  /*bf00*/  ISETP.GT.U32.AND P0, PT, R251, R55, PT ;  /* 0x00000037fb00720c */ /* 0x000fe20003f04070 */
[--C-:B------:R-:W-:Y:S01]  /*bf10*/  @!P1 IMAD.IADD R61, R61, 0x1, -R251.reuse ;  /* 0x000000013d3d9824 */ /* 0x100fe200078e0afb */
[----:B------:R-:W-:Y:S01]  /*bf20*/  @!P3 IADD3 R59, R59, -R251, RZ ;  /* 0x800000fb3b3bb210 */ /* 0x000fe20007ffe0ff */
[--C-:B------:R-:W-:Y:S01]  /*bf30*/  @!P5 IMAD.IADD R60, R60, 0x1, -R251.reuse ;  /* 0x000000013c3cd824 */ /* 0x100fe200078e0afb */
[----:B------:R-:W-:Y:S01]  /*bf40*/  STL [R1+0x40ec], R242 ;  /* 0x0040ecf201007387 */ /* 0x000fe20000100800 */
[--C-:B------:R-:W-:Y:S01]  /*bf50*/  @!P2 IMAD.IADD R58, R58, 0x1, -R251.reuse ;  /* 0x000000013a3aa824 */ /* 0x100fe200078e0afb */
[----:B------:R-:W-:Y:S01]  /*bf60*/  ISETP.GT.U32.AND P1, PT, R251, R54, PT ;  /* 0x00000036fb00720c */ /* 0x000fe20003f24070 */
[--C-:B------:R-:W-:Y:S01]  /*bf70*/  @!P4 IMAD.IADD R57, R57, 0x1, -R251.reuse ;  /* 0x000000013939c824 */ /* 0x100fe200078e0afb */
[C---:B------:R-:W-:Y:S01]  /*bf80*/  ISETP.GT.U32.AND P5, PT, R251.reuse, R53, PT ;  /* 0x00000035fb00720c */ /* 0x040fe20003fa4070 */
[----:B------:R-:W-:Y:S01]  /*bf90*/  @!P6 IMAD.IADD R56, R56, 0x1, -R251 ;  /* 0x000000013838e824 */ /* 0x000fe200078e0afb */
[----:B------:R-:W-:-:S02]  /*bfa0*/  ISETP.GT.U32.AND P3, PT, R251, R52, PT ;  /* 0x00000034fb00720c */ /* 0x000fc40003f64070 */
[C---:B------:R-:W-:Y:S02]  /*bfb0*/  ISETP.GT.U32.AND P2, PT, R251.reuse, R51, PT ;  /* 0x00000033fb00720c */ /* 0x040fe40003f44070 */
[----:B------:R-:W-:Y:S02]  /*bfc0*/  ISETP.GT.U32.AND P4, PT, R251, R50, PT ;  /* 0x00000032fb00720c */ /* 0x000fe40003f84070 */
[----:B------:R-:W2:Y:S02]  /*bfd0*/  LDL R251, [R1+0x4070] ;  /* 0x0040700001fb7983 */ /* 0x000ea40000100800 */
[----:B--2---:R-:W-:Y:S02]  /*bfe0*/  ISETP.GE.AND P6, PT, R251, RZ, PT ;  /* 0x000000fffb00720c */ /* 0x004fe40003fc6270 */
[----:B------:R-:W-:-:S04]  /*bff0*/  IABS R251, c[0x0][0x17c] ;  /* 0x00005f0000fb7a13 */ /* 0x000fc80000000000 */
[----:B------:R-:W-:Y:S01]  /*c000*/  @!P1 IADD3 R54, R54, -R251, RZ ;  /* 0x800000fb36369210 */ /* 0x000fe20007ffe0ff */
[----:B------:R-:W-:Y:S02]  /*c010*/  @!P0 IMAD.IADD R55, R55, 0x1, -R251 ;  /* 0x0000000137378824 */ /* 0x000fe400078e0afb */
[----:B------:R-:W2:Y:S02]  /*c020*/  LDL R251, [R1+0x4078] ;  /* 0x0040780001fb7983 */ /* 0x000ea40000100800 */
[----:B--2---:R-:W-:Y:S02]  /*c030*/  ISETP.GE.AND P1, PT, R251, RZ, PT ;  /* 0x000000fffb00720c */ /* 0x004fe40003f26270 */
[----:B------:R-:W-:-:S05]  /*c040*/  IABS R251, c[0x0][0x17c] ;  /* 0x00005f0000fb7a13 */ /* 0x000fca0000000000 */
[----:B------:R-:W-:Y:S02]  /*c050*/  @!P5 IMAD.IADD R53, R53, 0x1, -R251 ;  /* 0x000000013535d824 */ /* 0x000fe400078e0afb */
[----:B------:R-:W2:Y:S01]  /*c060*/  LDL R251, [R1+0x4080] ;  /* 0x0040800001fb7983 */ /* 0x000ea20000100800 */
[----:B------:R-:W-:Y:S02]  /*c070*/  ISETP.GE.AND P0, PT, R235, RZ, PT ;  /* 0x000000ffeb00720c */ /* 0x000fe40003f06270 */
[----:B------:R-:W-:Y:S01]  /*c080*/  @!P6 IADD3 R61, -R61, RZ, RZ ;  /* 0x000000ff3d3de210 */ /* 0x000fe20007ffe1ff */
[----:B------:R-:W-:Y:S01]  /*c090*/  @!P1 IMAD.MOV R59, RZ, RZ, -R59 ;  /* 0x000000ffff3b9224 */ /* 0x000fe200078e0a3b */
[----:B------:R-:W3:Y:S09]  /*c0a0*/  LDL R235, [R1+0x4088] ;  /* 0x0040880001eb7983 */ /* 0x000ef20000100800 */
[----:B------:R-:W-:Y:S01]  /*c0b0*/  @!P0 IMAD.MOV R60, RZ, RZ, -R60 ;  /* 0x000000ffff3c8224 */ /* 0x000fe200078e0a3c */
[----:B--2---:R-:W-:-:S02]  /*c0c0*/  ISETP.GE.AND P5, PT, R251, RZ, PT ;  /* 0x000000fffb00720c */ /* 0x004fc40003fa6270 */
[----:B------:R-:W-:-:S05]  /*c0d0*/  IABS R251, c[0x0][0x17c] ;  /* 0x00005f0000fb7a13 */ /* 0x000fca0000000000 */
[--C-:B------:R-:W-:Y:S01]  /*c0e0*/  @!P3 IMAD.IADD R52, R52, 0x1, -R251.reuse ;  /* 0x000000013434b824 */ /* 0x100fe200078e0afb */
[----:B---3--:R-:W-:Y:S01]  /*c0f0*/  ISETP.GE.AND P3, PT, R236, RZ, PT ;  /* 0x000000ffec00720c */ /* 0x008fe20003f66270 */
[--C-:B------:R-:W-:Y:S02]  /*c100*/  @!P2 IMAD.IADD R51, R51, 0x1, -R251.reuse ;  /* 0x000000013333a824 */ /* 0x100fe400078e0afb */
[----:B------:R-:W-:Y:S01]  /*c110*/  @!P4 IMAD.IADD R50, R50, 0x1, -R251 ;  /* 0x000000013232c824 */ /* 0x000fe200078e0afb */
[----:B----4-:R-:W-:Y:S01]  /*c120*/  ISETP.GE.AND P2, PT, R237, RZ, PT ;  /* 0x000000ffed00720c */ /* 0x010fe20003f46270 */
[----:B------:R-:W-:Y:S01]  /*c130*/  @!P5 IMAD.MOV R58, RZ, RZ, -R58 ;  /* 0x000000ffff3ad224 */ /* 0x000fe200078e0a3a */
[C---:B------:R-:W-:Y:S01]  /*c140*/  ISETP.GT.U32.AND P0, PT, R251.reuse, R54, PT ;  /* 0x00000036fb00720c */ /* 0x040fe20003f04070 */
[----:B------:R-:W2:Y:S01]  /*c150*/  LDL R236, [R1+0x4090] ;  /* 0x0040900001ec7983 */ /* 0x000ea20000100800 */
[C---:B------:R-:W-:Y:S02]  /*c160*/  ISETP.GT.U32.AND P1, PT, R251.reuse, R53, PT ;  /* 0x00000035fb00720c */ /* 0x040fe40003f24070 */
[C---:B------:R-:W-:Y:S01]  /*c170*/  ISETP.GT.U32.AND P5, PT, R251.reuse, R52, PT ;  /* 0x00000034fb00720c */ /* 0x040fe20003fa4070 */
[----:B------:R-:W3:Y:S01]  /*c180*/  LDL R237, [R1+0x409c] ;  /* 0x00409c0001ed7983 */ /* 0x000ee20000100800 */
[C---:B------:R-:W-:Y:S01]  /*c190*/  ISETP.GT.U32.AND P6, PT, R251.reuse, R51, PT ;  /* 0x00000033fb00720c */ /* 0x040fe20003fc4070 */
[----:B------:R-:W-:Y:S01]  /*c1a0*/  @!P3 IMAD.MOV R57, RZ, RZ, -R57 ;  /* 0x000000ffff39b224 */ /* 0x000fe200078e0a39 */
[----:B------:R-:W-:-:S02]  /*c1b0*/  ISETP.GT.U32.AND P4, PT, R251, R55, PT ;  /* 0x00000037fb00720c */ /* 0x000fc40003f84070 */
[C---:B------:R-:W-:Y:S02]  /*c1c0*/  ISETP.GT.U32.AND P3, PT, R251.reuse, R50, PT ;  /* 0x00000032fb00720c */ /* 0x040fe40003f64070 */
[----:B------:R-:W-:Y:S01]  /*c1d0*/  @!P2 IADD3 R56, -R56, RZ, RZ ;  /* 0x000000ff3838a210 */ /* 0x000fe20007ffe1ff */
[--C-:B------:R-:W-:Y:S01]  /*c1e0*/  @!P0 IMAD.IADD R54, R54, 0x1, -R251.reuse ;  /* 0x0000000136368824 */ /* 0x100fe200078e0afb */
[----:B------:R-:W-:Y:S01]  /*c1f0*/  ISETP.GT.U32.AND P2, PT, R251, R49, PT ;  /* 0x00000031fb00720c */ /* 0x000fe20003f44070 */
[--C-:B------:R-:W-:Y:S01]  /*c200*/  @!P1 IMAD.IADD R53, R53, 0x1, -R251.reuse ;  /* 0x0000000135359824 */ /* 0x100fe200078e0afb */
[C---:B------:R-:W-:Y:S01]  /*c210*/  ISETP.GT.U32.AND P0, PT, R251.reuse, R48, PT ;  /* 0x00000030fb00720c */ /* 0x040fe20003f04070 */
[--C-:B------:R-:W-:Y:S01]  /*c220*/  @!P5 IMAD.IADD R52, R52, 0x1, -R251.reuse ;  /* 0x000000013434d824 */ /* 0x100fe200078e0afb */
[----:B------:R-:W-:Y:S02]  /*c230*/  ISETP.GT.U32.AND P1, PT, R251, R47, PT ;  /* 0x0000002ffb00720c */ /* 0x000fe40003f24070 */
[----:B------:R-:W-:Y:S01]  /*c240*/  @!P6 IADD3 R51, R51, -R251, RZ ;  /* 0x800000fb3333e210 */ /* 0x000fe20007ffe0ff */
[--C-:B------:R-:W-:Y:S01]  /*c250*/  @!P4 IMAD.IADD R55, R55, 0x1, -R251.reuse ;  /* 0x000000013737c824 */ /* 0x100fe200078e0afb */
[C---:B------:R-:W-:Y:S01]  /*c260*/  ISETP.GT.U32.AND P5, PT, R251.reuse, R46, PT ;  /* 0x0000002efb00720c */ /* 0x040fe20003fa4070 */
[----:B------:R-:W-:Y:S01]  /*c270*/  @!P3 IMAD.IADD R50, R50, 0x1, -R251 ;  /* 0x000000013232b824 */ /* 0x000fe200078e0afb */
[----:B------:R-:W-:-:S02]  /*c280*/  ISETP.GT.U32.AND P6, PT, R251, R45, PT ;  /* 0x0000002dfb00720c */ /* 0x000fc40003fc4070 */
[----:B------:R-:W4:Y:S02]  /*c290*/  LDL R251, [R1+0x408c] ;  /* 0x00408c0001fb7983 */ /* 0x000f240000100800 */
[----:B----4-:R-:W-:Y:S02]  /*c2a0*/  ISETP.GE.AND P3, PT, R251, RZ, PT ;  /* 0x000000fffb00720c */ /* 0x010fe40003f66270 */
[----:B------:R-:W-:-:S05]  /*c2b0*/  IABS R251, c[0x0][0x17c] ;  /* 0x00005f0000fb7a13 */ /* 0x000fca0000000000 */
[--C-:B------:R-:W-:Y:S01]  /*c2c0*/  @!P2 IMAD.IADD R49, R49, 0x1, -R251.reuse ;  /* 0x000000013131a824 */ /* 0x100fe200078e0afb */
[----:B------:R-:W-:Y:S01]  /*c2d0*/  ISETP.GT.U32.AND P2, PT, R251, R44, PT ;  /* 0x0000002cfb00720c */ /* 0x000fe20003f44070 */
[----:B------:R-:W-:Y:S02]  /*c2e0*/  @!P0 IMAD.IADD R48, R48, 0x1, -R251 ;  /* 0x0000000130308824 */ /* 0x000fe400078e0afb */
[----:B------:R-:W4:Y:S02]  /*c2f0*/  LDL R251, [R1+0x4094] ;  /* 0x0040940001fb7983 */ /* 0x000f240000100800 */
[----:B----4-:R-:W-:Y:S02]  /*c300*/  ISETP.GE.AND P0, PT, R251, RZ, PT ;  /* 0x000000fffb00720c */ /* 0x010fe40003f06270 */
[----:B------:R-:W-:-:S04]  /*c310*/  IABS R251, c[0x0][0x17c] ;  /* 0x00005f0000fb7a13 */ /* 0x000fc80000000000 */
[----:B------:R-:W-:Y:S01]  /*c320*/  @!P5 IADD3 R46, R46, -R251, RZ ;  /* 0x800000fb2e2ed210 */ /* 0x000fe20007ffe0ff */
[----:B------:R-:W-:Y:S02]  /*c330*/  @!P1 IMAD.IADD R47, R47, 0x1, -R251 ;  /* 0x000000012f2f9824 */ /* 0x000fe400078e0afb */
[----:B------:R-:W4:Y:S01]  /*c340*/  LDL R251, [R1+0x4098] ;  /* 0x0040980001fb7983 */ /* 0x000f220000100800 */
[----:B--2---:R-:W-:Y:S02]  /*c350*/  ISETP.GE.AND P1, PT, R236, RZ, PT ;  /* 0x000000ffec00720c */ /* 0x004fe40003f26270 */
[----:B------:R-:W-:Y:S01]  /*c360*/  ISETP.GE.AND P4, PT, R235, RZ, PT ;  /* 0x000000ffeb00720c */ /* 0x000fe20003f86270 */
[----:B------:R-:W-:Y:S01]  /*c370*/  @!P0 IMAD.MOV R53, RZ, RZ, -R53 ;  /* 0x000000ffff358224 */ /* 0x000fe200078e0a35 */
[----:B------:R-:W-:Y:S02]  /*c380*/  @!P3 IADD3 R54, -R54, RZ, RZ ;  /* 0x000000ff3636b210 */ /* 0x000fe40007ffe1ff */
[----:B------:R-:W-:-:S07]  /*c390*/  IABS R235, R242 ;  /* 0x000000f200eb7213 */ /* 0x000fce0000000000 */
[----:B------:R-:W-:Y:S02]  /*c3a0*/  @!P1 IMAD.MOV R52, RZ, RZ, -R52 ;  /* 0x000000ffff349224 */ /* 0x000fe400078e0a34 */
[----:B------:R-:W-:Y:S02]  /*c3b0*/  @!P4 IMAD.MOV R55, RZ, RZ, -R55 ;  /* 0x000000ffff37c224 */ /* 0x000fe400078e0a37 */
[----:B------:R-:W-:-:S04]  /*c3c0*/  IMAD.HI.U32 R236, R252, R235, RZ ;  /* 0x000000ebfcec7227 */ /* 0x000fc800078e00ff */
[----:B------:R-:W-:Y:S01]  /*c3d0*/  IMAD.MOV R236, RZ, RZ, -R236 ;  /* 0x000000ffffec7224 */ /* 0x000fe200078e0aec */
[----:B----4-:R-:W-:Y:S02]  /*c3e0*/  ISETP.GE.AND P5, PT, R251, RZ, PT ;  /* 0x000000fffb00720c */ /* 0x010fe40003fa6270 */
[----:B------:R-:W-:-:S05]  /*c3f0*/  IABS R251, c[0x0][0x17c] ;  /* 0x00005f0000fb7a13 */ /* 0x000fca0000000000 */
[--C-:B------:R-:W-:Y:S02]  /*c400*/  @!P6 IMAD.IADD R45, R45, 0x1, -R251.reuse ;  /* 0x000000012d2de824 */ /* 0x100fe400078e0afb */
[----:B------:R-:W-:Y:S01]  /*c410*/  @!P2 IMAD.IADD R44, R44, 0x1, -R251 ;  /* 0x000000012c2ca824 */ /* 0x000fe200078e0afb */
[----:B---3--:R-:W-:Y:S02]  /*c420*/  ISETP.GE.AND P6, PT, R237, RZ, PT ;  /* 0x000000ffed00720c */ /* 0x008fe40003fc6270 */
[C---:B------:R-:W-:Y:S01]  /*c430*/  ISETP.GT.U32.AND P2, PT, R251.reuse, R49, PT ;  /* 0x00000031fb00720c */ /* 0x040fe20003f44070 */
[----:B------:R-:W-:Y:S01]  /*c440*/  @!P5 IMAD.MOV R51, RZ, RZ, -R51 ;  /* 0x000000ffff33d224 */ /* 0x000fe200078e0a33 */
[C---:B------:R-:W-:Y:S01]  /*c450*/  ISETP.GT.U32.AND P3, PT, R251.reuse, R48, PT ;  /* 0x00000030fb00720c */ /* 0x040fe20003f64070 */
[C---:B------:R-:W-:Y:S01]  /*c460*/  IMAD R235, R251.reuse, R236, R235 ;  /* 0x000000ecfbeb7224 */ /* 0x040fe200078e02eb */
[C---:B------:R-:W-:Y:S01]  /*c470*/  ISETP.GT.U32.AND P0, PT, R251.reuse, R47, PT ;  /* 0x0000002ffb00720c */ /* 0x040fe20003f04070 */
[----:B------:R-:W2:Y:S01]  /*c480*/  LDL R236, [R1+0x40b0] ;  /* 0x0040b00001ec7983 */ /* 0x000ea20000100800 */
[----:B------:R-:W-:-:S02]  /*c490*/  ISETP.GT.U32.AND P1, PT, R251, R46, PT ;  /* 0x0000002efb00720c */ /* 0x000fc40003f24070 */
[C---:B------:R-:W-:Y:S01]  /*c4a0*/  ISETP.GT.U32.AND P5, PT, R251.reuse, R45, PT ;  /* 0x0000002dfb00720c */ /* 0x040fe20003fa4070 */
[----:B------:R-:W3:Y:S01]  /*c4b0*/  LDL R237, [R1+0x40b4] ;  /* 0x0040b40001ed7983 */ /* 0x000ee20000100800 */
[C---:B------:R-:W-:Y:S01]  /*c4c0*/  ISETP.GT.U32.AND P4, PT, R251.reuse, R44, PT ;  /* 0x0000002cfb00720c */ /* 0x040fe20003f84070 */
[----:B------:R-:W-:Y:S01]  /*c4d0*/  @!P6 IMAD.MOV R50, RZ, RZ, -R50 ;  /* 0x000000ffff32e224 */ /* 0x000fe200078e0a32 */
[----:B------:R-:W-:Y:S02]  /*c4e0*/  ISETP.GT.U32.AND P6, PT, R251, R43, PT ;  /* 0x0000002bfb00720c */ /* 0x000fe40003fc4070 */
        /* <DEDUP_REMOVED lines=8> */
[----:B------:R-:W-:-:S02]  /*c570*/  ISETP.GT.U32.AND P1, PT, R251, R39, PT ;  /* 0x00000027fb00720c */ /* 0x000fc40003f24070 */
[----:B------:R-:W-:Y:S02]  /*c580*/  ISETP.GT.U32.AND P5, PT, R251, R38, PT ;  /* 0x00000026fb00720c */ /* 0x000fe40003fa4070 */
[----:B------:R-:W-:Y:S02]  /*c590*/  @!P4 IADD3 R44, R44, -R251, RZ ;  /* 0x800000fb2c2cc210 */ /* 0x000fe40007ffe0ff */
[----:B------:R-:W4:Y:S02]  /*c5a0*/  LDL R251, [R1+0x40a0] ;  /* 0x0040a00001fb7983 */ /* 0x000f240000100800 */
[----:B----4-:R-:W-:Y:S02]  /*c5b0*/  ISETP.GE.AND P4, PT, R251, RZ, PT ;  /* 0x000000fffb00720c */ /* 0x010fe40003f86270 */
[----:B------:R-:W-:-:S05]  /*c5c0*/  IABS R251, c[0x0][0x17c] ;  /* 0x00005f0000fb7a13 */ /* 0x000fca0000000000 */
[----:B------:R-:W-:Y:S02]  /*c5d0*/  @!P6 IMAD.IADD R43, R43, 0x1, -R251 ;  /* 0x000000012b2be824 */ /* 0x000fe400078e0afb */
        /* <DEDUP_REMOVED lines=8> */
[----:B------:R-:W4:Y:S01]  /*c660*/  LDL R251, [R1+0x40ac] ;  /* 0x0040ac0001fb7983 */ /* 0x000f220000100800 */
[----:B------:R-:W-:Y:S02]  /*c670*/  @!P4 IMAD.MOV R49, RZ, RZ, -R49 ;  /* 0x000000ffff31c224 */ /* 0x000fe400078e0a31 */
[----:B------:R-:W-:Y:S02]  /*c680*/  @!P6 IMAD.MOV R48, RZ, RZ, -R48 ;  /* 0x000000ffff30e224 */ /* 0x000fe400078e0a30 */
[----:B------:R-:W-:Y:S01]  /*c690*/  @!P2 IMAD.MOV R47, RZ, RZ, -R47 ;  /* 0x000000ffff2fa224 */ /* 0x000fe200078e0a2f */
[----:B----4-:R-:W-:Y:S02]  /*c6a0*/  ISETP.GE.AND P3, PT, R251, RZ, PT ;  /* 0x000000fffb00720c */ /* 0x010fe40003f66270 */
[----:B------:R-:W-:-:S05]  /*c6b0*/  IABS R251, c[0x0][0x17c] ;  /* 0x00005f0000fb7a13 */ /* 0x000fca0000000000 */
[--C-:B------:R-:W-:Y:S01]  /*c6c0*/  @!P0 IMAD.IADD R40, R40, 0x1, -R251.reuse ;  /* 0x0000000128288824 */ /* 0x100fe200078e0afb */
[----:B--2---:R-:W-:Y:S01]  /*c6d0*/  ISETP.GE.AND P0, PT, R236, RZ, PT ;  /* 0x000000ffec00720c */ /* 0x004fe20003f06270 */
[----:B------:R-:W-:Y:S01]  /*c6e0*/  @!P5 IMAD.IADD R38, R38, 0x1, -R251 ;  /* 0x000000012626d824 */ /* 0x000fe200078e0afb */
[----:B------:R-:W-:Y:S02]  /*c6f0*/  @!P1 IADD3 R39, R39, -R251, RZ ;  /* 0x800000fb27279210 */ /* 0x000fe40007ffe0ff */
[----:B---3--:R-:W-:Y:S02]  /*c700*/  ISETP.GE.AND P1, PT, R237, RZ, PT ;  /* 0x000000ffed00720c */ /* 0x008fe40003f26270 */
[----:B------:R-:W-:Y:S01]  /*c710*/  @!P3 IADD3 R46, -R46, RZ, RZ ;  /* 0x000000ff2e2eb210 */ /* 0x000fe20007ffe1ff */
[----:B------:R-:W2:Y:S01]  /*c720*/  LDL R237, [R1+0x40d0] ;  /* 0x0040d00001ed7983 */ /* 0x000ea20000100800 */
[C---:B------:R-:W-:Y:S02]  /*c730*/  ISETP.GT.U32.AND P4, PT, R251.reuse, R43, PT ;  /* 0x0000002bfb00720c */ /* 0x040fe40003f84070 */
[----:B------:R-:W-:-:S02]  /*c740*/  ISETP.GT.U32.AND P5, PT, R251, R42, PT ;  /* 0x0000002afb00720c */ /* 0x000fc40003fa4070 */
[C---:B------:R-:W-:Y:S01]  /*c750*/  ISETP.GT.U32.AND P2, PT, R251.reuse, R41, PT ;  /* 0x00000029fb00720c */ /* 0x040fe20003f44070 */
[----:B------:R-:W-:Y:S01]  /*c760*/  @!P0 IMAD.MOV R45, RZ, RZ, -R45 ;  /* 0x000000ffff2d8224 */ /* 0x000fe200078e0a2d */
[C---:B------:R-:W-:Y:S02]  /*c770*/  ISETP.GT.U32.AND P3, PT, R251.reuse, R40, PT ;  /* 0x00000028fb00720c */ /* 0x040fe40003f64070 */
[C---:B------:R-:W-:Y:S02]  /*c780*/  ISETP.GT.U32.AND P0, PT, R251.reuse, R39, PT ;  /* 0x00000027fb00720c */ /* 0x040fe40003f04070 */
[----:B------:R-:W-:Y:S02]  /*c790*/  ISETP.GT.U32.AND P6, PT, R251, R38, PT ;  /* 0x00000026fb00720c */ /* 0x000fe40003fc4070 */
[----:B------:R-:W-:Y:S01]  /*c7a0*/  IADD3 R236, R15, 0xfd, RZ ;  /* 0x000000fd0fec7810 */ /* 0x000fe20007ffe0ff */
[----:B------:R-:W-:Y:S01]  /*c7b0*/  @!P1 IMAD.MOV R44, RZ, RZ, -R44 ;  /* 0x000000ffff2c9224 */ /* 0x000fe200078e0a2c */
[----:B------:R-:W-:Y:S01]  /*c7c0*/  ISETP.GT.U32.AND P1, PT, R251, R37, PT ;  /* 0x00000025fb00720c */ /* 0x000fe20003f24070 */
[--C-:B------:R-:W-:Y:S01]  /*c7d0*/  @!P4 IMAD.IADD R43, R43, 0x1, -R251.reuse ;  /* 0x000000012b2bc824 */ /* 0x100fe200078e0afb */
[----:B------:R-:W-:Y:S01]  /*c7e0*/  ISETP.GT.U32.AND P4, PT, R251, R36, PT ;  /* 0x00000024fb00720c */ /* 0x000fe20003f84070 */
[--C-:B------:R-:W-:Y:S01]  /*c7f0*/  @!P5 IMAD.IADD R42, R42, 0x1, -R251.reuse ;  /* 0x000000012a2ad824 */ /* 0x100fe200078e0afb */
[----:B------:R-:W-:Y:S01]  /*c800*/  @!P2 IADD3 R41, R41, -R251, RZ ;  /* 0x800000fb2929a210 */ /* 0x000fe20007ffe0ff */
[--C-:B------:R-:W-:Y:S01]  /*c810*/  @!P3 IMAD.IADD R40, R40, 0x1, -R251.reuse ;  /* 0x000000012828b824 */ /* 0x100fe200078e0afb */
[----:B------:R1:W-:Y:S01]  /*c820*/  STL [R1+0x40e0], R236 ;  /* 0x0040e0ec01007387 */ /* 0x0003e20000100800 */
[--C-:B------:R-:W-:Y:S01]  /*c830*/  @!P0 IMAD.IADD R39, R39, 0x1, -R251.reuse ;  /* 0x0000000127278824 */ /* 0x100fe200078e0afb */
[C---:B------:R-:W-:Y:S01]  /*c840*/  ISETP.GT.U32.AND P5, PT, R251.reuse, R35, PT ;  /* 0x00000023fb00720c */ /* 0x040fe20003fa4070 */
[----:B------:R-:W-:Y:S01]  /*c850*/  @!P6 IMAD.IADD R38, R38, 0x1, -R251 ;  /* 0x000000012626e824 */ /* 0x000fe200078e0afb */
[----:B------:R-:W-:-:S02]  /*c860*/  ISETP.GT.U32.AND P2, PT, R251, R34, PT ;  /* 0x00000022fb00720c */ /* 0x000fc40003f44070 */
[C---:B------:R-:W-:Y:S02]  /*c870*/  ISETP.GT.U32.AND P3, PT, R251.reuse, R33, PT ;  /* 0x00000021fb00720c */ /* 0x040fe40003f64070 */
[----:B------:R-:W-:Y:S02]  /*c880*/  ISETP.GT.U32.AND P0, PT, R251, R32, PT ;  /* 0x00000020fb00720c */ /* 0x000fe40003f04070 */
[----:B------:R-:W3:Y:S02]  /*c890*/  LDL R251, [R1+0x40bc] ;  /* 0x0040bc0001fb7983 */ /* 0x000ee40000100800 */
[----:B---3--:R-:W-:Y:S02]  /*c8a0*/  ISETP.GE.AND P6, PT, R251, RZ, PT ;  /* 0x000000fffb00720c */ /* 0x008fe40003fc6270 */
[----:B------:R-:W-:-:S05]  /*c8b0*/  IABS R251, c[0x0][0x17c] ;  /* 0x00005f0000fb7a13 */ /* 0x000fca0000000000 */
[----:B------:R-:W-:Y:S02]  /*c8c0*/  @!P1 IMAD.IADD R37, R37, 0x1, -R251 ;  /* 0x0000000125259824 */ /* 0x000fe400078e0afb */
[----:B------:R-:W3:Y:S02]  /*c8d0*/  LDL R251, [R1+0x40b8] ;  /* 0x0040b80001fb7983 */ /* 0x000ee40000100800 */
[----:B---3--:R-:W-:Y:S02]  /*c8e0*/  ISETP.GE.AND P1, PT, R251, RZ, PT ;  /* 0x000000fffb00720c */ /* 0x008fe40003f26270 */
[----:B------:R-:W-:-:S04]  /*c8f0*/  IABS R251, c[0x0][0x17c] ;  /* 0x00005f0000fb7a13 */ /* 0x000fc80000000000 */
[----:B------:R-:W-:Y:S02]  /*c900*/  @!P4 IADD3 R36, R36, -R251, RZ ;  /* 0x800000fb2424c210 */ /* 0x000fe40007ffe0ff */
[----:B------:R-:W3:Y:S02]  /*c910*/  LDL R251, [R1+0x40c0] ;  /* 0x0040c00001fb7983 */ /* 0x000ee40000100800 */
[----:B---3--:R-:W-:Y:S02]  /*c920*/  ISETP.GE.AND P4, PT, R251, RZ, PT ;  /* 0x000000fffb00720c */ /* 0x008fe40003f86270 */
[----:B------:R-:W-:-:S05]  /*c930*/  IABS R251, c[0x0][0x17c] ;  /* 0x00005f0000fb7a13 */ /* 0x000fca0000000000 */
[----:B------:R-:W-:Y:S02]  /*c940*/  @!P5 IMAD.IADD R35, R35, 0x1, -R251 ;  /* 0x000000012323d824 */ /* 0x000fe400078e0afb */
[----:B------:R-:W3:Y:S02]  /*c950*/  LDL R251, [R1+0x40c4] ;  /* 0x0040c40001fb7983 */ /* 0x000ee40000100800 */
[----:B---3--:R-:W-:Y:S02]  /*c960*/  ISETP.GE.AND P5, PT, R251, RZ, PT ;  /* 0x000000fffb00720c */ /* 0x008fe40003fa6270 */
[----:B------:R-:W-:-:S05]  /*c970*/  IABS R251, c[0x0][0x17c] ;  /* 0x00005f0000fb7a13 */ /* 0x000fca0000000000 */
[----:B------:R-:W-:Y:S02]  /*c980*/  @!P2 IMAD.IADD R34, R34, 0x1, -R251 ;  /* 0x000000012222a824 */ /* 0x000fe400078e0afb */
[----:B------:R-:W3:Y:S01]  /*c990*/  LDL R251, [R1+0x40c8] ;  /* 0x0040c80001fb7983 */ /* 0x000ee20000100800 */
[----:B------:R-:W-:Y:S01]  /*c9a0*/  @!P6 IADD3 R43, -R43, RZ, RZ ;  /* 0x000000ff2b2be210 */ /* 0x000fe20007ffe1ff */
[----:B------:R-:W-:Y:S02]  /*c9b0*/  @!P1 IMAD.MOV R42, RZ, RZ, -R42 ;  /* 0x000000ffff2a9224 */ /* 0x000fe400078e0a2a */
[----:B------:R-:W-:Y:S02]  /*c9c0*/  @!P4 IMAD.MOV R41, RZ, RZ, -R41 ;  /* 0x000000ffff29c224 */ /* 0x000fe400078e0a29 */
[----:B------:R-:W-:Y:S01]  /*c9d0*/  @!P5 IMAD.MOV R40, RZ, RZ, -R40 ;  /* 0x000000ffff28d224 */ /* 0x000fe200078e0a28 */
[----:B---3--:R-:W-:Y:S02]  /*c9e0*/  ISETP.GE.AND P2, PT, R251, RZ, PT ;  /* 0x000000fffb00720c */ /* 0x008fe40003f46270 */
[----:B------:R-:W-:-:S05]  /*c9f0*/  IABS R251, c[0x0][0x17c] ;  /* 0x00005f0000fb7a13 */ /* 0x000fca0000000000 */
[--C-:B------:R-:W-:Y:S01]  /*ca00*/  @!P3 IMAD.IADD R33, R33, 0x1, -R251.reuse ;  /* 0x000000012121b824 */ /* 0x100fe200078e0afb */
[----:B--2---:R-:W-:Y:S01]  /*ca10*/  ISETP.GE.AND P3, PT, R237, RZ, PT ;  /* 0x000000ffed00720c */ /* 0x004fe20003f66270 */
[----:B------:R-:W-:Y:S01]  /*ca20*/  @!P0 IMAD.IADD R32, R32, 0x1, -R251 ;  /* 0x0000000120208824 */ /* 0x000fe200078e0afb */
[C---:B------:R-:W-:Y:S01]  /*ca30*/  ISETP.GT.U32.AND P0, PT, R251.reuse, R37, PT ;  /* 0x00000025fb00720c */ /* 0x040fe20003f04070 */
[----:B------:R-:W2:Y:S01]  /*ca40*/  LDL R237, [R1+0x40e4] ;  /* 0x0040e40001ed7983 */ /* 0x000ea20000100800 */
[C---:B------:R-:W-:Y:S01]  /*ca50*/  ISETP.GT.U32.AND P1, PT, R251.reuse, R36, PT ;  /* 0x00000024fb00720c */ /* 0x040fe20003f24070 */
[----:B------:R-:W-:Y:S01]  /*ca60*/  @!P2 IMAD.MOV R39, RZ, RZ, -R39 ;  /* 0x000000ffff27a224 */ /* 0x000fe200078e0a27 */
[C---:B------:R-:W-:Y:S02]  /*ca70*/  ISETP.GT.U32.AND P4, PT, R251.reuse, R35, PT ;  /* 0x00000023fb00720c */ /* 0x040fe40003f84070 */
[C---:B------:R-:W-:Y:S02]  /*ca80*/  ISETP.GT.U32.AND P5, PT, R251.reuse, R34, PT ;  /* 0x00000022fb00720c */ /* 0x040fe40003fa4070 */
[----:B------:R-:W-:-:S02]  /*ca90*/  ISETP.GT.U32.AND P2, PT, R251, R33, PT ;  /* 0x00000021fb00720c */ /* 0x000fc40003f44070 */
[----:B------:R-:W-:Y:S02]  /*caa0*/  ISETP.GT.U32.AND P6, PT, R251, R32, PT ;  /* 0x00000020fb00720c */ /* 0x000fe40003fc4070 */
[----:B------:R-:W-:Y:S01]  /*cab0*/  @!P3 IADD3 R38, -R38, RZ, RZ ;  /* 0x000000ff2626b210 */ /* 0x000fe20007ffe1ff */
[----:B------:R-:W-:Y:S01]  /*cac0*/  @!P0 IMAD.IADD R37, R37, 0x1, -R251 ;  /* 0x0000000125258824 */ /* 0x000fe200078e0afb */
[----:B------:R-:W-:Y:S02]  /*cad0*/  ISETP.GT.U32.AND P3, PT, R251, R31, PT ;  /* 0x0000001ffb00720c */ /* 0x000fe40003f64070 */
[----:B------:R-:W3:Y:S02]  /*cae0*/  LDL R251, [R1+0x40cc] ;  /* 0x0040cc0001fb7983 */ /* 0x000ee40000100800 */
[----:B---3--:R-:W-:Y:S02]  /*caf0*/  ISETP.GE.AND P0, PT, R251, RZ, PT ;  /* 0x000000fffb00720c */ /* 0x008fe40003f06270 */
[----:B------:R-:W-:-:S04]  /*cb00*/  IABS R251, c[0x0][0x17c] ;  /* 0x00005f0000fb7a13 */ /* 0x000fc80000000000 */
[----:B------:R-:W-:Y:S01]  /*cb10*/  @!P2 IADD3 R33, R33, -R251, RZ ;  /* 0x800000fb2121a210 */ /* 0x000fe20007ffe0ff */
[--C-:B------:R-:W-:Y:S01]  /*cb20*/  @!P1 IMAD.IADD R36, R36, 0x1, -R251.reuse ;  /* 0x0000000124249824 */ /* 0x100fe200078e0afb */
[----:B------:R-:W-:Y:S01]  /*cb30*/  ISETP.GT.U32.AND P1, PT, R251, R30, PT ;  /* 0x0000001efb00720c */ /* 0x000fe20003f24070 */
[--C-:B------:R-:W-:Y:S01]  /*cb40*/  @!P4 IMAD.IADD R35, R35, 0x1, -R251.reuse ;  /* 0x000000012323c824 */ /* 0x100fe200078e0afb */
[C---:B------:R-:W-:Y:S01]  /*cb50*/  ISETP.GT.U32.AND P4, PT, R251.reuse, R29, PT ;  /* 0x0000001dfb00720c */ /* 0x040fe20003f84070 */
[--C-:B------:R-:W-:Y:S01]  /*cb60*/  @!P5 IMAD.IADD R34, R34, 0x1, -R251.reuse ;  /* 0x000000012222d824 */ /* 0x100fe200078e0afb */
[C---:B------:R-:W-:Y:S01]  /*cb70*/  ISETP.GT.U32.AND P5, PT, R251.reuse, R28, PT ;  /* 0x0000001cfb00720c */ /* 0x040fe20003fa4070 */
[----:B------:R-:W-:Y:S01]  /*cb80*/  @!P6 IMAD.IADD R32, R32, 0x1, -R251 ;  /* 0x000000012020e824 */ /* 0x000fe200078e0afb */
[----:B------:R-:W-:Y:S02]  /*cb90*/  ISETP.GT.U32.AND P2, PT, R251, R27, PT ;  /* 0x0000001bfb00720c */ /* 0x000fe40003f44070 */
[----:B------:R-:W3:Y:S02]  /*cba0*/  LDL R251, [R1+0x40d8] ;  /* 0x0040d80001fb7983 */ /* 0x000ee40000100800 */
[----:B---3--:R-:W-:-:S02]  /*cbb0*/  ISETP.GE.AND P6, PT, R251, RZ, PT ;  /* 0x000000fffb00720c */ /* 0x008fc40003fc6270 */
[----:B------:R-:W-:-:S05]  /*cbc0*/  IABS R251, c[0x0][0x17c] ;  /* 0x00005f0000fb7a13 */ /* 0x000fca0000000000 */
[--C-:B------:R-:W-:Y:S01]  /*cbd0*/  @!P3 IMAD.IADD R31, R31, 0x1, -R251.reuse ;  /* 0x000000011f1fb824 */ /* 0x100fe200078e0afb */
[----:B------:R-:W-:Y:S01]  /*cbe0*/  ISETP.GT.U32.AND P3, PT, R251, R26, PT ;  /* 0x0000001afb00720c */ /* 0x000fe20003f64070 */
[----:B------:R-:W-:Y:S02]  /*cbf0*/  @!P1 IMAD.IADD R30, R30, 0x1, -R251 ;  /* 0x000000011e1e9824 */ /* 0x000fe400078e0afb */
[----:B------:R-:W3:Y:S02]  /*cc00*/  LDL R251, [R1+0x40dc] ;  /* 0x0040dc0001fb7983 */ /* 0x000ee40000100800 */
[----:B---3--:R-:W-:Y:S02]  /*cc10*/  ISETP.GE.AND P1, PT, R251, RZ, PT ;  /* 0x000000fffb00720c */ /* 0x008fe40003f26270 */
[----:B------:R-:W-:-:S04]  /*cc20*/  IABS R251, c[0x0][0x17c] ;  /* 0x00005f0000fb7a13 */ /* 0x000fc80000000000 */
[----:B------:R-:W-:Y:S01]  /*cc30*/  @!P5 IADD3 R28, R28, -R251, RZ ;  /* 0x800000fb1c1cd210 */ /* 0x000fe20007ffe0ff */
[----:B------:R-:W-:Y:S02]  /*cc40*/  @!P4 IMAD.IADD R29, R29, 0x1, -R251 ;  /* 0x000000011d1dc824 */ /* 0x000fe400078e0afb */
[----:B------:R-:W3:Y:S02]  /*cc50*/  LDL R251, [R1+0x40f0] ;  /* 0x0040f00001fb7983 */ /* 0x000ee40000100800 */
[----:B---3--:R-:W-:Y:S02]  /*cc60*/  ISETP.GE.AND P5, PT, R251, RZ, PT ;  /* 0x000000fffb00720c */ /* 0x008fe40003fa6270 */
[----:B------:R-:W-:-:S05]  /*cc70*/  IABS R251, c[0x0][0x17c] ;  /* 0x00005f0000fb7a13 */ /* 0x000fca0000000000 */
[----:B------:R-:W-:Y:S02]  /*cc80*/  @!P2 IMAD.IADD R27, R27, 0x1, -R251 ;  /* 0x000000011b1ba824 */ /* 0x000fe400078e0afb */
[----:B------:R-:W3:Y:S01]  /*cc90*/  LDL R251, [R1+0x40e8] ;  /* 0x0040e80001fb7983 */ /* 0x000ee20000100800 */
[----:B--2---:R-:W-:Y:S01]  /*cca0*/  ISETP.GE.AND P4, PT, R237, RZ, PT ;  /* 0x000000ffed00720c */ /* 0x004fe20003f86270 */
[----:B------:R-:W-:Y:S01]  /*ccb0*/  @!P0 IMAD.MOV R37, RZ, RZ, -R37 ;  /* 0x000000ffff258224 */ /* 0x000fe200078e0a25 */
[----:B------:R-:W-:Y:S01]  /*ccc0*/  @!P6 IADD3 R36, -R36, RZ, RZ ;  /* 0x000000ff2424e210 */ /* 0x000fe20007ffe1ff */
[----:B------:R-:W-:Y:S02]  /*ccd0*/  @!P1 IMAD.MOV R35, RZ, RZ, -R35 ;  /* 0x000000ffff239224 */ /* 0x000fe400078e0a23 */
[----:B------:R-:W-:Y:S01]  /*cce0*/  @!P5 IMAD.MOV R33, RZ, RZ, -R33 ;  /* 0x000000ffff21d224 */ /* 0x000fe200078e0a21 */
[----:B-1----:R-:W-:-:S07]  /*ccf0*/  IABS R236, R236 ;  /* 0x000000ec00ec7213 */ /* 0x002fce0000000000 */
[----:B------:R-:W-:Y:S02]  /*cd00*/  @!P4 IMAD.MOV R34, RZ, RZ, -R34 ;  /* 0x000000ffff22c224 */ /* 0x000fe400078e0a22 */
[----:B------:R-:W-:-:S04]  /*cd10*/  IMAD.HI.U32 R237, R252, R236, RZ ;  /* 0x000000ecfced7227 */ /* 0x000fc800078e00ff */
[----:B------:R-:W-:Y:S01]  /*cd20*/  IMAD.MOV R237, RZ, RZ, -R237 ;  /* 0x000000ffffed7224 */ /* 0x000fe200078e0aed */
[----:B---3--:R-:W-:Y:S02]  /*cd30*/  ISETP.GE.AND P2, PT, R251, RZ, PT ;  /* 0x000000fffb00720c */ /* 0x008fe40003f46270 */
[----:B------:R-:W-:-:S05]  /*cd40*/  IABS R251, c[0x0][0x17c] ;  /* 0x00005f0000fb7a13 */ /* 0x000fca0000000000 */
[--C-:B------:R-:W-:Y:S01]  /*cd50*/  @!P3 IMAD.IADD R26, R26, 0x1, -R251.reuse ;  /* 0x000000011a1ab824 */ /* 0x100fe200078e0afb */
[C---:B------:R-:W-:Y:S02]  /*cd60*/  ISETP.GT.U32.AND P0, PT, R251.reuse, R31, PT ;  /* 0x0000001ffb00720c */ /* 0x040fe40003f04070 */
[C---:B------:R-:W-:Y:S02]  /*cd70*/  ISETP.GT.U32.AND P3, PT, R251.reuse, R30, PT ;  /* 0x0000001efb00720c */ /* 0x040fe40003f64070 */
[C---:B------:R-:W-:Y:S02]  /*cd80*/  ISETP.GT.U32.AND P1, PT, R251.reuse, R29, PT ;  /* 0x0000001dfb00720c */ /* 0x040fe40003f24070 */
[C---:B------:R-:W-:Y:S02]  /*cd90*/  ISETP.GT.U32.AND P4, PT, R251.reuse, R28, PT ;  /* 0x0000001cfb00720c */ /* 0x040fe40003f84070 */
[C---:B------:R-:W-:Y:S02]  /*cda0*/  ISETP.GT.U32.AND P5, PT, R251.reuse, R27, PT ;  /* 0x0000001bfb00720c */ /* 0x040fe40003fa4070 */
[C---:B------:R-:W-:Y:S01]  /*cdb0*/  ISETP.GT.U32.AND P6, PT, R251.reuse, R26, PT ;  /* 0x0000001afb00720c */ /* 0x040fe20003fc4070 */
[----:B------:R-:W-:Y:S01]  /*cdc0*/  @!P2 IMAD.MOV R32, RZ, RZ, -R32 ;  /* 0x000000ffff20a224 */ /* 0x000fe200078e0a20 */
[C---:B------:R-:W-:Y:S01]  /*cdd0*/  ISETP.GT.U32.AND P2, PT, R251.reuse, R25, PT ;  /* 0x00000019fb00720c */ /* 0x040fe20003f44070 */
[----:B------:R-:W-:Y:S01]  /*cde0*/  IMAD R236, R251, R237, R236 ;  /* 0x000000edfbec7224 */ /* 0x000fe200078e02ec */
        /* <DEDUP_REMOVED lines=9> */
[----:B------:R-:W2:Y:S01]  /*ce80*/  LDL R237, [R1+0x4114] ;  /* 0x0041140001ed7983 */ /* 0x000ea20000100800 */
[----:B------:R-:W-:-:S02]  /*ce90*/  ISETP.GT.U32.AND P5, PT, R251, R20, PT ;  /* 0x00000014fb00720c */ /* 0x000fc40003fa4070 */
        /* <DEDUP_REMOVED lines=18> */
[----:B------:R-:W-:Y:S02]  /*cfc0*/  @!P2 IMAD.MOV R30, RZ, RZ, -R30 ;  /* 0x000000ffff1ea224 */ /* 0x000fe400078e0a1e */
[----:B------:R-:W-:Y:S01]  /*cfd0*/  @!P0 IMAD.MOV R29, RZ, RZ, -R29 ;  /* 0x000000ffff1d8224 */ /* 0x000fe200078e0a1d */
[----:B------:R-:W-:Y:S01]  /*cfe0*/  @!P3 IADD3 R28, -R28, RZ, RZ ;  /* 0x000000ff1c1cb210 */ /* 0x000fe20007ffe1ff */
[----:B------:R-:W-:Y:S01]  /*cff0*/  @!P6 IMAD.MOV R31, RZ, RZ, -R31 ;  /* 0x000000ffff1fe224 */ /* 0x000fe200078e0a1f */
[----:B---3--:R-:W-:Y:S02]  /*d000*/  ISETP.GE.AND P1, PT, R251, RZ, PT ;  /* 0x000000fffb00720c */ /* 0x008fe40003f26270 */
[----:B------:R-:W-:-:S04]  /*d010*/  IABS R251, c[0x0][0x17c] ;  /* 0x00005f0000fb7a13 */ /* 0x000fc80000000000 */
[----:B------:R-:W-:Y:S02]  /*d020*/  @!P4 IADD3 R21, R21, -R251, RZ ;  /* 0x800000fb1515c210 */ /* 0x000fe40007ffe0ff */
[----:B--2---:R-:W-:Y:S02]  /*d030*/  ISETP.GE.AND P4, PT, R237, RZ, PT ;  /* 0x000000ffed00720c */ /* 0x004fe40003f86270 */
[----:B------:R-:W-:Y:S02]  /*d040*/  IADD3 R237, R15, 0xfe, RZ ;  /* 0x000000fe0fed7810 */ /* 0x000fe40007ffe0ff */
[----:B------:R-:W2:Y:S01]  /*d050*/  LDL.LU R15, [R1+0x4298] ;  /* 0x00429800010f7983 */ /* 0x000ea20000300800 */
[----:B------:R-:W-:Y:S01]  /*d060*/  @!P5 IMAD.IADD R20, R20, 0x1, -R251 ;  /* 0x000000011414d824 */ /* 0x000fe200078e0afb */
[C---:B------:R-:W-:Y:S01]  /*d070*/  ISETP.GT.U32.AND P5, PT, R251.reuse, R25, PT ;  /* 0x00000019fb00720c */ /* 0x040fe20003fa4070 */
[----:B------:R-:W-:Y:S01]  /*d080*/  @!P1 IMAD.MOV R27, RZ, RZ, -R27 ;  /* 0x000000ffff1b9224 */ /* 0x000fe200078e0a1b */
[----:B------:R-:W-:-:S02]  /*d090*/  ISETP.GT.U32.AND P2, PT, R251, R24, PT ;  /* 0x00000018fb00720c */ /* 0x000fc40003f44070 */
[C---:B------:R-:W-:Y:S02]  /*d0a0*/  ISETP.GT.U32.AND P0, PT, R251.reuse, R23, PT ;  /* 0x00000017fb00720c */ /* 0x040fe40003f04070 */
[C---:B------:R-:W-:Y:S02]  /*d0b0*/  ISETP.GT.U32.AND P3, PT, R251.reuse, R22, PT ;  /* 0x00000016fb00720c */ /* 0x040fe40003f64070 */
[C---:B------:R-:W-:Y:S02]  /*d0c0*/  ISETP.GT.U32.AND P1, PT, R251.reuse, R21, PT ;  /* 0x00000015fb00720c */ /* 0x040fe40003f24070 */
[C---:B------:R-:W-:Y:S01]  /*d0d0*/  ISETP.GT.U32.AND P6, PT, R251.reuse, R20, PT ;  /* 0x00000014fb00720c */ /* 0x040fe20003fc4070 */
[----:B------:R-:W-:Y:S01]  /*d0e0*/  @!P4 IMAD.MOV R26, RZ, RZ, -R26 ;  /* 0x000000ffff1ac224 */ /* 0x000fe200078e0a1a */
[----:B------:R-:W-:Y:S01]  /*d0f0*/  ISETP.GT.U32.AND P4, PT, R251, R19, PT ;  /* 0x00000013fb00720c */ /* 0x000fe20003f84070 */
[--C-:B------:R-:W-:Y:S01]  /*d100*/  @!P5 IMAD.IADD R25, R25, 0x1, -R251.reuse ;  /* 0x000000011919d824 */ /* 0x100fe200078e0afb */
[----:B------:R1:W-:Y:S01]  /*d110*/  STL [R1+0x40d4], R237 ;  /* 0x0040d4ed01007387 */ /* 0x0003e20000100800 */
[----:B------:R-:W-:Y:S01]  /*d120*/  @!P2 IMAD.IADD R24, R24, 0x1, -R251 ;  /* 0x000000011818a824 */ /* 0x000fe200078e0afb */
[----:B------:R-:W-:-:S02]  /*d130*/  ISETP.GT.U32.AND P5, PT, R251, R18, PT ;  /* 0x00000012fb00720c */ /* 0x000fc40003fa4070 */
[----:B------:R-:W-:Y:S01]  /*d140*/  @!P0 IADD3 R23, R23, -R251, RZ ;  /* 0x800000fb17178210 */ /* 0x000fe20007ffe0ff */
[--C-:B------:R-:W-:Y:S01]  /*d150*/  @!P3 IMAD.IADD R22, R22, 0x1, -R251.reuse ;  /* 0x000000011616b824 */ /* 0x100fe200078e0afb */
[----:B------:R-:W-:Y:S01]  /*d160*/  ISETP.GT.U32.AND P2, PT, R251, R17, PT ;  /* 0x00000011fb00720c */ /* 0x000fe20003f44070 */
[--C-:B------:R-:W-:Y:S01]  /*d170*/  @!P1 IMAD.IADD R21, R21, 0x1, -R251.reuse ;  /* 0x0000000115159824 */ /* 0x100fe200078e0afb */
[C---:B------:R-:W-:Y:S01]  /*d180*/  ISETP.GT.U32.AND P0, PT, R251.reuse, R16, PT ;  /* 0x00000010fb00720c */ /* 0x040fe20003f04070 */
[----:B------:R-:W-:Y:S01]  /*d190*/  @!P6 IMAD.IADD R20, R20, 0x1, -R251 ;  /* 0x000000011414e824 */ /* 0x000fe200078e0afb */
[C---:B------:R-:W-:Y:S02]  /*d1a0*/  ISETP.GT.U32.AND P1, PT, R251.reuse, R14, PT ;  /* 0x0000000efb00720c */ /* 0x040fe40003f24070 */
[----:B--2---:R-:W-:Y:S02]  /*d1b0*/  ISETP.GT.U32.AND P3, PT, R251, R15, PT ;  /* 0x0000000ffb00720c */ /* 0x004fe40003f64070 */
[----:B------:R-:W2:Y:S02]  /*d1c0*/  LDL R251, [R1+0x4118] ;  /* 0x0041180001fb7983 */ /* 0x000ea40000100800 */
[----:B--2---:R-:W-:-:S02]  /*d1d0*/  ISETP.GE.AND P6, PT, R251, RZ, PT ;  /* 0x000000fffb00720c */ /* 0x004fc40003fc6270 */
[----:B------:R-:W-:-:S05]  /*d1e0*/  IABS R251, c[0x0][0x17c] ;  /* 0x00005f0000fb7a13 */ /* 0x000fca0000000000 */
[----:B------:R-:W-:Y:S02]  /*d1f0*/  @!P4 IMAD.IADD R19, R19, 0x1, -R251 ;  /* 0x000000011313c824 */ /* 0x000fe400078e0afb */
[----:B------:R-:W2:Y:S02]  /*d200*/  LDL R251, [R1+0x4120] ;  /* 0x0041200001fb7983 */ /* 0x000ea40000100800 */
[----:B--2---:R-:W-:Y:S02]  /*d210*/  ISETP.GE.AND P4, PT, R251, RZ, PT ;  /* 0x000000fffb00720c */ /* 0x004fe40003f86270 */
[----:B------:R-:W-:-:S04]  /*d220*/  IABS R251, c[0x0][0x17c] ;  /* 0x00005f0000fb7a13 */ /* 0x000fc80000000000 */
[----:B------:R-:W-:Y:S02]  /*d230*/  @!P5 IADD3 R18, R18, -R251, RZ ;  /* 0x800000fb1212d210 */ /* 0x000fe40007ffe0ff */
[----:B------:R-:W2:Y:S02]  /*d240*/  LDL R251, [R1+0x412c] ;  /* 0x00412c0001fb7983 */ /* 0x000ea40000100800 */
[----:B--2---:R-:W-:Y:S02]  /*d250*/  ISETP.GE.AND P5, PT, R251, RZ, PT ;  /* 0x000000fffb00720c */ /* 0x004fe40003fa6270 */
[----:B------:R-:W-:-:S05]  /*d260*/  IABS R251, c[0x0][0x17c] ;  /* 0x00005f0000fb7a13 */ /* 0x000fca0000000000 */
[----:B------:R-:W-:Y:S02]  /*d270*/  @!P2 IMAD.IADD R17, R17, 0x1, -R251 ;  /* 0x000000011111a824 */ /* 0x000fe400078e0afb */
        /* <DEDUP_REMOVED lines=8> */
[----:B------:R-:W2:Y:S01]  /*d300*/  LDL R251, [R1+0x4138] ;  /* 0x0041380001fb7983 */ /* 0x000ea20000100800 */
[----:B------:R-:W-:Y:S01]  /*d310*/  @!P6 IADD3 R25, -R25, RZ, RZ ;  /* 0x000000ff1919e210 */ /* 0x000fe20007ffe1ff */
[----:B------:R-:W-:Y:S02]  /*d320*/  @!P4 IMAD.MOV R24, RZ, RZ, -R24 ;  /* 0x000000ffff18c224 */ /* 0x000fe400078e0a18 */
[----:B------:R-:W-:Y:S02]  /*d330*/  @!P5 IMAD.MOV R23, RZ, RZ, -R23 ;  /* 0x000000ffff17d224 */ /* 0x000fe400078e0a17 */
[----:B------:R-:W-:Y:S02]  /*d340*/  @!P2 IMAD.MOV R22, RZ, RZ, -R22 ;  /* 0x000000ffff16a224 */ /* 0x000fe400078e0a16 */
[----:B------:R-:W-:Y:S01]  /*d350*/  @!P0 IMAD.MOV R21, RZ, RZ, -R21 ;  /* 0x000000ffff158224 */ /* 0x000fe200078e0a15 */
[----:B--2---:R-:W-:-:S02]  /*d360*/  ISETP.GE.AND P3, PT, R251, RZ, PT ;  /* 0x000000fffb00720c */ /* 0x004fc40003f66270 */
[----:B------:R-:W-:-:S05]  /*d370*/  IABS R251, c[0x0][0x17c] ;  /* 0x00005f0000fb7a13 */ /* 0x000fca0000000000 */
[----:B------:R-:W-:Y:S01]  /*d380*/  @!P1 IMAD.IADD R14, R14, 0x1, -R251 ;  /* 0x000000010e0e9824 */ /* 0x000fe200078e0afb */
[C---:B------:R-:W-:Y:S02]  /*d390*/  ISETP.GT.U32.AND P1, PT, R251.reuse, R19, PT ;  /* 0x00000013fb00720c */ /* 0x040fe40003f24070 */
[C---:B------:R-:W-:Y:S02]  /*d3a0*/  ISETP.GT.U32.AND P4, PT, R251.reuse, R18, PT ;  /* 0x00000012fb00720c */ /* 0x040fe40003f84070 */
[C---:B------:R-:W-:Y:S02]  /*d3b0*/  ISETP.GT.U32.AND P5, PT, R251.reuse, R17, PT ;  /* 0x00000011fb00720c */ /* 0x040fe40003fa4070 */
[----:B------:R-:W-:Y:S02]  /*d3c0*/  @!P3 IADD3 R20, -R20, RZ, RZ ;  /* 0x000000ff1414b210 */ /* 0x000fe40007ffe1ff */
[C---:B------:R-:W-:Y:S02]  /*d3d0*/  ISETP.GT.U32.AND P2, PT, R251.reuse, R16, PT ;  /* 0x00000010fb00720c */ /* 0x040fe40003f44070 */
[----:B------:R-:W-:-:S02]  /*d3e0*/  ISETP.GT.U32.AND P0, PT, R251, R15, PT ;  /* 0x0000000ffb00720c */ /* 0x000fc40003f04070 */
[----:B------:R-:W-:Y:S01]  /*d3f0*/  ISETP.GT.U32.AND P6, PT, R251, R14, PT ;  /* 0x0000000efb00720c */ /* 0x000fe20003fc4070 */
[----:B------:R-:W-:Y:S01]  /*d400*/  @!P1 IMAD.IADD R19, R19, 0x1, -R251 ;  /* 0x0000000113139824 */ /* 0x000fe200078e0afb */
[----:B------:R-:W-:Y:S02]  /*d410*/  ISETP.GT.U32.AND P3, PT, R251, R13, PT ;  /* 0x0000000dfb00720c */ /* 0x000fe40003f64070 */
[----:B------:R-:W2:Y:S02]  /*d420*/  LDL R251, [R1+0x413c] ;  /* 0x00413c0001fb7983 */ /* 0x000ea40000100800 */
[----:B--2---:R-:W-:Y:S02]  /*d430*/  ISETP.GE.AND P1, PT, R251, RZ, PT ;  /* 0x000000fffb00720c */ /* 0x004fe40003f26270 */
        /* <DEDUP_REMOVED lines=10> */
[----:B------:R-:W2:Y:S02]  /*d4e0*/  LDL R251, [R1+0x4148] ;  /* 0x0041480001fb7983 */ /* 0x000ea40000100800 */
[----:B--2---:R-:W-:-:S02]  /*d4f0*/  ISETP.GE.AND P6, PT, R251, RZ, PT ;  /* 0x000000fffb00720c */ /* 0x004fc40003fc6270 */
[----:B------:R-:W-:-:S05]  /*d500*/  IABS R251, c[0x0][0x17c] ;  /* 0x00005f0000fb7a13 */ /* 0x000fca0000000000 */
[--C-:B------:R-:W-:Y:S01]  /*d510*/  @!P3 IMAD.IADD R13, R13, 0x1, -R251.reuse ;  /* 0x000000010d0db824 */ /* 0x100fe200078e0afb */
[----:B------:R-:W-:Y:S01]  /*d520*/  ISETP.GT.U32.AND P3, PT, R251, R8, PT ;  /* 0x00000008fb00720c */ /* 0x000fe20003f64070 */
[----:B------:R-:W-:Y:S02]  /*d530*/  @!P4 IMAD.IADD R12, R12, 0x1, -R251 ;  /* 0x000000010c0cc824 */ /* 0x000fe400078e0afb */
[----:B------:R-:W2:Y:S02]  /*d540*/  LDL R251, [R1+0x4144] ;  /* 0x0041440001fb7983 */ /* 0x000ea40000100800 */
[----:B--2---:R-:W-:Y:S02]  /*d550*/  ISETP.GE.AND P4, PT, R251, RZ, PT ;  /* 0x000000fffb00720c */ /* 0x004fe40003f86270 */
        /* <DEDUP_REMOVED lines=10> */
[----:B------:R-:W2:Y:S01]  /*d600*/  LDL R251, [R1+0x415c] ;  /* 0x00415c0001fb7983 */ /* 0x000ea20000100800 */
[----:B------:R-:W-:Y:S01]  /*d610*/  @!P1 IMAD.MOV R19, RZ, RZ, -R19 ;  /* 0x000000ffff139224 */ /* 0x000fe200078e0a13 */
[----:B------:R-:W-:Y:S01]  /*d620*/  @!P6 IADD3 R18, -R18, RZ, RZ ;  /* 0x000000ff1212e210 */ /* 0x000fe20007ffe1ff */
[----:B------:R-:W-:Y:S02]  /*d630*/  @!P4 IMAD.MOV R17, RZ, RZ, -R17 ;  /* 0x000000ffff11c224 */ /* 0x000fe400078e0a11 */
[----:B------:R-:W-:Y:S02]  /*d640*/  @!P5 IMAD.MOV R16, RZ, RZ, -R16 ;  /* 0x000000ffff10d224 */ /* 0x000fe400078e0a10 */
[----:B------:R-:W-:Y:S01]  /*d650*/  @!P2 IMAD.MOV R15, RZ, RZ, -R15 ;  /* 0x000000ffff0fa224 */ /* 0x000fe200078e0a0f */
[----:B-1----:R-:W-:-:S05]  /*d660*/  IABS R237, R237 ;  /* 0x000000ed00ed7213 */ /* 0x002fca0000000000 */
[----:B------:R-:W-:-:S04]  /*d670*/  IMAD.HI.U32 R252, R252, R237, RZ ;  /* 0x000000edfcfc7227 */ /* 0x000fc800078e00ff */
[----:B------:R-:W-:Y:S01]  /*d680*/  IMAD.MOV R252, RZ, RZ, -R252 ;  /* 0x000000fffffc7224 */ /* 0x000fe200078e0afc */
[----:B--2---:R-:W-:Y:S02]  /*d690*/  ISETP.GE.AND P0, PT, R251, RZ, PT ;  /* 0x000000fffb00720c */ /* 0x004fe40003f06270 */
[----:B------:R-:W-:-:S05]  /*d6a0*/  IABS R251, c[0x0][0x17c] ;  /* 0x00005f0000fb7a13 */ /* 0x000fca0000000000 */
[----:B------:R-:W-:Y:S01]  /*d6b0*/  @!P3 IMAD.IADD R8, R8, 0x1, -R251 ;  /* 0x000000010808b824 */ /* 0x000fe200078e0afb */
        /* <DEDUP_REMOVED lines=44> */
[----:B------:R-:W-:Y:S01]  /*d980*/  @!P5 IADD3 R3, R3, -R251, RZ ;  /* 0x800000fb0303d210 */ /* 0x000fe20007ffe0ff */
[----:B------:R-:W-:Y:S01]  /*d990*/  @!P2 IMAD.IADD R2, R2, 0x1, -R251 ;  /* 0x000000010202a824 */ /* 0x000fe200078e0afb */
[----:B--2---:R-:W-:Y:S02]  /*d9a0*/  ISETP.GE.AND P5, PT, R252, RZ, PT ;  /* 0x000000fffc00720c */ /* 0x004fe40003fa6270 */
[C---:B------:R-:W-:Y:S01]  /*d9b0*/  ISETP.GT.U32.AND P2, PT, R251.reuse, R7, PT ;  /* 0x00000007fb00720c */ /* 0x040fe20003f44070 */
[----:B------:R-:W2:Y:S01]  /*d9c0*/  LDL R252, [R1+0x4198] ;  /* 0x0041980001fc7983 */ /* 0x000ea20000100800 */
[C---:B------:R-:W-:Y:S01]  /*d9d0*/  ISETP.GT.U32.AND P0, PT, R251.reuse, R6, PT ;  /* 0x00000006fb00720c */ /* 0x040fe20003f04070 */
[----:B------:R-:W-:Y:S01]  /*d9e0*/  @!P4 IMAD.MOV R9, RZ, RZ, -R9 ;  /* 0x000000ffff09c224 */ /* 0x000fe200078e0a09 */
[C---:B------:R-:W-:Y:S02]  /*d9f0*/  ISETP.GT.U32.AND P1, PT, R251.reuse, R5, PT ;  /* 0x00000005fb00720c */ /* 0x040fe40003f24070 */
[----:B------:R-:W-:-:S02]  /*da00*/  ISETP.GT.U32.AND P3, PT, R251, R4, PT ;  /* 0x00000004fb00720c */ /* 0x000fc40003f64070 */
[C---:B------:R-:W-:Y:S02]  /*da10*/  ISETP.GT.U32.AND P4, PT, R251.reuse, R3, PT ;  /* 0x00000003fb00720c */ /* 0x040fe40003f84070 */
[C---:B------:R-:W-:Y:S01]  /*da20*/  ISETP.GT.U32.AND P6, PT, R251.reuse, R2, PT ;  /* 0x00000002fb00720c */ /* 0x040fe20003fc4070 */
[----:B------:R-:W-:Y:S01]  /*da30*/  @!P5 IMAD.MOV R8, RZ, RZ, -R8 ;  /* 0x000000ffff08d224 */ /* 0x000fe200078e0a08 */
[----:B------:R-:W-:Y:S01]  /*da40*/  ISETP.GT.U32.AND P5, PT, R251, R0, PT ;  /* 0x00000000fb00720c */ /* 0x000fe20003fa4070 */
[--C-:B------:R-:W-:Y:S01]  /*da50*/  @!P2 IMAD.IADD R7, R7, 0x1, -R251.reuse ;  /* 0x000000010707a824 */ /* 0x100fe200078e0afb */
[C---:B------:R-:W-:Y:S01]  /*da60*/  ISETP.GT.U32.AND P2, PT, R251.reuse, R247, PT ;  /* 0x000000f7fb00720c */ /* 0x040fe20003f44070 */
[--C-:B------:R-:W-:Y:S01]  /*da70*/  @!P0 IMAD.IADD R6, R6, 0x1, -R251.reuse ;  /* 0x0000000106068824 */ /* 0x100fe200078e0afb */
[----:B------:R-:W-:Y:S02]  /*da80*/  ISETP.GT.U32.AND P0, PT, R251, R248, PT ;  /* 0x000000f8fb00720c */ /* 0x000fe40003f04070 */
[----:B------:R-:W-:Y:S01]  /*da90*/  @!P1 IADD3 R5, R5, -R251, RZ ;  /* 0x800000fb05059210 */ /* 0x000fe20007ffe0ff */
[--C-:B------:R-:W-:Y:S01]  /*daa0*/  @!P3 IMAD.IADD R4, R4, 0x1, -R251.reuse ;  /* 0x000000010404b824 */ /* 0x100fe200078e0afb */
[----:B------:R-:W-:Y:S01]  /*dab0*/  ISETP.GT.U32.AND P1, PT, R251, R249, PT ;  /* 0x000000f9fb00720c */ /* 0x000fe20003f24070 */
[--C-:B------:R-:W-:Y:S01]  /*dac0*/  @!P4 IMAD.IADD R3, R3, 0x1, -R251.reuse ;  /* 0x000000010303c824 */ /* 0x100fe200078e0afb */
[C---:B------:R-:W-:Y:S01]  /*dad0*/  ISETP.GT.U32.AND P3, PT, R251.reuse, R250, PT ;  /* 0x000000fafb00720c */ /* 0x040fe20003f64070 */
[----:B------:R-:W-:Y:S01]  /*dae0*/  @!P6 IMAD.IADD R2, R2, 0x1, -R251 ;  /* 0x000000010202e824 */ /* 0x000fe200078e0afb */
[----:B------:R-:W-:-:S02]  /*daf0*/  ISETP.GT.U32.AND P4, PT, R251, R230, PT ;  /* 0x000000e6fb00720c */ /* 0x000fc40003f84070 */
        /* <DEDUP_REMOVED lines=17> */
[----:B------:R-:W-:Y:S01]  /*dc10*/  @!P5 IMAD.MOV R6, RZ, RZ, -R6 ;  /* 0x000000ffff06d224 */ /* 0x000fe200078e0a06 */
[----:B------:R-:W-:Y:S01]  /*dc20*/  @!P6 IADD3 R7, -R7, RZ, RZ ;  /* 0x000000ff0707e210 */ /* 0x000fe20007ffe1ff */
[----:B------:R-:W-:Y:S02]  /*dc30*/  @!P2 IMAD.MOV R5, RZ, RZ, -R5 ;  /* 0x000000ffff05a224 */ /* 0x000fe400078e0a05 */
[----:B------:R-:W-:Y:S01]  /*dc40*/  @!P0 IMAD.MOV R4, RZ, RZ, -R4 ;  /* 0x000000ffff048224 */ /* 0x000fe200078e0a04 */
[----:B---3--:R-:W-:Y:S02]  /*dc50*/  ISETP.GE.AND P1, PT, R251, RZ, PT ;  /* 0x000000fffb00720c */ /* 0x008fe40003f26270 */
[----:B------:R-:W-:-:S05]  /*dc60*/  IABS R251, c[0x0][0x17c] ;  /* 0x00005f0000fb7a13 */ /* 0x000fca0000000000 */
[--C-:B------:R-:W-:Y:S02]  /*dc70*/  @!P3 IMAD.IADD R250, R250, 0x1, -R251.reuse ;  /* 0x00000001fafab824 */ /* 0x100fe400078e0afb */
[----:B------:R-:W-:Y:S01]  /*dc80*/  @!P4 IMAD.IADD R230, R230, 0x1, -R251 ;  /* 0x00000001e6e6c824 */ /* 0x000fe200078e0afb */
[----:B--2---:R-:W-:Y:S02]  /*dc90*/  ISETP.GE.AND P3, PT, R252, RZ, PT ;  /* 0x000000fffc00720c */ /* 0x004fe40003f66270 */
[C---:B------:R-:W-:Y:S01]  /*dca0*/  ISETP.GT.U32.AND P4, PT, R251.reuse, R0, PT ;  /* 0x00000000fb00720c */ /* 0x040fe20003f84070 */
[----:B------:R-:W-:Y:S01]  /*dcb0*/  @!P1 IMAD.MOV R3, RZ, RZ, -R3 ;  /* 0x000000ffff039224 */ /* 0x000fe200078e0a03 */
[C---:B------:R-:W-:Y:S01]  /*dcc0*/  ISETP.GT.U32.AND P5, PT, R251.reuse, R247, PT ;  /* 0x000000f7fb00720c */ /* 0x040fe20003fa4070 */
[----:B------:R-:W2:Y:S01]  /*dcd0*/  LDL R252, [R1+0x4160] ;  /* 0x0041600001fc7983 */ /* 0x000ea20000100800 */
[C---:B------:R-:W-:Y:S02]  /*dce0*/  ISETP.GT.U32.AND P2, PT, R251.reuse, R248, PT ;  /* 0x000000f8fb00720c */ /* 0x040fe40003f44070 */
[----:B------:R-:W-:-:S02]  /*dcf0*/  ISETP.GT.U32.AND P0, PT, R251, R249, PT ;  /* 0x000000f9fb00720c */ /* 0x000fc40003f04070 */
[C---:B------:R-:W-:Y:S02]  /*dd00*/  ISETP.GT.U32.AND P1, PT, R251.reuse, R250, PT ;  /* 0x000000fafb00720c */ /* 0x040fe40003f24070 */
[C---:B------:R-:W-:Y:S02]  /*dd10*/  ISETP.GT.U32.AND P6, PT, R251.reuse, R230, PT ;  /* 0x000000e6fb00720c */ /* 0x040fe40003fc4070 */
[----:B------:R-:W-:Y:S01]  /*dd20*/  @!P3 IADD3 R2, -R2, RZ, RZ ;  /* 0x000000ff0202b210 */ /* 0x000fe20007ffe1ff */
        /* <DEDUP_REMOVED lines=8> */
[----:B------:R-:W-:Y:S01]  /*ddb0*/  @!P1 IADD3 R250, R250, -R251, RZ ;  /* 0x800000fbfafa9210 */ /* 0x000fe20007ffe0ff */
[----:B------:R-:W-:Y:S01]  /*ddc0*/  @!P6 IMAD.IADD R230, R230, 0x1, -R251 ;  /* 0x00000001e6e6e824 */ /* 0x000fe200078e0afb */
        /* <DEDUP_REMOVED lines=18> */
[----:B------:R-:W3:Y:S01]  /*def0*/  LDL R251, [R1+0x4184] ;  /* 0x0041840001fb7983 */ /* 0x000ee20000100800 */
[----:B------:R-:W-:Y:S01]  /*df00*/  @!P3 IMAD.MOV R247, RZ, RZ, -R247 ;  /* 0x000000fffff7b224 */ /* 0x000fe200078e0af7 */
[----:B------:R-:W-:-:S03]  /*df10*/  @!P4 IADD3 R248, -R248, RZ, RZ ;  /* 0x000000fff8f8c210 */ /* 0x000fc60007ffe1ff */
[----:B------:R-:W-:Y:S02]  /*df20*/  @!P5 IMAD.MOV R249, RZ, RZ, -R249 ;  /* 0x000000fffff9d224 */ /* 0x000fe400078e0af9 */
[----:B------:R-:W-:Y:S01]  /*df30*/  @!P6 IMAD.MOV R0, RZ, RZ, -R0 ;  /* 0x000000ffff00e224 */ /* 0x000fe200078e0a00 */
[----:B---3--:R-:W-:Y:S02]  /*df40*/  ISETP.GE.AND P2, PT, R251, RZ, PT ;  /* 0x000000fffb00720c */ /* 0x008fe40003f46270 */
[----:B------:R-:W-:-:S04]  /*df50*/  IABS R251, c[0x0][0x17c] ;  /* 0x00005f0000fb7a13 */ /* 0x000fc80000000000 */
[C---:B------:R-:W-:Y:S01]  /*df60*/  ISETP.GT.U32.AND P3, PT, R251.reuse, R194, PT ;  /* 0x000000c2fb00720c */ /* 0x040fe20003f64070 */
[--C-:B------:R-:W-:Y:S01]  /*df70*/  @!P0 IMAD.IADD R140, R140, 0x1, -R251.reuse ;  /* 0x000000018c8c8824 */ /* 0x100fe200078e0afb */
[----:B--2---:R-:W-:Y:S01]  /*df80*/  ISETP.GE.AND P0, PT, R252, RZ, PT ;  /* 0x000000fffc00720c */ /* 0x004fe20003f06270 */
[----:B------:R-:W-:Y:S01]  /*df90*/  @!P1 IMAD.IADD R122, R122, 0x1, -R251 ;  /* 0x000000017a7a9824 */ /* 0x000fe200078e0afb */
[C---:B------:R-:W-:Y:S01]  /*dfa0*/  ISETP.GT.U32.AND P1, PT, R251.reuse, R212, PT ;  /* 0x000000d4fb00720c */ /* 0x040fe20003f24070 */
[----:B------:R-:W2:Y:S01]  /*dfb0*/  LDL R252, [R1+0x4134] ;  /* 0x0041340001fc7983 */ /* 0x000ea20000100800 */
[C---:B------:R-:W-:Y:S02]  /*dfc0*/  ISETP.GT.U32.AND P4, PT, R251.reuse, R176, PT ;  /* 0x000000b0fb00720c */ /* 0x040fe40003f84070 */
[C---:B------:R-:W-:Y:S01]  /*dfd0*/  ISETP.GT.U32.AND P5, PT, R251.reuse, R158, PT ;  /* 0x0000009efb00720c */ /* 0x040fe20003fa4070 */
[----:B------:R-:W-:Y:S01]  /*dfe0*/  @!P2 IMAD.MOV R250, RZ, RZ, -R250 ;  /* 0x000000fffffaa224 */ /* 0x000fe200078e0afa */
[----:B------:R-:W-:-:S02]  /*dff0*/  ISETP.GT.U32.AND P6, PT, R251, R140, PT ;  /* 0x0000008cfb00720c */ /* 0x000fc40003fc4070 */
[C---:B------:R-:W-:Y:S02]  /*e000*/  ISETP.GT.U32.AND P2, PT, R251.reuse, R122, PT ;  /* 0x0000007afb00720c */ /* 0x040fe40003f44070 */
[----:B------:R-:W-:Y:S01]  /*e010*/  @!P3 IADD3 R194, R194, -R251, RZ ;  /* 0x800000fbc2c2b210 */ /* 0x000fe20007ffe0ff */
[----:B------:R-:W-:Y:S01]  /*e020*/  @!P0 IMAD.MOV R230, RZ, RZ, -R230 ;  /* 0x000000ffffe68224 */ /* 0x000fe200078e0ae6 */
[C---:B------:R-:W-:Y:S01]  /*e030*/  ISETP.GT.U32.AND P0, PT, R251.reuse, R232, PT ;  /* 0x000000e8fb00720c */ /* 0x040fe20003f04070 */
[--C-:B------:R-:W-:Y:S01]  /*e040*/  @!P1 IMAD.IADD R212, R212, 0x1, -R251.reuse ;  /* 0x00000001d4d49824 */ /* 0x100fe200078e0afb */
[C---:B------:R-:W-:Y:S01]  /*e050*/  ISETP.GT.U32.AND P1, PT, R251.reuse, R233, PT ;  /* 0x000000e9fb00720c */ /* 0x040fe20003f24070 */
        /* <DEDUP_REMOVED lines=8> */
[----:B------:R-:W3:Y:S04]  /*e0e0*/  LDL R251, [R1+0x4150] ;  /* 0x0041500001fb7983 */ /* 0x000ee80000100800 */
[----:B------:R-:W-:Y:S01]  /*e0f0*/  @!P5 IMAD.MOV R212, RZ, RZ, -R212 ;  /* 0x000000ffffd4d224 */ /* 0x000fe200078e0ad4 */
[----:B---3--:R-:W-:Y:S02]  /*e100*/  ISETP.GE.AND P6, PT, R251, RZ, PT ;  /* 0x000000fffb00720c */ /* 0x008fe40003fc6270 */
[----:B------:R-:W-:-:S05]  /*e110*/  IABS R251, c[0x0][0x17c] ;  /* 0x00005f0000fb7a13 */ /* 0x000fca0000000000 */
[--C-:B------:R-:W-:Y:S01]  /*e120*/  @!P0 IMAD.IADD R232, R232, 0x1, -R251.reuse ;  /* 0x00000001e8e88824 */ /* 0x100fe200078e0afb */
[----:B--2---:R-:W-:Y:S01]  /*e130*/  ISETP.GE.AND P0, PT, R252, RZ, PT ;  /* 0x000000fffc00720c */ /* 0x004fe20003f06270 */
[--C-:B------:R-:W-:Y:S01]  /*e140*/  @!P2 IMAD.IADD R122, R122, 0x1, -R251.reuse ;  /* 0x000000017a7aa824 */ /* 0x100fe200078e0afb */
[----:B------:R-:W-:Y:S01]  /*e150*/  ISETP.GE.AND P2, PT, R239, RZ, PT ;  /* 0x000000ffef00720c */ /* 0x000fe20003f46270 */
[--C-:B------:R-:W-:Y:S01]  /*e160*/  @!P1 IMAD.IADD R233, R233, 0x1, -R251.reuse ;  /* 0x00000001e9e99824 */ /* 0x100fe200078e0afb */
[----:B------:R-:W-:Y:S01]  /*e170*/  ISETP.GE.AND P1, PT, R246, RZ, PT ;  /* 0x000000fff600720c */ /* 0x000fe20003f26270 */
[----:B------:R-:W-:Y:S01]  /*e180*/  @!P3 IMAD.IADD R234, R234, 0x1, -R251 ;  /* 0x00000001eaeab824 */ /* 0x000fe200078e0afb */
[----:B------:R-:W-:Y:S02]  /*e190*/  ISETP.GE.AND P3, PT, R238, RZ, PT ;  /* 0x000000ffee00720c */ /* 0x000fe40003f66270 */
[----:B------:R-:W-:Y:S02]  /*e1a0*/  @!P4 IADD3 R235, R235, -R251, RZ ;  /* 0x800000fbebebc210 */ /* 0x000fe40007ffe0ff */
[----:B------:R-:W-:Y:S01]  /*e1b0*/  ISETP.GT.U32.AND P5, PT, R251, R233, PT ;  /* 0x000000e9fb00720c */ /* 0x000fe20003fa4070 */
[----:B------:R-:W-:-:S02]  /*e1c0*/  @!P6 IMAD.MOV R194, RZ, RZ, -R194 ;  /* 0x000000ffffc2e224 */ /* 0x000fc400078e0ac2 */
[----:B------:R-:W-:Y:S01]  /*e1d0*/  @!P0 IADD3 R158, -R158, RZ, RZ ;  /* 0x000000ff9e9e8210 */ /* 0x000fe20007ffe1ff */
[----:B------:R-:W-:Y:S01]  /*e1e0*/  IMAD.MOV.U32 R238, RZ, RZ, R122 ;  /* 0x000000ffffee7224 */ /* 0x000fe200078e007a */
[C---:B------:R-:W-:Y:S01]  /*e1f0*/  ISETP.GT.U32.AND P0, PT, R251.reuse, R236, PT ;  /* 0x000000ecfb00720c */ /* 0x040fe20003f04070 */
[----:B------:R-:W-:Y:S01]  /*e200*/  @!P2 IMAD.MOV R176, RZ, RZ, -R176 ;  /* 0x000000ffffb0a224 */ /* 0x000fe200078e0ab0 */
[C---:B------:R-:W-:Y:S01]  /*e210*/  ISETP.GT.U32.AND P2, PT, R251.reuse, R235, PT ;  /* 0x000000ebfb00720c */ /* 0x040fe20003f44070 */
[----:B------:R-:W-:Y:S01]  /*e220*/  @!P1 IMAD.MOV R140, RZ, RZ, -R140 ;  /* 0x000000ffff8c9224 */ /* 0x000fe200078e0a8c */
[C---:B------:R-:W-:Y:S02]  /*e230*/  ISETP.GT.U32.AND P4, PT, R251.reuse, R232, PT ;  /* 0x000000e8fb00720c */ /* 0x040fe40003f84070 */
[C---:B------:R-:W-:Y:S02]  /*e240*/  ISETP.GT.U32.AND P6, PT, R251.reuse, R234, PT ;  /* 0x000000eafb00720c */ /* 0x040fe40003fc4070 */
[----:B------:R-:W-:Y:S01]  /*e250*/  ISETP.GT.U32.AND P1, PT, R251, R237, PT ;  /* 0x000000edfb00720c */ /* 0x000fe20003f24070 */
[----:B------:R-:W-:Y:S01]  /*e260*/  @!P3 IMAD.MOV R238, RZ, RZ, -R238 ;  /* 0x000000ffffeeb224 */ /* 0x000fe200078e0aee */
[----:B------:R-:W-:-:S02]  /*e270*/  MOV R239, c[0x0][0x180] ;  /* 0x0000600000ef7a02 */ /* 0x000fc40000000f00 */
[----:B------:R-:W-:Y:S01]  /*e280*/  ISETP.GE.AND P3, PT, R245, RZ, PT ;  /* 0x000000fff500720c */ /* 0x000fe20003f66270 */
[----:B------:R-:W-:Y:S01]  /*e290*/  IMAD.MOV.U32 R252, RZ, RZ, c[0x0][0x180] ;  /* 0x00006000fffc7624 */ /* 0x000fe200078e00ff */
[----:B------:R-:W-:Y:S01]  /*e2a0*/  IADD3 R239, R239, -0x5, RZ ;  /* 0xfffffffbefef7810 */ /* 0x000fe20007ffe0ff */
[--C-:B------:R-:W-:Y:S02]  /*e2b0*/  @!P5 IMAD.IADD R233, R233, 0x1, -R251.reuse ;  /* 0x00000001e9e9d824 */ /* 0x100fe400078e0afb */
[--C-:B------:R-:W-:Y:S01]  /*e2c0*/  @!P0 IMAD.IADD R236, R236, 0x1, -R251.reuse ;  /* 0x00000001ecec8824 */ /* 0x100fe200078e0afb */
[----:B------:R-:W-:Y:S01]  /*e2d0*/  ISETP.GE.U32.AND P5, PT, R239, 0x7fffffdc, PT ;  /* 0x7fffffdcef00780c */ /* 0x000fe20003fa6070 */
[--C-:B------:R-:W-:Y:S01]  /*e2e0*/  @!P2 IMAD.IADD R235, R235, 0x1, -R251.reuse ;  /* 0x00000001ebeba824 */ /* 0x100fe200078e0afb */
[----:B------:R-:W-:Y:S01]  /*e2f0*/  IADD3 R252, R252, -0x1, RZ ;  /* 0xfffffffffcfc7810 */ /* 0x000fe20007ffe0ff */
[----:B------:R-:W2:Y:S01]  /*e300*/  LDL R239, [R1+0x40d4] ;  /* 0x0040d40001ef7983 */ /* 0x000ea20000100800 */
[----:B------:R-:W-:Y:S01]  /*e310*/  ISETP.GE.AND P0, PT, R242, RZ, PT ;  /* 0x000000fff200720c */ /* 0x000fe20003f06270 */
[--C-:B------:R-:W-:Y:S01]  /*e320*/  @!P4 IMAD.IADD R232, R232, 0x1, -R251.reuse ;  /* 0x00000001e8e8c824 */ /* 0x100fe200078e0afb */
[----:B------:R-:W-:Y:S01]  /*e330*/  @!P6 IADD3 R234, R234, -R251, RZ ;  /* 0x800000fbeaeae210 */ /* 0x000fe20007ffe0ff */
[----:B------:R-:W3:Y:S01]  /*e340*/  LDL.LU R242, [R1+0x1c] ;  /* 0x00001c0001f27983 */ /* 0x000ee20000300800 */
[----:B------:R-:W-:Y:S01]  /*e350*/  ISETP.GE.AND P2, PT, R243, RZ, PT ;  /* 0x000000fff300720c */ /* 0x000fe20003f46270 */
[----:B------:R-:W-:Y:S01]  /*e360*/  @!P1 IMAD.IADD R237, R237, 0x1, -R251 ;  /* 0x00000001eded9824 */ /* 0x000fe200078e0afb */
[----:B------:R-:W-:Y:S01]  /*e370*/  ISETP.GE.AND P6, PT, R244, RZ, PT ;  /* 0x000000fff400720c */ /* 0x000fe20003fc6270 */
[----:B------:R-:W4:Y:S01]  /*e380*/  LDL.LU R243, [R1+0x18] ;  /* 0x0000180001f37983 */ /* 0x000f220000300800 */
[----:B------:R-:W-:Y:S01]  /*e390*/  ISETP.GE.U32.AND P4, PT, R252, 0x7fffffe0, PT ;  /* 0x7fffffe0fc00780c */ /* 0x000fe20003f86070 */
[----:B------:R-:W-:-:S02]  /*e3a0*/  @!P3 IMAD.MOV R232, RZ, RZ, -R232 ;  /* 0x000000ffffe8b224 */ /* 0x000fc400078e0ae8 */
[----:B------:R-:W3:Y:S01]  /*e3b0*/  LDL.LU R244, [R1+0x14] ;  /* 0x0000140001f47983 */ /* 0x000ee20000300800 */
[----:B------:R-:W-:-:S03]  /*e3c0*/  ISETP.GT.U32.AND P1, PT, R251, R236, PT ;  /* 0x000000ecfb00720c */ /* 0x000fc60003f24070 */
[----:B------:R-:W3:Y:S01]  /*e3d0*/  LDL.LU R245, [R1+0x10] ;  /* 0x0000100001f57983 */ /* 0x000ee20000300800 */
[----:B------:R-:W-:-:S03]  /*e3e0*/  ISETP.GT.U32.AND P3, PT, R251, R237, PT ;  /* 0x000000edfb00720c */ /* 0x000fc60003f64070 */
[----:B------:R-:W3:Y:S04]  /*e3f0*/  LDL.LU R246, [R1+0xc] ;  /* 0x00000c0001f67983 */ /* 0x000ee80000300800 */
[----:B------:R-:W3:Y:S04]  /*e400*/  LDL.LU R252, [R1+0x4] ;  /* 0x0000040001fc7983 */ /* 0x000ee80000300800 */
[----:B------:R-:W3:Y:S01]  /*e410*/  LDL R251, [R1+0x40e0] ;  /* 0x0040e00001fb7983 */ /* 0x000ee20000100800 */
[----:B------:R-:W-:Y:S01]  /*e420*/  @!P2 IMAD.MOV R234, RZ, RZ, -R234 ;  /* 0x000000ffffeaa224 */ /* 0x000fe200078e0aea */
[----:B------:R-:W-:Y:S01]  /*e430*/  MOV R122, c[0x0][0x180] ;  /* 0x00006000007a7a02 */ /* 0x000fe20000000f00 */
[----:B------:R-:W-:-:S02]  /*e440*/  @!P6 IMAD.MOV R233, RZ, RZ, -R233 ;  /* 0x000000ffffe9e224 */ /* 0x000fc400078e0ae9 */
[----:B------:R-:W-:Y:S01]  /*e450*/  @!P0 IMAD.MOV R235, RZ, RZ, -R235 ;  /* 0x000000ffffeb8224 */ /* 0x000fe200078e0aeb */
[----:B------:R-:W-:Y:S02]  /*e460*/  IADD3 R122, R122, -0xd, RZ ;  /* 0xfffffff37a7a7810 */ /* 0x000fe40007ffe0ff */
[----:B--2---:R-:W-:Y:S01]  /*e470*/  ISETP.GE.AND P2, PT, R239, RZ, PT ;  /* 0x000000ffef00720c */ /* 0x004fe20003f46270 */
[----:B------:R-:W-:-:S05]  /*e480*/  IMAD.MOV.U32 R239, RZ, RZ, c[0x0][0x180] ;  /* 0x00006000ffef7624 */ /* 0x000fca00078e00ff */
[----:B------:R-:W-:-:S04]  /*e490*/  IADD3 R239, R239, -0x9, RZ ;  /* 0xfffffff7efef7810 */ /* 0x000fc80007ffe0ff */
[----:B------:R-:W-:Y:S01]  /*e4a0*/  ISETP.GE.U32.AND P0, PT, R239, 0x7fffffd8, PT ;  /* 0x7fffffd8ef00780c */ /* 0x000fe20003f06070 */
[----:B------:R-:W-:Y:S01]  /*e4b0*/  IMAD.MOV.U32 R239, RZ, RZ, c[0x0][0x180] ;  /* 0x00006000ffef7624 */ /* 0x000fe200078e00ff */
[----:B---3--:R-:W-:Y:S02]  /*e4c0*/  ISETP.GE.AND P6, PT, R251, RZ, PT ;  /* 0x000000fffb00720c */ /* 0x008fe40003fc6270 */
[----:B------:R-:W-:-:S04]  /*e4d0*/  IABS R251, c[0x0][0x17c] ;  /* 0x00005f0000fb7a13 */ /* 0x000fc80000000000 */
[----:B------:R-:W-:Y:S02]  /*e4e0*/  @!P1 IADD3 R236, R236, -R251, RZ ;  /* 0x800000fbecec9210 */ /* 0x000fe40007ffe0ff */
[----:B------:R-:W-:Y:S02]  /*e4f0*/  ISETP.GE.U32.AND P1, PT, R122, 0x7fffffd4, PT ;  /* 0x7fffffd47a00780c */ /* 0x000fe40003f26070 */
[----:B------:R-:W-:-:S03]  /*e500*/  IADD3 R122, R239, -0x11, RZ ;  /* 0xffffffefef7a7810 */ /* 0x000fc60007ffe0ff */
[----:B------:R-:W-:Y:S01]  /*e510*/  @!P6 IMAD.MOV R236, RZ, RZ, -R236 ;  /* 0x000000ffffece224 */ /* 0x000fe200078e0aec */
[----:B------:R-:W-:Y:S02]  /*e520*/  ISETP.GE.U32.AND P6, PT, R122, 0x7fffffd0, PT ;  /* 0x7fffffd07a00780c */ /* 0x000fe40003fc6070 */
[----:B------:R-:W1:Y:S01]  /*e530*/  S2R R122, SR_TID.X ;  /* 0x00000000007a7919 */ /* 0x000e620000002100 */
[----:B------:R-:W-:-:S03]  /*e540*/  @!P3 IMAD.IADD R237, R237, 0x1, -R251 ;  /* 0x00000001ededb824 */ /* 0x000fc600078e0afb */
[----:B------:R-:W2:Y:S01]  /*e550*/  LDL.LU R251, [R1] ;  /* 0x0000000001fb7983 */ /* 0x000ea20000300800 */
[----:B------:R-:W-:Y:S01]  /*e560*/  @!P2 IMAD.MOV R237, RZ, RZ, -R237 ;  /* 0x000000ffffeda224 */ /* 0x000fe200078e0aed */
[----:B-1----:R-:W-:-:S05]  /*e570*/  LOP3.LUT R122, R122, 0x1f, RZ, 0xc0, !PT ;  /* 0x0000001f7a7a7812 */ /* 0x002fca00078ec0ff */
[----:B------:R-:W-:-:S05]  /*e580*/  IMAD R122, R122, c[0x0][0x18c], RZ ;  /* 0x000063007a7a7a24 */ /* 0x000fca00078e02ff */
[----:B------:R-:W-:-:S05]  /*e590*/  LEA R122, P2, R122, c[0x0][0x168], 0x2 ;  /* 0x00005a007a7a7a11 */ /* 0x000fca00078410ff */
[----:B------:R1:W-:Y:S04]  /*e5a0*/  STL [R1+0x4280], R122 ;  /* 0x0042807a01007387 */ /* 0x0003e80000100800 */
[----:B-1----:R-:W3:Y:S01]  /*e5b0*/  LDL.LU R122, [R1+0x8] ;  /* 0x00000800017a7983 */ /* 0x002ee20000300800 */
[----:B------:R-:W-:Y:S02]  /*e5c0*/  ISETP.NE.AND P3, PT, RZ, c[0x0][0x17c], PT ;  /* 0x00005f00ff007a0c */ /* 0x000fe40003f65270 */
[----:B------:R-:W-:-:S04]  /*e5d0*/  LOP3.LUT R239, RZ, c[0x0][0x17c], RZ, 0x33, !PT ;  /* 0x00005f00ffef7a12 */ /* 0x000fc800078e33ff */
[C---:B------:R-:W-:Y:S02]  /*e5e0*/  SEL R242, R239.reuse, R242, !P3 ;  /* 0x000000f2eff27207 */ /* 0x040fe40005800000 */
[C---:B----4-:R-:W-:Y:S02]  /*e5f0*/  SEL R243, R239.reuse, R243, !P3 ;  /* 0x000000f3eff37207 */ /* 0x050fe40005800000 */
[C---:B------:R-:W-:Y:S01]  /*e600*/  SEL R244, R239.reuse, R244, !P3 ;  /* 0x000000f4eff47207 */ /* 0x040fe20005800000 */
[----:B------:R1:W-:Y:S01]  /*e610*/  STL [R1+0x1c], R242 ;  /* 0x00001cf201007387 */ /* 0x0003e20000100800 */
[C---:B------:R-:W-:Y:S02]  /*e620*/  SEL R245, R239.reuse, R245, !P3 ;  /* 0x000000f5eff57207 */ /* 0x040fe40005800000 */
[C---:B------:R-:W-:Y:S02]  /*e630*/  SEL R246, R239.reuse, R246, !P3 ;  /* 0x000000f6eff67207 */ /* 0x040fe40005800000 */
[C---:B------:R-:W-:Y:S01]  /*e640*/  SEL R116, R239.reuse, R116, !P3 ;  /* 0x00000074ef747207 */ /* 0x040fe20005800000 */
[----:B-1----:R-:W4:Y:S04]  /*e650*/  LDL.LU R242, [R1+0x4294] ;  /* 0x0042940001f27983 */ /* 0x002f280000300800 */
[----:B------:R1:W-:Y:S01]  /*e660*/  STL [R1+0x54], R243 ;  /* 0x000054f301007387 */ /* 0x0003e20000100800 */
[----:B------:R-:W-:-:S02]  /*e670*/  SEL R115, R239, R115, !P3 ;  /* 0x00000073ef737207 */ /* 0x000fc40005800000 */
[C---:B------:R-:W-:Y:S01]  /*e680*/  SEL R114, R239.reuse, R114, !P3 ;  /* 0x00000072ef727207 */ /* 0x040fe20005800000 */
[----:B-1----:R-:W2:Y:S04]  /*e690*/  LDL.LU R243, [R1+0x4290] ;  /* 0x0042900001f37983 */ /* 0x002ea80000300800 */
[----:B------:R1:W-:Y:S01]  /*e6a0*/  STL [R1+0x14], R244 ;  /* 0x000014f401007387 */ /* 0x0003e20000100800 */
[C---:B------:R-:W-:Y:S02]  /*e6b0*/  SEL R113, R239.reuse, R113, !P3 ;  /* 0x00000071ef717207 */ /* 0x040fe40005800000 */
[C---:B------:R-:W-:Y:S01]  /*e6c0*/  SEL R112, R239.reuse, R112, !P3 ;  /* 0x00000070ef707207 */ /* 0x040fe20005800000 */
[----:B-1----:R-:W2:Y:S04]  /*e6d0*/  LDL.LU R244, [R1+0x428c] ;  /* 0x00428c0001f47983 */ /* 0x002ea80000300800 */
[----:B------:R1:W-:Y:S01]  /*e6e0*/  STL [R1+0x10], R245 ;  /* 0x000010f501007387 */ /* 0x0003e20000100800 */
[----:B------:R-:W-:-:S02]  /*e6f0*/  SEL R111, R239, R111, !P3 ;  /* 0x0000006fef6f7207 */ /* 0x000fc40005800000 */
[C---:B------:R-:W-:Y:S01]  /*e700*/  SEL R110, R239.reuse, R110, !P3 ;  /* 0x0000006eef6e7207 */ /* 0x040fe20005800000 */
[----:B-1----:R-:W2:Y:S04]  /*e710*/  LDL.LU R245, [R1+0x4288] ;  /* 0x0042880001f57983 */ /* 0x002ea80000300800 */
[----:B------:R1:W-:Y:S01]  /*e720*/  STL [R1+0xc], R246 ;  /* 0x00000cf601007387 */ /* 0x0003e20000100800 */
[C---:B------:R-:W-:Y:S02]  /*e730*/  SEL R109, R239.reuse, R109, !P3 ;  /* 0x0000006def6d7207 */ /* 0x040fe40005800000 */
[C---:B------:R-:W-:Y:S01]  /*e740*/  SEL R108, R239.reuse, R108, !P3 ;  /* 0x0000006cef6c7207 */ /* 0x040fe20005800000 */
[----:B-1----:R-:W2:Y:S01]  /*e750*/  LDL.LU R246, [R1+0x4284] ;  /* 0x0042840001f67983 */ /* 0x002ea20000300800 */
[----:B------:R-:W-:-:S02]  /*e760*/  SEL R107, R239, R107, !P3 ;  /* 0x0000006bef6b7207 */ /* 0x000fc40005800000 */
[C---:B------:R-:W-:Y:S02]  /*e770*/  SEL R106, R239.reuse, R106, !P3 ;  /* 0x0000006aef6a7207 */ /* 0x040fe40005800000 */
[C---:B------:R-:W-:Y:S02]  /*e780*/  SEL R105, R239.reuse, R105, !P3 ;  /* 0x00000069ef697207 */ /* 0x040fe40005800000 */
[C---:B------:R-:W-:Y:S02]  /*e790*/  SEL R104, R239.reuse, R104, !P3 ;  /* 0x00000068ef687207 */ /* 0x040fe40005800000 */
[C---:B------:R-:W-:Y:S02]  /*e7a0*/  SEL R103, R239.reuse, R103, !P3 ;  /* 0x00000067ef677207 */ /* 0x040fe40005800000 */
[C---:B------:R-:W-:Y:S02]  /*e7b0*/  SEL R102, R239.reuse, R102, !P3 ;  /* 0x00000066ef667207 */ /* 0x040fe40005800000 */
[----:B------:R-:W-:-:S02]  /*e7c0*/  SEL R101, R239, R101, !P3 ;  /* 0x00000065ef657207 */ /* 0x000fc40005800000 */
[C---:B------:R-:W-:Y:S02]  /*e7d0*/  SEL R100, R239.reuse, R100, !P3 ;  /* 0x00000064ef647207 */ /* 0x040fe40005800000 */
[----:B---3--:R-:W-:-:S05]  /*e7e0*/  SEL R122, R239, R122, !P3 ;  /* 0x0000007aef7a7207 */ /* 0x008fca0005800000 */
[----:B------:R-:W-:Y:S04]  /*e7f0*/  STL [R1+0x8], R122 ;  /* 0x0000087a01007387 */ /* 0x000fe80000100800 */
        /* <DEDUP_REMOVED lines=14> */
[----:B------:R-:W-:Y:S04]  /*e8e0*/  STL [R1], R102 ;  /* 0x0000006601007387 */ /* 0x000fe80000100800 */
[----:B------:R1:W-:Y:S04]  /*e8f0*/  STL.64 [R1+0x4250], R100 ;  /* 0x0042506401007387 */ /* 0x0003e80000100a00 */
[----:B-1----:R-:W3:Y:S01]  /*e900*/  LDL.LU R100, [R1+0x8] ;  /* 0x0000080001647983 */ /* 0x002ee20000300800 */
[----:B------:R-:W-:-:S02]  /*e910*/  SEL R99, R239, R99, !P3 ;  /* 0x00000063ef637207 */ /* 0x000fc40005800000 */
[C---:B------:R-:W-:Y:S02]  /*e920*/  SEL R98, R239.reuse, R98, !P3 ;  /* 0x00000062ef627207 */ /* 0x040fe40005800000 */
[C---:B------:R-:W-:Y:S02]  /*e930*/  SEL R97, R239.reuse, R97, !P3 ;  /* 0x00000061ef617207 */ /* 0x040fe40005800000 */
[C---:B------:R-:W-:Y:S02]  /*e940*/  SEL R96, R239.reuse, R96, !P3 ;  /* 0x00000060ef607207 */ /* 0x040fe40005800000 */
[C---:B------:R-:W-:Y:S02]  /*e950*/  SEL R95, R239.reuse, R95, !P3 ;  /* 0x0000005fef5f7207 */ /* 0x040fe40005800000 */
[C---:B------:R-:W-:Y:S02]  /*e960*/  SEL R94, R239.reuse, R94, !P3 ;  /* 0x0000005eef5e7207 */ /* 0x040fe40005800000 */
[----:B------:R-:W-:-:S02]  /*e970*/  SEL R93, R239, R93, !P3 ;  /* 0x0000005def5d7207 */ /* 0x000fc40005800000 */
[C---:B------:R-:W-:Y:S01]  /*e980*/  SEL R92, R239.reuse, R92, !P3 ;  /* 0x0000005cef5c7207 */ /* 0x040fe20005800000 */
[----:B------:R-:W-:Y:S01]  /*e990*/  STL.64 [R1+0x4248], R98 ;  /* 0x0042486201007387 */ /* 0x000fe20000100a00 */
[C---:B------:R-:W-:Y:S02]  /*e9a0*/  SEL R91, R239.reuse, R91, !P3 ;  /* 0x0000005bef5b7207 */ /* 0x040fe40005800000 */
[C---:B------:R-:W-:Y:S01]  /*e9b0*/  SEL R90, R239.reuse, R90, !P3 ;  /* 0x0000005aef5a7207 */ /* 0x040fe20005800000 */
[----:B------:R-:W-:Y:S01]  /*e9c0*/  STL.64 [R1+0x4238], R96 ;  /* 0x0042386001007387 */ /* 0x000fe20000100a00 */
[C---:B------:R-:W-:Y:S02]  /*e9d0*/  SEL R89, R239.reuse, R89, !P3 ;  /* 0x00000059ef597207 */ /* 0x040fe40005800000 */
[C---:B------:R-:W-:Y:S01]  /*e9e0*/  SEL R88, R239.reuse, R88, !P3 ;  /* 0x00000058ef587207 */ /* 0x040fe20005800000 */
[----:B------:R-:W-:Y:S01]  /*e9f0*/  STL.64 [R1+0x4228], R94 ;  /* 0x0042285e01007387 */ /* 0x000fe20000100a00 */
        /* <DEDUP_REMOVED lines=9> */
[----:B------:R-:W-:-:S03]  /*ea90*/  SEL R102, R239, R81, !P3 ;  /* 0x00000051ef667207 */ /* 0x000fc60005800000 */
[----:B------:R-:W-:Y:S04]  /*eaa0*/  STL.64 [R1+0x4258], R86 ;  /* 0x0042585601007387 */ /* 0x000fe80000100a00 */
[----:B------:R-:W-:Y:S04]  /*eab0*/  STL.64 [R1+0x4260], R84 ;  /* 0x0042605401007387 */ /* 0x000fe80000100a00 */
[----:B------:R1:W-:Y:S01]  /*eac0*/  STL.64 [R1+0x4268], R82 ;  /* 0x0042685201007387 */ /* 0x0003e20000100a00 */
[----:B------:R-:W-:-:S03]  /*ead0*/  SEL R103, R239, R80, !P3 ;  /* 0x00000050ef677207 */ /* 0x000fc60005800000 */
[----:B-1----:R-:W2:Y:S04]  /*eae0*/  LDL.LU R82, [R1+0xc] ;  /* 0x00000c0001527983 */ /* 0x002ea80000300800 */
[----:B------:R-:W2:Y:S01]  /*eaf0*/  LDL.LU R81, [R1+0x10] ;  /* 0x0000100001517983 */ /* 0x000ea20000300800 */
[C---:B------:R-:W-:Y:S02]  /*eb00*/  SEL R104, R239.reuse, R79, !P3 ;  /* 0x0000004fef687207 */ /* 0x040fe40005800000 */
[C---:B------:R-:W-:Y:S01]  /*eb10*/  SEL R105, R239.reuse, R78, !P3 ;  /* 0x0000004eef697207 */ /* 0x040fe20005800000 */
[----:B------:R-:W4:Y:S01]  /*eb20*/  LDL.LU R80, [R1+0x14] ;  /* 0x0000140001507983 */ /* 0x000f220000300800 */
[----:B------:R-:W-:-:S03]  /*eb30*/  SEL R99, R239, R6, !P3 ;  /* 0x00000006ef637207 */ /* 0x000fc60005800000 */
[----:B------:R1:W-:Y:S04]  /*eb40*/  STL.64 [R1+0x4270], R102 ;  /* 0x0042706601007387 */ /* 0x0003e80000100a00 */
[----:B-1----:R-:W4:Y:S04]  /*eb50*/  LDL.LU R103, [R1+0x1c] ;  /* 0x00001c0001677983 */ /* 0x002f280000300800 */
[----:B------:R1:W-:Y:S01]  /*eb60*/  STL.64 [R1+0x4278], R104 ;  /* 0x0042786801007387 */ /* 0x0003e20000100a00 */
[----:B---3--:R-:W-:-:S03]  /*eb70*/  IMAD R6, R100, c[0x0][0x190], RZ ;  /* 0x0000640064067a24 */ /* 0x008fc600078e02ff */
[----:B------:R-:W3:Y:S04]  /*eb80*/  LDL.LU R100, [R1+0x58] ;  /* 0x0000580001647983 */ /* 0x000ee80000300800 */
[----:B------:R-:W1:Y:S01]  /*eb90*/  S2R R96, SR_TID.X ;  /* 0x0000000000607919 */ /* 0x000e620000002100 */
[C---:B------:R-:W-:Y:S02]  /*eba0*/  SEL R83, R239.reuse, R4, !P3 ;  /* 0x00000004ef537207 */ /* 0x040fe40005800000 */
[C---:B------:R-:W-:Y:S02]  /*ebb0*/  SEL R101, R239.reuse, R0, !P3 ;  /* 0x00000000ef657207 */ /* 0x040fe40005800000 */
[C---:B------:R-:W-:Y:S02]  /*ebc0*/  SEL R89, R239.reuse, R5, !P3 ;  /* 0x00000005ef597207 */ /* 0x040fe40005800000 */
[----:B------:R-:W-:-:S02]  /*ebd0*/  SEL R93, R239, R2, !P3 ;  /* 0x00000002ef5d7207 */ /* 0x000fc40005800000 */
[----:B-1----:R-:W-:-:S05]  /*ebe0*/  LOP3.LUT R84, R96, 0x1f, RZ, 0xc0, !PT ;  /* 0x0000001f60547812 */ /* 0x002fca00078ec0ff */
[----:B------:R-:W-:-:S05]  /*ebf0*/  IMAD R102, R84, c[0x0][0x18c], RZ ;  /* 0x0000630054667a24 */ /* 0x000fca00078e02ff */
[----:B------:R-:W-:Y:S02]  /*ec00*/  LEA.HI.X.SX32 R0, R102, c[0x0][0x16c], 0x2, P2 ;  /* 0x00005b0066007a11 */ /* 0x000fe400010f16ff */
[C---:B------:R-:W-:Y:S02]  /*ec10*/  SEL R122, R239.reuse, R118, !P3 ;  /* 0x00000076ef7a7207 */ /* 0x040fe40005800000 */
[C---:B------:R-:W-:Y:S02]  /*ec20*/  SEL R118, R239.reuse, R117, !P3 ;  /* 0x00000075ef767207 */ /* 0x040fe40005800000 */
[----:B------:R-:W-:Y:S01]  /*ec30*/  SEL R117, R239, R66, !P3 ;  /* 0x00000042ef757207 */ /* 0x000fe20005800000 */
[----:B--2---:R-:W-:Y:S02]  /*ec40*/  IMAD R4, R81, c[0x0][0x190], RZ ;  /* 0x0000640051047a24 */ /* 0x004fe400078e02ff */
[----:B------:R-:W2:Y:S01]  /*ec50*/  LDL.LU R81, [R1+0x5c] ;  /* 0x00005c0001517983 */ /* 0x000ea20000300800 */
[----:B------:R-:W-:-:S03]  /*ec60*/  IMAD R5, R82, c[0x0][0x190], RZ ;  /* 0x0000640052057a24 */ /* 0x000fc600078e02ff */
[----:B------:R-:W2:Y:S04]  /*ec70*/  LDL.LU R102, [R1+0x60] ;  /* 0x0000600001667983 */ /* 0x000ea80000300800 */
[----:B------:R-:W2:Y:S01]  /*ec80*/  LDL.LU R82, [R1+0x64] ;  /* 0x0000640001527983 */ /* 0x000ea20000300800 */
[----:B----4-:R-:W-:-:S03]  /*ec90*/  IMAD R2, R103, c[0x0][0x190], RZ ;  /* 0x0000640067027a24 */ /* 0x010fc600078e02ff */
[----:B------:R-:W4:Y:S01]  /*eca0*/  LDL.LU R103, [R1+0x68] ;  /* 0x0000680001677983 */ /* 0x000f220000300800 */
[----:B---3--:R-:W-:-:S03]  /*ecb0*/  IMAD R66, R100, c[0x0][0x184], RZ ;  /* 0x0000610064427a24 */ /* 0x008fc600078e02ff */
[----:B------:R-:W3:Y:S01]  /*ecc0*/  LDL.LU R100, [R1+0x70] ;  /* 0x0000700001647983 */ /* 0x000ee20000300800 */
[C---:B------:R-:W-:Y:S01]  /*ecd0*/  SEL R91, R239.reuse, R3, !P3 ;  /* 0x00000003ef5b7207 */ /* 0x040fe20005800000 */
[----:B------:R-:W-:Y:S01]  /*ece0*/  IMAD R3, R80, c[0x0][0x190], RZ ;  /* 0x0000640050037a24 */ /* 0x000fe200078e02ff */
[C---:B------:R-:W-:Y:S02]  /*ecf0*/  SEL R116, R239.reuse, R67, !P3 ;  /* 0x00000043ef747207 */ /* 0x040fe40005800000 */
[----:B------:R-:W-:Y:S02]  /*ed00*/  LEA R80, P2, R66, c[0x0][0x160], 0x2 ;  /* 0x0000580042507a11 */ /* 0x000fe400078410ff */
[C---:B------:R-:W-:Y:S02]  /*ed10*/  SEL R112, R239.reuse, R71, !P3 ;  /* 0x00000047ef707207 */ /* 0x040fe40005800000 */
[----:B------:R-:W3:Y:S01]  /*ed20*/  LDL.LU R71, [R1+0x78] ;  /* 0x0000780001477983 */ /* 0x000ee20000300800 */
[----:B------:R-:W-:-:S02]  /*ed30*/  SEL R115, R239, R68, !P3 ;  /* 0x00000044ef737207 */ /* 0x000fc40005800000 */
[----:B------:R-:W-:Y:S02]  /*ed40*/  MOV R79, c[0x0][0x180] ;  /* 0x00006000004f7a02 */ /* 0x000fe40000000f00 */
[C---:B------:R-:W-:Y:S02]  /*ed50*/  SEL R114, R239.reuse, R69, !P3 ;  /* 0x00000045ef727207 */ /* 0x040fe40005800000 */
[C---:B------:R-:W-:Y:S01]  /*ed60*/  SEL R252, R239.reuse, R252, !P3 ;  /* 0x000000fceffc7207 */ /* 0x040fe20005800000 */
[----:B------:R-:W3:Y:S01]  /*ed70*/  LDL.LU R69, [R1+0x80] ;  /* 0x0000800001457983 */ /* 0x000ee20000300800 */
[C---:B------:R-:W-:Y:S02]  /*ed80*/  SEL R251, R239.reuse, R251, !P3 ;  /* 0x000000fbeffb7207 */ /* 0x040fe40005800000 */
[C---:B------:R-:W-:Y:S02]  /*ed90*/  SEL R246, R239.reuse, R246, !P3 ;  /* 0x000000f6eff67207 */ /* 0x040fe40005800000 */
        /* <DEDUP_REMOVED lines=16> */
[----:B------:R-:W-:Y:S01]  /*eea0*/  SEL R214, R239, R214, !P3 ;  /* 0x000000d6efd67207 */ /* 0x000fe20005800000 */
[----:B--2---:R-:W-:Y:S01]  /*eeb0*/  IMAD R67, R81, c[0x0][0x184], RZ ;  /* 0x0000610051437a24 */ /* 0x004fe200078e02ff */
[----:B------:R-:W-:Y:S01]  /*eec0*/  LEA.HI.X.SX32 R81, R66, c[0x0][0x164], 0x2, P2 ;  /* 0x0000590042517a11 */ /* 0x000fe200010f16ff */
[----:B------:R-:W-:-:S03]  /*eed0*/  IMAD R68, R102, c[0x0][0x184], RZ ;  /* 0x0000610066447a24 */ /* 0x000fc600078e02ff */
[----:B------:R-:W-:Y:S02]  /*eee0*/  LEA R78, P2, R67, c[0x0][0x160], 0x2 ;  /* 0x00005800434e7a11 */ /* 0x000fe400078410ff */
        /* <DEDUP_REMOVED lines=169> */
[C---:B------:R-:W-:Y:S01]  /*f980*/  SEL R85, R239.reuse, R158, !P3 ;  /* 0x0000009eef557207 */ /* 0x040fe20005800000 */
[----:B------:R-:W2:Y:S01]  /*f990*/  LDL.LU R176, [R1+0x24] ;  /* 0x0000240001b07983 */ /* 0x000ea20000300800 */
[C---:B------:R-:W-:Y:S02]  /*f9a0*/  SEL R87, R239.reuse, R140, !P3 ;  /* 0x0000008cef577207 */ /* 0x040fe40005800000 */
[C---:B------:R-:W-:Y:S02]  /*f9b0*/  SEL R238, R239.reuse, R238, !P3 ;  /* 0x000000eeefee7207 */ /* 0x040fe40005800000 */
[----:B------:R-:W-:-:S02]  /*f9c0*/  SEL R94, R239, R232, !P3 ;  /* 0x000000e8ef5e7207 */ /* 0x000fc40005800000 */
[C---:B------:R-:W-:Y:S02]  /*f9d0*/  SEL R98, R239.reuse, R233, !P3 ;  /* 0x000000e9ef627207 */ /* 0x040fe40005800000 */
[C---:B------:R-:W-:Y:S02]  /*f9e0*/  SEL R96, R239.reuse, R234, !P3 ;  /* 0x000000eaef607207 */ /* 0x040fe40005800000 */
[C---:B------:R-:W-:Y:S02]  /*f9f0*/  SEL R88, R239.reuse, R235, !P3 ;  /* 0x000000ebef587207 */ /* 0x040fe40005800000 */
[C---:B------:R-:W-:Y:S02]  /*fa00*/  SEL R84, R239.reuse, R236, !P3 ;  /* 0x000000ecef547207 */ /* 0x040fe40005800000 */
[----:B------:R-:W-:Y:S01]  /*fa10*/  SEL R237, R239, R237, !P3 ;  /* 0x000000edefed7207 */ /* 0x000fe20005800000 */
[----:B------:R-:W-:Y:S01]  /*fa20*/  IMAD R66, R82, c[0x0][0x184], RZ ;  /* 0x0000610052427a24 */ /* 0x000fe200078e02ff */
[----:B------:R-:W-:Y:S01]  /*fa30*/  IADD3 R239, R79, -0x15, RZ ;  /* 0xffffffeb4fef7810 */ /* 0x000fe20007ffe0ff */
[----:B------:R-:W2:Y:S01]  /*fa40*/  LDL.LU R212, [R1+0x20] ;  /* 0x0000200001d47983 */ /* 0x000ea20000300800 */
[----:B------:R-:W-:-:S02]  /*fa50*/  LEA.HI.X.SX32 R79, R67, c[0x0][0x164], 0x2, P2 ;  /* 0x00005900434f7a11 */ /* 0x000fc400010f16ff */
[----:B------:R-:W-:Y:S01]  /*fa60*/  LEA R76, P2, R68, c[0x0][0x160], 0x2 ;  /* 0x00005800444c7a11 */ /* 0x000fe200078410ff */
[----:B------:R-:W2:Y:S01]  /*fa70*/  LDL.LU R82, [R1+0x54] ;  /* 0x0000540001527983 */ /* 0x000ea20000300800 */
[----:B----4-:R-:W-:-:S03]  /*fa80*/  IMAD R67, R103, c[0x0][0x184], RZ ;  /* 0x0000610067437a24 */ /* 0x010fc600078e02ff */
[----:B------:R-:W4:Y:S01]  /*fa90*/  LDL.LU R230, [R1+0x50] ;  /* 0x0000500001e67983 */ /* 0x000f220000300800 */
[----:B------:R-:W-:-:S03]  /*faa0*/  LEA.HI.X.SX32 R77, R68, c[0x0][0x164], 0x2, P2 ;  /* 0x00005900444d7a11 */ /* 0x000fc600010f16ff */
[----:B------:R-:W4:Y:S01]  /*fab0*/  LDL.LU R102, [R1+0x4c] ;  /* 0x00004c0001667983 */ /* 0x000f220000300800 */
[----:B---3--:R-:W-:-:S03]  /*fac0*/  IMAD R68, R100, c[0x0][0x184], RZ ;  /* 0x0000610064447a24 */ /* 0x008fc600078e02ff */
[----:B------:R-:W3:Y:S01]  /*fad0*/  LDL.LU R103, [R1+0x48] ;  /* 0x0000480001677983 */ /* 0x000ee20000300800 */
[----:B------:R-:W-:-:S03]  /*fae0*/  IMAD R194, R122, c[0x0][0x190], RZ ;  /* 0x000064007ac27a24 */ /* 0x000fc600078e02ff */
[----:B------:R-:W3:Y:S04]  /*faf0*/  LDL.LU R104, [R1+0x44] ;  /* 0x0000440001687983 */ /* 0x000ee80000300800 */
[----:B------:R-:W3:Y:S04]  /*fb00*/  LDL.LU R105, [R1+0x40] ;  /* 0x0000400001697983 */ /* 0x000ee80000300800 */
[----:B------:R-:W3:Y:S04]  /*fb10*/  LDL.LU R100, [R1+0x3c] ;  /* 0x00003c0001647983 */ /* 0x000ee80000300800 */
[----:B------:R-:W3:Y:S04]  /*fb20*/  LDL.LU R235, [R1+0x38] ;  /* 0x0000380001eb7983 */ /* 0x000ee80000300800 */
[----:B------:R-:W3:Y:S04]  /*fb30*/  LDL.LU R122, [R1+0x4280] ;  /* 0x00428000017a7983 */ /* 0x000ee80000300800 */
[----:B------:R-:W3:Y:S01]  /*fb40*/  LDL.LU R236, [R1+0x34] ;  /* 0x0000340001ec7983 */ /* 0x000ee20000300800 */
[----:B------:R-:W-:-:S04]  /*fb50*/  LEA R74, P2, R66, c[0x0][0x160], 0x2 ;  /* 0x00005800424a7a11 */ /* 0x000fc800078410ff */
[----:B------:R-:W-:Y:S02]  /*fb60*/  LEA.HI.X.SX32 R75, R66, c[0x0][0x164], 0x2, P2 ;  /* 0x00005900424b7a11 */ /* 0x000fe400010f16ff */
[----:B------:R-:W-:Y:S01]  /*fb70*/  LEA R72, P2, R67, c[0x0][0x160], 0x2 ;  /* 0x0000580043487a11 */ /* 0x000fe200078410ff */
[----:B------:R-:W-:-:S03]  /*fb80*/  IMAD R66, R71, c[0x0][0x184], RZ ;  /* 0x0000610047427a24 */ /* 0x000fc600078e02ff */
[----:B------:R-:W-:Y:S02]  /*fb90*/  LEA.HI.X.SX32 R73, R67, c[0x0][0x164], 0x2, P2 ;  /* 0x0000590043497a11 */ /* 0x000fe400010f16ff */
[----:B------:R-:W-:Y:S01]  /*fba0*/  LEA R70, P2, R68, c[0x0][0x160], 0x2 ;  /* 0x0000580044467a11 */ /* 0x000fe200078410ff */
[----:B------:R-:W-:-:S03]  /*fbb0*/  IMAD R67, R69, c[0x0][0x184], RZ ;  /* 0x0000610045437a24 */ /* 0x000fc600078e02ff */
[----:B------:R-:W-:Y:S02]  /*fbc0*/  LEA.HI.X.SX32 R71, R68, c[0x0][0x164], 0x2, P2 ;  /* 0x0000590044477a11 */ /* 0x000fe400010f16ff */
[----:B------:R-:W-:-:S04]  /*fbd0*/  LEA R68, P2, R66, c[0x0][0x160], 0x2 ;  /* 0x0000580042447a11 */ /* 0x000fc800078410ff */
[----:B------:R-:W-:Y:S02]  /*fbe0*/  LEA.HI.X.SX32 R69, R66, c[0x0][0x164], 0x2, P2 ;  /* 0x0000590042457a11 */ /* 0x000fe400010f16ff */
[----:B------:R-:W-:-:S04]  /*fbf0*/  LEA R66, P2, R67, c[0x0][0x160], 0x2 ;  /* 0x0000580043427a11 */ /* 0x000fc800078410ff */
[----:B------:R-:W-:Y:S01]  /*fc00*/  LEA.HI.X.SX32 R67, R67, c[0x0][0x164], 0x2, P2 ;  /* 0x0000590043437a11 */ /* 0x000fe200010f16ff */
[----:B--2---:R-:W-:Y:S02]  /*fc10*/  IMAD R233, R176, c[0x0][0x190], RZ ;  /* 0x00006400b0e97a24 */ /* 0x004fe400078e02ff */
[----:B------:R-:W-:Y:S02]  /*fc20*/  IMAD R234, R82, c[0x0][0x190], RZ ;  /* 0x0000640052ea7a24 */ /* 0x000fe400078e02ff */
[----:B------:R-:W2:Y:S01]  /*fc30*/  LDL.LU R82, [R1+0x30] ;  /* 0x0000300001527983 */ /* 0x000ea20000300800 */
[----:B----4-:R-:W-:Y:S02]  /*fc40*/  IMAD R158, R102, c[0x0][0x190], RZ ;  /* 0x00006400669e7a24 */ /* 0x010fe400078e02ff */
[----:B---3--:R-:W-:Y:S02]  /*fc50*/  IMAD R232, R103, c[0x0][0x190], RZ ;  /* 0x0000640067e87a24 */ /* 0x008fe400078e02ff */
[----:B------:R-:W-:-:S02]  /*fc60*/  IMAD R140, R212, c[0x0][0x190], RZ ;  /* 0x00006400d48c7a24 */ /* 0x000fc400078e02ff */
[----:B------:R-:W-:Y:S02]  /*fc70*/  IMAD R176, R104, c[0x0][0x190], RZ ;  /* 0x0000640068b07a24 */ /* 0x000fe400078e02ff */
[----:B------:R-:W-:Y:S02]  /*fc80*/  IMAD R212, R230, c[0x0][0x190], RZ ;  /* 0x00006400e6d47a24 */ /* 0x000fe400078e02ff */
[----:B------:R-:W-:Y:S01]  /*fc90*/  IMAD R230, R105, c[0x0][0x190], RZ ;  /* 0x0000640069e67a24 */ /* 0x000fe200078e02ff */
[----:B------:R-:W-:-:S04]  /*fca0*/  LEA R102, P2, R234, R122, 0x2 ;  /* 0x0000007aea667211 */ /* 0x000fc800078410ff */
[----:B------:R-:W-:Y:S02]  /*fcb0*/  LEA.HI.X.SX32 R103, R234, R0, 0x2, P2 ;  /* 0x00000000ea677211 */ /* 0x000fe400010f16ff */
[----:B------:R-:W-:-:S03]  /*fcc0*/  LEA R104, P3, R2, R122, 0x2 ;  /* 0x0000007a02687211 */ /* 0x000fc600078610ff */
[----:B------:R1:W-:Y:S01]  /*fcd0*/  STL.64 [R1+0x2300], R102 ;  /* 0x0023006601007387 */ /* 0x0003e20000100a00 */
[----:B------:R-:W-:Y:S01]  /*fce0*/  LEA.HI.X.SX32 R105, R2, R0, 0x2, P3 ;  /* 0x0000000002697211 */ /* 0x000fe200018f16ff */
[----:B------:R-:W-:Y:S02]  /*fcf0*/  IMAD R234, R100, c[0x0][0x190], RZ ;  /* 0x0000640064ea7a24 */ /* 0x000fe400078e02ff */
[----:B------:R-:W3:Y:S01]  /*fd00*/  LDL.LU R100, [R1+0x28] ;  /* 0x0000280001647983 */ /* 0x000ee20000300800 */
[----:B-1----:R-:W-:-:S03]  /*fd10*/  LEA R102, P2, R3, R122, 0x2 ;  /* 0x0000007a03667211 */ /* 0x002fc600078410ff */
[----:B------:R1:W-:Y:S01]  /*fd20*/  STL.64 [R1+0x22f8], R104 ;  /* 0x0022f86801007387 */ /* 0x0003e20000100a00 */
[----:B------:R-:W-:-:S05]  /*fd30*/  LEA.HI.X.SX32 R103, R3, R0, 0x2, P2 ;  /* 0x0000000003677211 */ /* 0x000fca00010f16ff */
[----:B------:R4:W-:Y:S01]  /*fd40*/  STL.64 [R1+0x22f0], R102 ;  /* 0x0022f06601007387 */ /* 0x0009e20000100a00 */
[C---:B-1----:R-:W-:Y:S01]  /*fd50*/  LEA R104, P3, R4.reuse, R122, 0x2 ;  /* 0x0000007a04687211 */ /* 0x042fe200078610ff */
[----:B------:R-:W-:Y:S02]  /*fd60*/  IMAD R2, R235, c[0x0][0x190], RZ ;  /* 0x00006400eb027a24 */ /* 0x000fe400078e02ff */
[----:B------:R-:W3:Y:S01]  /*fd70*/  LDL.LU R235, [R1+0x18] ;  /* 0x0000180001eb7983 */ /* 0x000ee20000300800 */
[----:B------:R-:W-:Y:S02]  /*fd80*/  LEA.HI.X.SX32 R105, R4, R0, 0x2, P3 ;  /* 0x0000000004697211 */ /* 0x000fe400018f16ff */
[----:B----4-:R-:W-:-:S03]  /*fd90*/  LEA R102, P2, R5, R122, 0x2 ;  /* 0x0000007a05667211 */ /* 0x010fc600078410ff */
[----:B------:R1:W-:Y:S01]  /*fda0*/  STL.64 [R1+0x22e8], R104 ;  /* 0x0022e86801007387 */ /* 0x0003e20000100a00 */
[----:B------:R-:W-:Y:S01]  /*fdb0*/  LEA.HI.X.SX32 R103, R5, R0, 0x2, P2 ;  /* 0x0000000005677211 */ /* 0x000fe200010f16ff */
[----:B------:R-:W-:Y:S02]  /*fdc0*/  IMAD R3, R236, c[0x0][0x190], RZ ;  /* 0x00006400ec037a24 */ /* 0x000fe400078e02ff */
[----:B------:R-:W4:Y:S01]  /*fdd0*/  LDL.LU R5, [R1+0x2c] ;  /* 0x00002c0001057983 */ /* 0x000f220000300800 */
[----:B------:R-:W-:-:S03]  /*fde0*/  IMAD.MOV.U32 R236, RZ, RZ, R88 ;  /* 0x000000ffffec7224 */ /* 0x000fc600078e0058 */
[----:B------:R1:W-:Y:S04]  /*fdf0*/  STL.64 [R1+0x22e0], R102 ;  /* 0x0022e06601007387 */ /* 0x0003e80000100a00 */
[----:B------:R-:W4:Y:S01]  /*fe00*/  LDL.LU R88, [R1] ;  /* 0x0000000001587983 */ /* 0x000f220000300800 */
[----:B------:R-:W-:Y:S01]  /*fe10*/  IMAD R252, R252, c[0x0][0x190], RZ ;  /* 0x00006400fcfc7a24 */ /* 0x000fe200078e02ff */
[----:B-1----:R-:W-:Y:S01]  /*fe20*/  LEA R104, P3, R6, R122, 0x2 ;  /* 0x0000007a06687211 */ /* 0x002fe200078610ff */
[----:B------:R-:W-:-:S03]  /*fe30*/  IMAD R251, R251, c[0x0][0x190], RZ ;  /* 0x00006400fbfb7a24 */ /* 0x000fc600078e02ff */
[----:B------:R-:W-:Y:S02]  /*fe40*/  LEA.HI.X.SX32 R105, R6, R0, 0x2, P3 ;  /* 0x0000000006697211 */ /* 0x000fe400018f16ff */
[----:B------:R-:W-:Y:S01]  /*fe50*/  LEA R102, P2, R252, R122, 0x2 ;  /* 0x0000007afc667211 */ /* 0x000fe200078410ff */
[----:B------:R-:W-:-:S03]  /*fe60*/  IMAD R246, R246, c[0x0][0x190], RZ ;  /* 0x00006400f6f67a24 */ /* 0x000fc600078e02ff */
[----:B------:R-:W-:Y:S01]  /*fe70*/  LEA.HI.X.SX32 R103, R252, R0, 0x2, P2 ;  /* 0x00000000fc677211 */ /* 0x000fe200010f16ff */
[----:B------:R1:W-:Y:S01]  /*fe80*/  STL.64 [R1+0x22d8], R104 ;  /* 0x0022d86801007387 */ /* 0x0003e20000100a00 */
[----:B------:R-:W-:-:S03]  /*fe90*/  IMAD R245, R245, c[0x0][0x190], RZ ;  /* 0x00006400f5f57a24 */ /* 0x000fc600078e02ff */
[----:B------:R1:W-:Y:S01]  /*fea0*/  STL.64 [R1+0x22d0], R102 ;  /* 0x0022d06601007387 */ /* 0x0003e20000100a00 */
[----:B------:R-:W-:Y:S01]  /*feb0*/  IMAD.MOV.U32 R252, RZ, RZ, R84 ;  /* 0x000000fffffc7224 */ /* 0x000fe200078e0054 */
[CC--:B-1----:R-:W-:Y:S02]  /*fec0*/  LEA R104, P3, R251.reuse, R122.reuse, 0x2 ;  /* 0x0000007afb687211 */ /* 0x0c2fe400078610ff */
[C---:B------:R-:W-:Y:S02]  /*fed0*/  LEA R102, P2, R246.reuse, R122, 0x2 ;  /* 0x0000007af6667211 */ /* 0x040fe400078410ff */
[----:B------:R-:W-:Y:S02]  /*fee0*/  LEA.HI.X.SX32 R105, R251, R0, 0x2, P3 ;  /* 0x00000000fb697211 */ /* 0x000fe400018f16ff */
[C---:B------:R-:W-:Y:S01]  /*fef0*/  LEA R84, P3, R245.reuse, R122, 0x2 ;  /* 0x0000007af5547211 */ /* 0x040fe200078610ff */
[----:B------:R-:W-:Y:S01]  /*ff00*/  IMAD.MOV.U32 R251, RZ, RZ, R85 ;  /* 0x000000fffffb7224 */ /* 0x000fe200078e0055 */
[-C--:B------:R-:W-:Y:S01]  /*ff10*/  LEA.HI.X.SX32 R103, R246, R0.reuse, 0x2, P2 ;  /* 0x00000000f6677211 */ /* 0x080fe200010f16ff */
[----:B------:R-:W-:Y:S01]  /*ff20*/  IMAD R244, R244, c[0x0][0x190], RZ ;  /* 0x00006400f4f47a24 */ /* 0x000fe200078e02ff */
[----:B------:R-:W-:Y:S01]  /*ff30*/  LEA.HI.X.SX32 R85, R245, R0, 0x2, P3 ;  /* 0x00000000f5557211 */ /* 0x000fe200018f16ff */
[----:B------:R-:W-:Y:S01]  /*ff40*/  IMAD R243, R243, c[0x0][0x190], RZ ;  /* 0x00006400f3f37a24 */ /* 0x000fe200078e02ff */
[----:B------:R1:W-:Y:S01]  /*ff50*/  STL.64 [R1+0x22c8], R104 ;  /* 0x0022c86801007387 */ /* 0x0003e20000100a00 */
[----:B------:R-:W-:-:S02]  /*ff60*/  IMAD R242, R242, c[0x0][0x190], RZ ;  /* 0x00006400f2f27a24 */ /* 0x000fc400078e02ff */
[----:B------:R-:W-:Y:S01]  /*ff70*/  IMAD R241, R241, c[0x0][0x190], RZ ;  /* 0x00006400f1f17a24 */ /* 0x000fe200078e02ff */
[----:B------:R-:W-:Y:S01]  /*ff80*/  MOV R245, R86 ;  /* 0x0000005600f57202 */ /* 0x000fe20000000f00 */
[----:B------:R-:W-:Y:S01]  /*ff90*/  IMAD.MOV.U32 R246, RZ, RZ, R83 ;  /* 0x000000fffff67224 */ /* 0x000fe200078e0053 */
[----:B-1----:R-:W4:Y:S04]  /*ffa0*/  LDL.LU.64 R104, [R1+0x4278] ;  /* 0x0042780001687983 */ /* 0x002f280000300a00 */
[----:B------:R1:W-:Y:S01]  /*ffb0*/  STL.64 [R1+0x22c0], R102 ;  /* 0x0022c06601007387 */ /* 0x0003e20000100a00 */
[----:B------:R-:W-:-:S03]  /*ffc0*/  IMAD R240, R240, c[0x0][0x190], RZ ;  /* 0x00006400f0f07a24 */ /* 0x000fc600078e02ff */
[----:B-1----:R-:W4:Y:S04]  /*ffd0*/  LDL.LU.64 R102, [R1+0x4270] ;  /* 0x0042700001667983 */ /* 0x002f280000300a00 */
[----:B------:R1:W-:Y:S01]  /*ffe0*/  STL.64 [R1+0x22b8], R84 ;  /* 0x0022b85401007387 */ /* 0x0003e20000100a00 */
[----:B------:R-:W-:Y:S01]  /*fff0*/  IMAD R224, R224, c[0x0][0x190], RZ ;  /* 0x00006400e0e07a24 */ /* 0x000fe200078e02ff */
[----:B-1----:R-:W-:-:S04]  /*10000*/  LEA R84, P3, R243, R122, 0x2 ;  /* 0x0000007af3547211 */ /* 0x002fc800078610ff */
[----:B------:R-:W-:Y:S01]  /*10010*/  LEA.HI.X.SX32 R85, R243, R0, 0x2, P3 ;  /* 0x00000000f3557211 */ /* 0x000fe200018f16ff */
[----:B------:R-:W-:Y:S02]  /*10020*/  IMAD.MOV.U32 R243, RZ, RZ, R101 ;  /* 0x000000fffff37224 */ /* 0x000fe400078e0065 */
[----:B------:R-:W-:Y:S02]  /*10030*/  IMAD R223, R223, c[0x0][0x190], RZ ;  /* 0x00006400dfdf7a24 */ /* 0x000fe400078e02ff */
[----:B------:R-:W-:Y:S02]  /*10040*/  IMAD R222, R222, c[0x0][0x190], RZ ;  /* 0x00006400dede7a24 */ /* 0x000fe400078e02ff */
[----:B------:R-:W-:Y:S02]  /*10050*/  IMAD R221, R221, c[0x0][0x190], RZ ;  /* 0x00006400dddd7a24 */ /* 0x000fe400078e02ff */
[----:B------:R-:W-:Y:S02]  /*10060*/  IMAD R220, R220, c[0x0][0x190], RZ ;  /* 0x00006400dcdc7a24 */ /* 0x000fe400078e02ff */
[----:B------:R-:W-:-:S02]  /*10070*/  IMAD R219, R219, c[0x0][0x190], RZ ;  /* 0x00006400dbdb7a24 */ /* 0x000fc400078e02ff */
[----:B------:R-:W-:Y:S02]  /*10080*/  IMAD R218, R218, c[0x0][0x190], RZ ;  /* 0x00006400dada7a24 */ /* 0x000fe400078e02ff */
        /* <DEDUP_REMOVED lines=11> */
[----:B--2---:R-:W-:Y:S01]  /*10140*/  IMAD R4, R82, c[0x0][0x190], RZ ;  /* 0x0000640052047a24 */ /* 0x004fe200078e02ff */
[----:B------:R-:W-:-:S04]  /*10150*/  LEA R82, P2, R244, R122, 0x2 ;  /* 0x0000007af4527211 */ /* 0x000fc800078410ff */
[----:B------:R-:W-:Y:S02]  /*10160*/  LEA.HI.X.SX32 R83, R244, R0, 0x2, P2 ;  /* 0x00000000f4537211 */ /* 0x000fe400010f16ff */
[C---:B------:R-:W-:Y:S01]  /*10170*/  LEA R86, P2, R242.reuse, R122, 0x2 ;  /* 0x0000007af2567211 */ /* 0x040fe200078410ff */
[----:B------:R-:W-:Y:S02]  /*10180*/  IMAD.MOV.U32 R244, RZ, RZ, R87 ;  /* 0x000000fffff47224 */ /* 0x000fe400078e0057 */
[----:B------:R1:W-:Y:S01]  /*10190*/  STL.64 [R1+0x22b0], R82 ;  /* 0x0022b05201007387 */ /* 0x0003e20000100a00 */
[----:B------:R-:W-:Y:S01]  /*101a0*/  LEA.HI.X.SX32 R87, R242, R0, 0x2, P2 ;  /* 0x00000000f2577211 */ /* 0x000fe200010f16ff */
[----:B------:R-:W-:Y:S02]  /*101b0*/  IMAD.MOV.U32 R242, RZ, RZ, R251 ;  /* 0x000000fffff27224 */ /* 0x000fe400078e00fb */
[----:B------:R-:W-:Y:S01]  /*101c0*/  IMAD.MOV.U32 R251, RZ, RZ, R236 ;  /* 0x000000fffffb7224 */ /* 0x000fe200078e00ec */
[----:B-1----:R-:W2:Y:S04]  /*101d0*/  LDL.LU.64 R82, [R1+0x4268] ;  /* 0x0042680001527983 */ /* 0x002ea80000300a00 */
[----:B------:R1:W-:Y:S04]  /*101e0*/  STL.64 [R1+0x22a8], R84 ;  /* 0x0022a85401007387 */ /* 0x0003e80000100a00 */
[----:B-1----:R-:W2:Y:S01]  /*101f0*/  LDL.LU.64 R84, [R1+0x4260] ;  /* 0x0042600001547983 */ /* 0x002ea20000300a00 */
[----:B---3--:R-:W-:Y:S01]  /*10200*/  IMAD R6, R100, c[0x0][0x190], RZ ;  /* 0x0000640064067a24 */ /* 0x008fe200078e02ff */
[----:B------:R-:W-:-:S04]  /*10210*/  LEA R100, P3, R241, R122, 0x2 ;  /* 0x0000007af1647211 */ /* 0x000fc800078610ff */
[----:B------:R-:W-:Y:S01]  /*10220*/  LEA.HI.X.SX32 R101, R241, R0, 0x2, P3 ;  /* 0x00000000f1657211 */ /* 0x000fe200018f16ff */
[----:B------:R1:W-:Y:S04]  /*10230*/  STL.64 [R1+0x22a0], R86 ;  /* 0x0022a05601007387 */ /* 0x0003e80000100a00 */
[----:B------:R3:W-:Y:S01]  /*10240*/  STL.64 [R1+0x2298], R100 ;  /* 0x0022986401007387 */ /* 0x0007e20000100a00 */
[-C--:B-1----:R-:W-:Y:S02]  /*10250*/  LEA R86, P2, R240, R122.reuse, 0x2 ;  /* 0x0000007af0567211 */ /* 0x082fe400078410ff */
[----:B---3--:R-:W-:Y:S02]  /*10260*/  LEA R100, P3, R224, R122, 0x2 ;  /* 0x0000007ae0647211 */ /* 0x008fe400078610ff */
[----:B------:R-:W-:-:S02]  /*10270*/  LEA.HI.X.SX32 R87, R240, R0, 0x2, P2 ;  /* 0x00000000f0577211 */ /* 0x000fc400010f16ff */
[C---:B------:R-:W-:Y:S02]  /*10280*/  LEA R240, P2, R223.reuse, R122, 0x2 ;  /* 0x0000007adff07211 */ /* 0x040fe400078410ff */
[-C--:B------:R-:W-:Y:S01]  /*10290*/  LEA.HI.X.SX32 R101, R224, R0.reuse, 0x2, P3 ;  /* 0x00000000e0657211 */ /* 0x080fe200018f16ff */
[----:B------:R1:W-:Y:S01]  /*102a0*/  STL.64 [R1+0x2290], R86 ;  /* 0x0022905601007387 */ /* 0x0003e20000100a00 */
[----:B------:R-:W-:Y:S02]  /*102b0*/  MOV R224, R89 ;  /* 0x0000005900e07202 */ /* 0x000fe40000000f00 */
[----:B------:R-:W-:Y:S01]  /*102c0*/  LEA.HI.X.SX32 R241, R223, R0, 0x2, P2 ;  /* 0x00000000dff17211 */ /* 0x000fe200010f16ff */
[----:B------:R-:W-:Y:S02]  /*102d0*/  IMAD.MOV.U32 R223, RZ, RZ, R243 ;  /* 0x000000ffffdf7224 */ /* 0x000fe400078e00f3 */
[----:B------:R-:W-:Y:S02]  /*102e0*/  IMAD.MOV.U32 R243, RZ, RZ, R244 ;  /* 0x000000fffff37224 */ /* 0x000fe400078e00f4 */
[----:B----4-:R-:W-:Y:S01]  /*102f0*/  IMAD R236, R88, c[0x0][0x190], RZ ;  /* 0x0000640058ec7a24 */ /* 0x010fe200078e02ff */
[C---:B------:R-:W-:Y:S01]  /*10300*/  LEA R88, P3, R222.reuse, R122, 0x2 ;  /* 0x0000007ade587211 */ /* 0x040fe200078610ff */
[----:B-1----:R-:W3:Y:S03]  /*10310*/  LDL.LU.64 R86, [R1+0x4258] ;  /* 0x0042580001567983 */ /* 0x002ee60000300a00 */
[----:B------:R-:W-:Y:S01]  /*10320*/  LEA.HI.X.SX32 R89, R222, R0, 0x2, P3 ;  /* 0x00000000de597211 */ /* 0x000fe200018f16ff */
[----:B------:R1:W-:Y:S01]  /*10330*/  STL.64 [R1+0x2288], R100 ;  /* 0x0022886401007387 */ /* 0x0003e20000100a00 */
[----:B------:R-:W-:-:S03]  /*10340*/  LEA R244, P2, R221, R122, 0x2 ;  /* 0x0000007addf47211 */ /* 0x000fc600078410ff */
[----:B-1----:R-:W4:Y:S04]  /*10350*/  LDL.LU.64 R100, [R1+0x4250] ;  /* 0x0042500001647983 */ /* 0x002f280000300a00 */
[----:B------:R1:W-:Y:S04]  /*10360*/  STL.64 [R1+0x2280], R240 ;  /* 0x002280f001007387 */ /* 0x0003e80000100a00 */
[----:B------:R1:W-:Y:S02]  /*10370*/  STL.64 [R1+0x2278], R88 ;  /* 0x0022785801007387 */ /* 0x0003e40000100a00 */
[----:B-1----:R-:W-:Y:S01]  /*10380*/  IMAD.MOV.U32 R240, RZ, RZ, R245 ;  /* 0x000000fffff07224 */ /* 0x002fe200078e00f5 */
[----:B------:R-:W-:-:S02]  /*10390*/  LEA.HI.X.SX32 R245, R221, R0, 0x2, P2 ;  /* 0x00000000ddf57211 */ /* 0x000fc400010f16ff */
[----:B------:R-:W-:-:S03]  /*103a0*/  LEA R88, P3, R220, R122, 0x2 ;  /* 0x0000007adc587211 */ /* 0x000fc600078610ff */
[----:B------:R1:W-:Y:S01]  /*103b0*/  STL.64 [R1+0x2270], R244 ;  /* 0x002270f401007387 */ /* 0x0003e20000100a00 */
[----:B------:R-:W-:-:S05]  /*103c0*/  LEA.HI.X.SX32 R89, R220, R0, 0x2, P3 ;  /* 0x00000000dc597211 */ /* 0x000fca00018f16ff */
[----:B------:R1:W-:Y:S02]  /*103d0*/  STL.64 [R1+0x2268], R88 ;  /* 0x0022685801007387 */ /* 0x0003e40000100a00 */
[----:B-1----:R-:W-:Y:S02]  /*103e0*/  MOV R245, R98 ;  /* 0x0000006200f57202 */ /* 0x002fe40000000f00 */
[CC--:B------:R-:W-:Y:S01]  /*103f0*/  LEA R98, P2, R219.reuse, R122.reuse, 0x2 ;  /* 0x0000007adb627211 */ /* 0x0c0fe200078410ff */
[----:B------:R-:W-:Y:S01]  /*10400*/  IMAD.MOV.U32 R244, RZ, RZ, R99 ;  /* 0x000000fffff47224 */ /* 0x000fe200078e0063 */
[C---:B------:R-:W-:Y:S02]  /*10410*/  LEA R88, P3, R218.reuse, R122, 0x2 ;  /* 0x0000007ada587211 */ /* 0x040fe400078610ff */
[-C--:B------:R-:W-:Y:S01]  /*10420*/  LEA.HI.X.SX32 R99, R219, R0.reuse, 0x2, P2 ;  /* 0x00000000db637211 */ /* 0x080fe200010f16ff */
[----:B------:R-:W-:Y:S01]  /*10430*/  IMAD.MOV.U32 R241, RZ, RZ, R246 ;  /* 0x000000fffff17224 */ /* 0x000fe200078e00f6 */
[----:B------:R-:W-:Y:S01]  /*10440*/  LEA.HI.X.SX32 R89, R218, R0, 0x2, P3 ;  /* 0x00000000da597211 */ /* 0x000fe200018f16ff */
[----:B------:R-:W-:Y:S01]  /*10450*/  IMAD.MOV.U32 R246, RZ, RZ, R96 ;  /* 0x000000fffff67224 */ /* 0x000fe200078e0060 */
[----:B------:R-:W-:Y:S01]  /*10460*/  LEA R96, P2, R217, R122, 0x2 ;  /* 0x0000007ad9607211 */ /* 0x000fe200078410ff */
[----:B------:R1:W-:Y:S01]  /*10470*/  STL.64 [R1+0x2260], R98 ;  /* 0x0022606201007387 */ /* 0x0003e20000100a00 */
[----:B------:R-:W-:-:S03]  /*10480*/  IMAD.MOV.U32 R219, RZ, RZ, R97 ;  /* 0x000000ffffdb7224 */ /* 0x000fc600078e0061 */
[----:B------:R-:W-:Y:S01]  /*10490*/  IMAD.MOV.U32 R218, RZ, RZ, R96 ;  /* 0x000000ffffda7224 */ /* 0x000fe200078e0060 */
[----:B------:R-:W-:Y:S01]  /*104a0*/  LEA.HI.X.SX32 R219, R217, R0, 0x2, P2 ;  /* 0x00000000d9db7211 */ /* 0x000fe200010f16ff */
[----:B-1----:R-:W2:Y:S04]  /*104b0*/  LDL.LU.64 R98, [R1+0x4248] ;  /* 0x0042480001627983 */ /* 0x002ea80000300a00 */
[----:B------:R1:W-:Y:S01]  /*104c0*/  STL.64 [R1+0x2258], R88 ;  /* 0x0022585801007387 */ /* 0x0003e20000100a00 */
[----:B------:R-:W-:-:S03]  /*104d0*/  LEA R220, P2, R215, R122, 0x2 ;  /* 0x0000007ad7dc7211 */ /* 0x000fc600078410ff */
[----:B-1----:R-:W2:Y:S04]  /*104e0*/  LDL.LU.64 R88, [R1+0x4240] ;  /* 0x0042400001587983 */ /* 0x002ea80000300a00 */
[----:B------:R1:W-:Y:S02]  /*104f0*/  STL [R1+0x2248], R96 ;  /* 0x0022486001007387 */ /* 0x0003e40000100800 */
[----:B-1----:R-:W-:-:S04]  /*10500*/  LEA R96, P3, R216, R122, 0x2 ;  /* 0x0000007ad8607211 */ /* 0x002fc800078610ff */
[-C--:B------:R-:W-:Y:S01]  /*10510*/  LEA.HI.X.SX32 R97, R216, R0.reuse, 0x2, P3 ;  /* 0x00000000d8617211 */ /* 0x080fe200018f16ff */
[----:B------:R-:W-:Y:S01]  /*10520*/  STL [R1+0x224c], R219 ;  /* 0x00224cdb01007387 */ /* 0x000fe20000100800 */
[----:B------:R-:W-:Y:S01]  /*10530*/  IMAD.MOV.U32 R217, RZ, RZ, R221 ;  /* 0x000000ffffd97224 */ /* 0x000fe200078e00dd */
[----:B------:R-:W-:Y:S02]  /*10540*/  LEA.HI.X.SX32 R217, R215, R0, 0x2, P2 ;  /* 0x00000000d7d97211 */ /* 0x000fe400010f16ff */
[----:B------:R1:W-:Y:S01]  /*10550*/  STL.64 [R1+0x2230], R96 ;  /* 0x0022306001007387 */ /* 0x0003e20000100a00 */
[----:B------:R-:W-:Y:S01]  /*10560*/  IMAD.MOV.U32 R216, RZ, RZ, R220 ;  /* 0x000000ffffd87224 */ /* 0x000fe200078e00dc */
[-C--:B------:R-:W-:Y:S02]  /*10570*/  LEA R216, P2, R213, R122.reuse, 0x2 ;  /* 0x0000007ad5d87211 */ /* 0x080fe400078410ff */
[----:B-1----:R-:W2:Y:S04]  /*10580*/  LDL.LU.64 R96, [R1+0x4238] ;  /* 0x0042380001607983 */ /* 0x002ea80000300a00 */
[----:B------:R1:W-:Y:S04]  /*10590*/  STL [R1+0x2220], R220 ;  /* 0x002220dc01007387 */ /* 0x0003e80000100800 */
[----:B------:R1:W-:Y:S02]  /*105a0*/  STL [R1+0x2224], R217 ;  /* 0x002224d901007387 */ /* 0x0003e40000100800 */
[----:B-1----:R-:W-:-:S04]  /*105b0*/  LEA R220, P3, R214, R122, 0x2 ;  /* 0x0000007ad6dc7211 */ /* 0x002fc800078610ff */
[-C--:B------:R-:W-:Y:S02]  /*105c0*/  LEA.HI.X.SX32 R221, R214, R0.reuse, 0x2, P3 ;  /* 0x00000000d6dd7211 */ /* 0x080fe400018f16ff */
[----:B------:R-:W-:Y:S01]  /*105d0*/  LEA.HI.X.SX32 R217, R213, R0, 0x2, P2 ;  /* 0x00000000d5d97211 */ /* 0x000fe200010f16ff */
[----:B------:R-:W-:Y:S02]  /*105e0*/  IMAD.MOV.U32 R218, RZ, RZ, R224 ;  /* 0x000000ffffda7224 */ /* 0x000fe400078e00e0 */
[----:B------:R-:W-:Y:S01]  /*105f0*/  IMAD.MOV.U32 R224, RZ, RZ, R90 ;  /* 0x000000ffffe07224 */ /* 0x000fe200078e005a */
[----:B------:R1:W-:Y:S01]  /*10600*/  STL.64 [R1+0x2208], R220 ;  /* 0x002208dc01007387 */ /* 0x0003e20000100a00 */
[----:B------:R-:W-:-:S03]  /*10610*/  LEA R90, P3, R225, R122, 0x2 ;  /* 0x0000007ae15a7211 */ /* 0x000fc600078610ff */
[----:B------:R1:W-:Y:S01]  /*10620*/  STL.64 [R1+0x21f8], R216 ;  /* 0x0021f8d801007387 */ /* 0x0003e20000100a00 */
[----:B------:R-:W-:Y:S01]  /*10630*/  MOV R219, R241 ;  /* 0x000000f100db7202 */ /* 0x000fe20000000f00 */
[----:B------:R-:W-:Y:S01]  /*10640*/  IMAD.MOV.U32 R241, RZ, RZ, R92 ;  /* 0x000000fffff17224 */ /* 0x000fe200078e005c */
[----:B------:R-:W-:Y:S01]  /*10650*/  MOV R222, R223 ;  /* 0x000000df00de7202 */ /* 0x000fe20000000f00 */
[----:B------:R-:W-:Y:S01]  /*10660*/  IMAD.MOV.U32 R223, RZ, RZ, R240 ;  /* 0x000000ffffdf7224 */ /* 0x000fe200078e00f0 */
[----:B------:R-:W-:Y:S01]  /*10670*/  MOV R240, R95 ;  /* 0x0000005f00f07202 */ /* 0x000fe20000000f00 */
[----:B-1----:R-:W-:Y:S01]  /*10680*/  IMAD.MOV.U32 R220, RZ, RZ, R91 ;  /* 0x000000ffffdc7224 */ /* 0x002fe200078e005b */
[----:B------:R-:W-:Y:S01]  /*10690*/  LEA.HI.X.SX32 R91, R225, R0, 0x2, P3 ;  /* 0x00000000e15b7211 */ /* 0x000fe200018f16ff */
[----:B------:R-:W-:Y:S02]  /*106a0*/  IMAD.MOV.U32 R217, RZ, RZ, R244 ;  /* 0x000000ffffd97224 */ /* 0x000fe400078e00f4 */
[----:B------:R-:W-:Y:S01]  /*106b0*/  IMAD.MOV.U32 R244, RZ, RZ, R94 ;  /* 0x000000fffff47224 */ /* 0x000fe200078e005e */
[----:B------:R-:W-:-:S02]  /*106c0*/  LEA R94, P2, R211, R122, 0x2 ;  /* 0x0000007ad35e7211 */ /* 0x000fc400078410ff */
[C---:B------:R-:W-:Y:S01]  /*106d0*/  LEA R92, P3, R210.reuse, R122, 0x2 ;  /* 0x0000007ad25c7211 */ /* 0x040fe200078610ff */
[----:B------:R-:W-:Y:S01]  /*106e0*/  IMAD.MOV.U32 R221, RZ, RZ, R93 ;  /* 0x000000ffffdd7224 */ /* 0x000fe200078e005d */
[-C--:B------:R-:W-:Y:S01]  /*106f0*/  LEA.HI.X.SX32 R95, R211, R0.reuse, 0x2, P2 ;  /* 0x00000000d35f7211 */ /* 0x080fe200010f16ff */
[----:B------:R1:W-:Y:S01]  /*10700*/  STL.64 [R1+0x21e0], R90 ;  /* 0x0021e05a01007387 */ /* 0x0003e20000100a00 */
[----:B------:R-:W-:Y:S02]  /*10710*/  LEA.HI.X.SX32 R93, R210, R0, 0x2, P3 ;  /* 0x00000000d25d7211 */ /* 0x000fe400018f16ff */
[C---:B------:R-:W-:Y:S01]  /*10720*/  LEA R214, P2, R209.reuse, R122, 0x2 ;  /* 0x0000007ad1d67211 */ /* 0x040fe200078410ff */
[----:B------:R-:W-:Y:S02]  /*10730*/  IMAD.MOV.U32 R211, RZ, RZ, R215 ;  /* 0x000000ffffd37224 */ /* 0x000fe400078e00d7 */
[----:B------:R-:W-:Y:S01]  /*10740*/  IMAD R206, R206, c[0x0][0x190], RZ ;  /* 0x00006400cece7a24 */ /* 0x000fe200078e02ff */
[----:B------:R-:W-:Y:S01]  /*10750*/  LEA.HI.X.SX32 R211, R209, R0, 0x2, P2 ;  /* 0x00000000d1d37211 */ /* 0x000fe200010f16ff */
[----:B-1----:R-:W2:Y:S04]  /*10760*/  LDL.LU.64 R90, [R1+0x4230] ;  /* 0x00423000015a7983 */ /* 0x002ea80000300a00 */
[----:B------:R1:W-:Y:S01]  /*10770*/  STL.64 [R1+0x2080], R94 ;  /* 0x0020805e01007387 */ /* 0x0003e20000100a00 */
[----:B------:R-:W-:Y:S01]  /*10780*/  IMAD.MOV.U32 R210, RZ, RZ, R214 ;  /* 0x000000ffffd27224 */ /* 0x000fe200078e00d6 */
[----:B------:R-:W-:-:S02]  /*10790*/  LEA R210, P2, R207, R122, 0x2 ;  /* 0x0000007acfd27211 */ /* 0x000fc400078410ff */
[----:B-1----:R-:W2:Y:S04]  /*107a0*/  LDL.LU.64 R94, [R1+0x4228] ;  /* 0x00422800015e7983 */ /* 0x002ea80000300a00 */
[----:B------:R1:W-:Y:S01]  /*107b0*/  STL.64 [R1+0x2068], R92 ;  /* 0x0020685c01007387 */ /* 0x0003e20000100a00 */
[----:B------:R-:W-:-:S03]  /*107c0*/  IMAD R205, R205, c[0x0][0x190], RZ ;  /* 0x00006400cdcd7a24 */ /* 0x000fc600078e02ff */
[----:B-1----:R-:W2:Y:S04]  /*107d0*/  LDL.LU.64 R92, [R1+0x4220] ;  /* 0x00422000015c7983 */ /* 0x002ea80000300a00 */
[----:B------:R1:W-:Y:S04]  /*107e0*/  STL [R1+0x2058], R214 ;  /* 0x002058d601007387 */ /* 0x0003e80000100800 */
[----:B------:R1:W-:Y:S02]  /*107f0*/  STL [R1+0x205c], R211 ;  /* 0x00205cd301007387 */ /* 0x0003e40000100800 */
[----:B-1----:R-:W-:-:S04]  /*10800*/  LEA R214, P3, R208, R122, 0x2 ;  /* 0x0000007ad0d67211 */ /* 0x002fc800078610ff */
[----:B------:R-:W-:Y:S02]  /*10810*/  LEA.HI.X.SX32 R215, R208, R0, 0x2, P3 ;  /* 0x00000000d0d77211 */ /* 0x000fe400018f16ff */
[C---:B------:R-:W-:Y:S02]  /*10820*/  LEA R208, P3, R206.reuse, R122, 0x2 ;  /* 0x0000007aced07211 */ /* 0x040fe400078610ff */
[-C--:B------:R-:W-:Y:S01]  /*10830*/  LEA.HI.X.SX32 R211, R207, R0.reuse, 0x2, P2 ;  /* 0x00000000cfd37211 */ /* 0x080fe200010f16ff */
[----:B------:R-:W-:Y:S01]  /*10840*/  STL.64 [R1+0x2030], R214 ;  /* 0x002030d601007387 */ /* 0x000fe20000100a00 */
[----:B------:R-:W-:Y:S01]  /*10850*/  LEA.HI.X.SX32 R209, R206, R0, 0x2, P3 ;  /* 0x00000000ced17211 */ /* 0x000fe200018f16ff */
[----:B------:R-:W-:Y:S02]  /*10860*/  IMAD R204, R204, c[0x0][0x190], RZ ;  /* 0x00006400cccc7a24 */ /* 0x000fe400078e02ff */
[----:B------:R1:W-:Y:S01]  /*10870*/  STL.64 [R1+0x2020], R210 ;  /* 0x002020d201007387 */ /* 0x0003e20000100a00 */
[----:B------:R-:W-:-:S02]  /*10880*/  IMAD R203, R203, c[0x0][0x190], RZ ;  /* 0x00006400cbcb7a24 */ /* 0x000fc400078e02ff */
[----:B------:R-:W-:Y:S01]  /*10890*/  IMAD R202, R202, c[0x0][0x190], RZ ;  /* 0x00006400caca7a24 */ /* 0x000fe200078e02ff */
[----:B------:R1:W-:Y:S02]  /*108a0*/  STL.64 [R1+0x2008], R208 ;  /* 0x002008d001007387 */ /* 0x0003e40000100a00 */
[CC--:B-1----:R-:W-:Y:S02]  /*108b0*/  LEA R210, P2, R205.reuse, R122.reuse, 0x2 ;  /* 0x0000007acdd27211 */ /* 0x0c2fe400078410ff */
[C---:B------:R-:W-:Y:S02]  /*108c0*/  LEA R208, P3, R204.reuse, R122, 0x2 ;  /* 0x0000007accd07211 */ /* 0x040fe400078610ff */
[----:B------:R-:W-:Y:S02]  /*108d0*/  LEA.HI.X.SX32 R211, R205, R0, 0x2, P2 ;  /* 0x00000000cdd37211 */ /* 0x000fe400010f16ff */
[----:B------:R-:W-:Y:S02]  /*108e0*/  LEA R206, P2, R203, R122, 0x2 ;  /* 0x0000007acbce7211 */ /* 0x000fe400078410ff */
[----:B------:R-:W-:Y:S01]  /*108f0*/  LEA.HI.X.SX32 R209, R204, R0, 0x2, P3 ;  /* 0x00000000ccd17211 */ /* 0x000fe200018f16ff */
[----:B------:R-:W-:Y:S01]  /*10900*/  IMAD R201, R201, c[0x0][0x190], RZ ;  /* 0x00006400c9c97a24 */ /* 0x000fe200078e02ff */
[----:B------:R-:W-:-:S02]  /*10910*/  LEA R204, P3, R202, R122, 0x2 ;  /* 0x0000007acacc7211 */ /* 0x000fc400078610ff */
[-C--:B------:R-:W-:Y:S01]  /*10920*/  LEA.HI.X.SX32 R207, R203, R0.reuse, 0x2, P2 ;  /* 0x00000000cbcf7211 */ /* 0x080fe200010f16ff */
[----:B------:R-:W-:Y:S01]  /*10930*/  STL.64 [R1+0x1ff8], R210 ;  /* 0x001ff8d201007387 */ /* 0x000fe20000100a00 */
[----:B------:R-:W-:Y:S01]  /*10940*/  LEA.HI.X.SX32 R205, R202, R0, 0x2, P3 ;  /* 0x00000000cacd7211 */ /* 0x000fe200018f16ff */
[----:B------:R-:W-:Y:S02]  /*10950*/  IMAD R200, R200, c[0x0][0x190], RZ ;  /* 0x00006400c8c87a24 */ /* 0x000fe400078e02ff */
[----:B------:R-:W-:Y:S01]  /*10960*/  STL.64 [R1+0x1fe0], R208 ;  /* 0x001fe0d001007387 */ /* 0x000fe20000100a00 */
[----:B------:R-:W-:-:S03]  /*10970*/  IMAD R199, R199, c[0x0][0x190], RZ ;  /* 0x00006400c7c77a24 */ /* 0x000fc600078e02ff */
[----:B------:R1:W-:Y:S01]  /*10980*/  STL.64 [R1+0x1fd0], R206 ;  /* 0x001fd0ce01007387 */ /* 0x0003e20000100a00 */
[----:B------:R-:W-:-:S03]  /*10990*/  IMAD R198, R198, c[0x0][0x190], RZ ;  /* 0x00006400c6c67a24 */ /* 0x000fc600078e02ff */
[----:B------:R3:W-:Y:S01]  /*109a0*/  STL.64 [R1+0x1e68], R204 ;  /* 0x001e68cc01007387 */ /* 0x0007e20000100a00 */
[CC--:B-1----:R-:W-:Y:S02]  /*109b0*/  LEA R206, P2, R201.reuse, R122.reuse, 0x2 ;  /* 0x0000007ac9ce7211 */ /* 0x0c2fe400078410ff */
[C---:B---3--:R-:W-:Y:S02]  /*109c0*/  LEA R204, P3, R200.reuse, R122, 0x2 ;  /* 0x0000007ac8cc7211 */ /* 0x048fe400078610ff */
        /* <DEDUP_REMOVED lines=25> */
[----:B------:R-:W-:Y:S04]  /*10b60*/  STL.64 [R1+0x1138], R200 ;  /* 0x001138c801007387 */ /* 0x000fe80000100a00 */
[----:B------:R1:W-:Y:S01]  /*10b70*/  STL.64 [R1+0x1130], R198 ;  /* 0x001130c601007387 */ /* 0x0003e20000100a00 */
[----:B------:R-:W-:-:S03]  /*10b80*/  IMAD R191, R191, c[0x0][0x190], RZ ;  /* 0x00006400bfbf7a24 */ /* 0x000fc600078e02ff */
[----:B------:R3:W-:Y:S01]  /*10b90*/  STL.64 [R1+0x1128], R196 ;  /* 0x001128c401007387 */ /* 0x0007e20000100a00 */
[CC--:B-1----:R-:W-:Y:S02]  /*10ba0*/  LEA R198, P2, R193.reuse, R122.reuse, 0x2 ;  /* 0x0000007ac1c67211 */ /* 0x0c2fe400078410ff */
[----:B---3--:R-:W-:Y:S02]  /*10bb0*/  LEA R196, P3, R192, R122, 0x2 ;  /* 0x0000007ac0c47211 */ /* 0x008fe400078610ff */
[-C--:B------:R-:W-:Y:S01]  /*10bc0*/  LEA.HI.X.SX32 R199, R193, R0.reuse, 0x2, P2 ;  /* 0x00000000c1c77211 */ /* 0x080fe200010f16ff */
[----:B------:R-:W-:Y:S01]  /*10bd0*/  IMAD R190, R190, c[0x0][0x190], RZ ;  /* 0x00006400bebe7a24 */ /* 0x000fe200078e02ff */
[----:B------:R-:W-:Y:S01]  /*10be0*/  LEA.HI.X.SX32 R197, R192, R0, 0x2, P3 ;  /* 0x00000000c0c57211 */ /* 0x000fe200018f16ff */
[----:B------:R-:W-:Y:S02]  /*10bf0*/  IMAD R189, R189, c[0x0][0x190], RZ ;  /* 0x00006400bdbd7a24 */ /* 0x000fe400078e02ff */
        /* <DEDUP_REMOVED lines=283> */
[C---:B---3--:R-:W-:Y:S02]  /*11db0*/  LEA R124, P3, R120.reuse, R122, 0x2 ;  /* 0x0000007a787c7211 */ /* 0x048fe400078610ff */
[-C--:B------:R-:W-:Y:S02]  /*11dc0*/  LEA.HI.X.SX32 R127, R121, R0.reuse, 0x2, P2 ;  /* 0x00000000797f7211 */ /* 0x080fe400010f16ff */
[----:B------:R-:W-:Y:S01]  /*11dd0*/  LEA.HI.X.SX32 R125, R120, R0, 0x2, P3 ;  /* 0x00000000787d7211 */ /* 0x000fe200018f16ff */
[----:B------:R-:W-:Y:S02]  /*11de0*/  IMAD R118, R118, c[0x0][0x190], RZ ;  /* 0x0000640076767a24 */ /* 0x000fe400078e02ff */
[----:B------:R1:W-:Y:S04]  /*11df0*/  STL.64 [R1+0xda8], R126 ;  /* 0x000da87e01007387 */ /* 0x0003e80000100a00 */
[----:B------:R3:W-:Y:S01]  /*11e00*/  STL.64 [R1+0xd90], R124 ;  /* 0x000d907c01007387 */ /* 0x0007e20000100a00 */
[----:B-1----:R-:W-:-:S02]  /*11e10*/  LEA R126, P2, R119, R122, 0x2 ;  /* 0x0000007a777e7211 */ /* 0x002fc400078410ff */
[----:B---3--:R-:W-:Y:S02]  /*11e20*/  LEA R124, P3, R194, R122, 0x2 ;  /* 0x0000007ac27c7211 */ /* 0x008fe400078610ff */
[----:B------:R-:W-:Y:S02]  /*11e30*/  LEA.HI.X.SX32 R127, R119, R0, 0x2, P2 ;  /* 0x00000000777f7211 */ /* 0x000fe400010f16ff */
[----:B------:R-:W-:Y:S02]  /*11e40*/  LEA R120, P2, R118, R122, 0x2 ;  /* 0x0000007a76787211 */ /* 0x000fe400078410ff */
[-C--:B------:R-:W-:Y:S02]  /*11e50*/  LEA.HI.X.SX32 R125, R194, R0.reuse, 0x2, P3 ;  /* 0x00000000c27d7211 */ /* 0x080fe400018f16ff */
[----:B------:R-:W-:Y:S01]  /*11e60*/  LEA.HI.X.SX32 R121, R118, R0, 0x2, P2 ;  /* 0x0000000076797211 */ /* 0x000fe200010f16ff */
[----:B------:R-:W-:Y:S04]  /*11e70*/  STL.64 [R1+0xd80], R126 ;  /* 0x000d807e01007387 */ /* 0x000fe80000100a00 */
[----:B------:R1:W-:Y:S04]  /*11e80*/  STL.64 [R1+0xd68], R124 ;  /* 0x000d687c01007387 */ /* 0x0003e80000100a00 */
[----:B------:R3:W-:Y:S01]  /*11e90*/  STL.64 [R1+0xd58], R120 ;  /* 0x000d587801007387 */ /* 0x0007e20000100a00 */
[----:B-1----:R-:W-:-:S02]  /*11ea0*/  LEA R124, P3, R233, R122, 0x2 ;  /* 0x0000007ae97c7211 */ /* 0x002fc400078610ff */
[----:B---3--:R-:W-:Y:S02]  /*11eb0*/  LEA R120, P2, R140, R122, 0x2 ;  /* 0x0000007a8c787211 */ /* 0x008fe400078410ff */
[----:B------:R-:W-:Y:S02]  /*11ec0*/  LEA.HI.X.SX32 R125, R233, R0, 0x2, P3 ;  /* 0x00000000e97d7211 */ /* 0x000fe400018f16ff */
[----:B------:R-:W-:Y:S02]  /*11ed0*/  LEA R118, P3, R212, R122, 0x2 ;  /* 0x0000007ad4767211 */ /* 0x000fe400078610ff */
[-C--:B------:R-:W-:Y:S01]  /*11ee0*/  LEA.HI.X.SX32 R121, R140, R0.reuse, 0x2, P2 ;  /* 0x000000008c797211 */ /* 0x080fe200010f16ff */
[----:B------:R-:W-:Y:S01]  /*11ef0*/  STL.64 [R1+0xd48], R124 ;  /* 0x000d487c01007387 */ /* 0x000fe20000100a00 */
[----:B------:R-:W-:-:S03]  /*11f00*/  LEA.HI.X.SX32 R119, R212, R0, 0x2, P3 ;  /* 0x00000000d4777211 */ /* 0x000fc600018f16ff */
[----:B------:R1:W-:Y:S04]  /*11f10*/  STL.64 [R1+0xd40], R120 ;  /* 0x000d407801007387 */ /* 0x0003e80000100a00 */
[----:B------:R3:W-:Y:S01]  /*11f20*/  STL.64 [R1+0xd38], R118 ;  /* 0x000d387601007387 */ /* 0x0007e20000100a00 */
[-C--:B-1----:R-:W-:Y:S02]  /*11f30*/  LEA R120, P2, R158, R122.reuse, 0x2 ;  /* 0x0000007a9e787211 */ /* 0x082fe400078410ff */
[----:B---3--:R-:W-:Y:S02]  /*11f40*/  LEA R118, P3, R232, R122, 0x2 ;  /* 0x0000007ae8767211 */ /* 0x008fe400078610ff */
[-C--:B------:R-:W-:Y:S02]  /*11f50*/  LEA.HI.X.SX32 R121, R158, R0.reuse, 0x2, P2 ;  /* 0x000000009e797211 */ /* 0x080fe400010f16ff */
        /* <DEDUP_REMOVED lines=12> */
[----:B------:R-:W-:Y:S01]  /*12020*/  LEA.HI.X.SX32 R119, R2, R0, 0x2, P3 ;  /* 0x0000000002777211 */ /* 0x000fe200018f16ff */
[----:B------:R-:W-:-:S02]  /*12030*/  IMAD R5, R5, c[0x0][0x190], RZ ;  /* 0x0000640005057a24 */ /* 0x000fc400078e02ff */
[----:B------:R1:W-:Y:S04]  /*12040*/  STL.64 [R1+0xd10], R120 ;  /* 0x000d107801007387 */ /* 0x0003e80000100a00 */
[----:B------:R3:W-:Y:S01]  /*12050*/  STL.64 [R1+0xd08], R118 ;  /* 0x000d087601007387 */ /* 0x0007e20000100a00 */
[CC--:B-1----:R-:W-:Y:S02]  /*12060*/  LEA R120, P2, R3.reuse, R122.reuse, 0x2 ;  /* 0x0000007a03787211 */ /* 0x0c2fe400078410ff */
[----:B---3--:R-:W-:Y:S02]  /*12070*/  LEA R118, P3, R4, R122, 0x2 ;  /* 0x0000007a04767211 */ /* 0x008fe400078610ff */
[----:B------:R-:W-:Y:S02]  /*12080*/  LEA.HI.X.SX32 R121, R3, R0, 0x2, P2 ;  /* 0x0000000003797211 */ /* 0x000fe400010f16ff */
[----:B------:R-:W-:-:S02]  /*12090*/  LEA R2, P2, R5, R122, 0x2 ;  /* 0x0000007a05027211 */ /* 0x000fc400078410ff */
[-C--:B------:R-:W-:Y:S01]  /*120a0*/  LEA.HI.X.SX32 R119, R4, R0.reuse, 0x2, P3 ;  /* 0x0000000004777211 */ /* 0x080fe200018f16ff */
[----:B------:R-:W-:Y:S01]  /*120b0*/  IMAD R235, R235, c[0x0][0x190], RZ ;  /* 0x00006400ebeb7a24 */ /* 0x000fe200078e02ff */
[----:B------:R-:W-:Y:S01]  /*120c0*/  LEA.HI.X.SX32 R3, R5, R0, 0x2, P2 ;  /* 0x0000000005037211 */ /* 0x000fe200010f16ff */
[----:B------:R-:W-:Y:S04]  /*120d0*/  STL.64 [R1+0xd00], R120 ;  /* 0x000d007801007387 */ /* 0x000fe80000100a00 */
[----:B------:R1:W-:Y:S04]  /*120e0*/  STL.64 [R1+0xcf8], R118 ;  /* 0x000cf87601007387 */ /* 0x0003e80000100a00 */
[----:B------:R3:W-:Y:S01]  /*120f0*/  STL.64 [R1+0xcf0], R2 ;  /* 0x000cf00201007387 */ /* 0x0007e20000100a00 */
[----:B----4-:R-:W-:Y:S01]  /*12100*/  IMAD R101, R101, c[0x0][0x190], RZ ;  /* 0x0000640065657a24 */ /* 0x010fe200078e02ff */
[----:B-1----:R-:W-:-:S02]  /*12110*/  LEA R118, P3, R6, R122, 0x2 ;  /* 0x0000007a06767211 */ /* 0x002fc400078610ff */
[C---:B---3--:R-:W-:Y:S02]  /*12120*/  LEA R2, P2, R235.reuse, R122, 0x2 ;  /* 0x0000007aeb027211 */ /* 0x048fe400078410ff */
[-C--:B------:R-:W-:Y:S02]  /*12130*/  LEA.HI.X.SX32 R119, R6, R0.reuse, 0x2, P3 ;  /* 0x0000000006777211 */ /* 0x080fe400018f16ff */
[----:B------:R-:W-:Y:S02]  /*12140*/  LEA.HI.X.SX32 R3, R235, R0, 0x2, P2 ;  /* 0x00000000eb037211 */ /* 0x000fe400010f16ff */
[----:B------:R-:W-:Y:S01]  /*12150*/  LEA R4, P3, R236, R122, 0x2 ;  /* 0x0000007aec047211 */ /* 0x000fe200078610ff */
[----:B------:R-:W-:Y:S01]  /*12160*/  STL.64 [R1+0xce8], R118 ;  /* 0x000ce87601007387 */ /* 0x000fe20000100a00 */
[----:B------:R-:W-:Y:S02]  /*12170*/  IMAD R100, R100, c[0x0][0x190], RZ ;  /* 0x0000640064647a24 */ /* 0x000fe400078e02ff */
[----:B------:R-:W-:Y:S01]  /*12180*/  LEA.HI.X.SX32 R5, R236, R0, 0x2, P3 ;  /* 0x00000000ec057211 */ /* 0x000fe200018f16ff */
[----:B------:R1:W-:Y:S01]  /*12190*/  STL.64 [R1+0xce0], R2 ;  /* 0x000ce00201007387 */ /* 0x0003e20000100a00 */
[----:B--2---:R-:W-:-:S03]  /*121a0*/  IMAD R99, R99, c[0x0][0x190], RZ ;  /* 0x0000640063637a24 */ /* 0x004fc600078e02ff */
[----:B------:R2:W-:Y:S01]  /*121b0*/  STL.64 [R1+0xcd8], R4 ;  /* 0x000cd80401007387 */ /* 0x0005e20000100a00 */
[----:B-1----:R-:W-:-:S04]  /*121c0*/  LEA R2, P2, R101, R122, 0x2 ;  /* 0x0000007a65027211 */ /* 0x002fc800078410ff */
[----:B------:R-:W-:Y:S02]  /*121d0*/  LEA.HI.X.SX32 R3, R101, R0, 0x2, P2 ;  /* 0x0000000065037211 */ /* 0x000fe400010f16ff */
[----:B--2---:R-:W-:Y:S01]  /*121e0*/  LEA R4, P3, R100, R122, 0x2 ;  /* 0x0000007a64047211 */ /* 0x004fe200078610ff */
[----:B------:R-:W-:Y:S02]  /*121f0*/  IMAD R98, R98, c[0x0][0x190], RZ ;  /* 0x0000640062627a24 */ /* 0x000fe400078e02ff */
[----:B------:R1:W-:Y:S01]  /*12200*/  STL.64 [R1+0xcd0], R2 ;  /* 0x000cd00201007387 */ /* 0x0003e20000100a00 */
[----:B------:R-:W-:Y:S01]  /*12210*/  LEA.HI.X.SX32 R5, R100, R0, 0x2, P3 ;  /* 0x0000000064057211 */ /* 0x000fe200018f16ff */
[----:B------:R-:W-:-:S04]  /*12220*/  IMAD R97, R97, c[0x0][0x190], RZ ;  /* 0x0000640061617a24 */ /* 0x000fc800078e02ff */
        /* <DEDUP_REMOVED lines=67> */
[C---:B--2---:R-:W-:Y:S01]  /*12660*/  LEA R4, P3, R82.reuse, R122, 0x2 ;  /* 0x0000007a52047211 */ /* 0x044fe200078610ff */
        /* <DEDUP_REMOVED lines=139> */
[----:B------:R-:W-:Y:S02]  /*12f20*/  IMAD R45, R45, c[0x0][0x190], RZ ;  /* 0x000064002d2d7a24 */ /* 0x000fe400078e02ff */
[----:B------:R-:W-:Y:S02]  /*12f30*/  IMAD R44, R44, c[0x0][0x190], RZ ;  /* 0x000064002c2c7a24 */ /* 0x000fe400078e02ff */
[----:B------:R2:W-:Y:S01]  /*12f40*/  STL.64 [R1+0x9d0], R4 ;  /* 0x0009d00401007387 */ /* 0x0005e20000100a00 */
[----:B-1----:R-:W-:-:S04]  /*12f50*/  LEA R2, P2, R47, R122, 0x2 ;  /* 0x0000007a2f027211 */ /* 0x002fc800078410ff */
[----:B------:R-:W-:Y:S02]  /*12f60*/  LEA.HI.X.SX32 R3, R47, R0, 0x2, P2 ;  /* 0x000000002f037211 */ /* 0x000fe400010f16ff */
[C---:B--2---:R-:W-:Y:S01]  /*12f70*/  LEA R4, P3, R46.reuse, R122, 0x2 ;  /* 0x0000007a2e047211 */ /* 0x044fe200078610ff */
[----:B------:R-:W-:Y:S02]  /*12f80*/  IMAD R43, R43, c[0x0][0x190], RZ ;  /* 0x000064002b2b7a24 */ /* 0x000fe400078e02ff */
[----:B------:R1:W-:Y:S01]  /*12f90*/  STL.64 [R1+0x9c8], R2 ;  /* 0x0009c80201007387 */ /* 0x0003e20000100a00 */
[----:B------:R-:W-:Y:S01]  /*12fa0*/  LEA.HI.X.SX32 R5, R46, R0, 0x2, P3 ;  /* 0x000000002e057211 */ /* 0x000fe200018f16ff */
[----:B------:R-:W-:Y:S01]  /*12fb0*/  IMAD R42, R42, c[0x0][0x190], RZ ;  /* 0x000064002a2a7a24 */ /* 0x000fe200078e02ff */
[----:B------:R-:W-:-:S03]  /*12fc0*/  LEA R46, P3, R44, R122, 0x2 ;  /* 0x0000007a2c2e7211 */ /* 0x000fc600078610ff */
[----:B------:R2:W-:Y:S01]  /*12fd0*/  STL.64 [R1+0x9c0], R4 ;  /* 0x0009c00401007387 */ /* 0x0005e20000100a00 */
[----:B------:R-:W-:Y:S02]  /*12fe0*/  LEA.HI.X.SX32 R47, R44, R0, 0x2, P3 ;  /* 0x000000002c2f7211 */ /* 0x000fe400018f16ff */
[CC--:B-1----:R-:W-:Y:S02]  /*12ff0*/  LEA R2, P2, R45.reuse, R122.reuse, 0x2 ;  /* 0x0000007a2d027211 */ /* 0x0c2fe400078410ff */
[C---:B------:R-:W-:Y:S02]  /*13000*/  LEA R44, P3, R42.reuse, R122, 0x2 ;  /* 0x0000007a2a2c7211 */ /* 0x040fe400078610ff */
[----:B------:R-:W-:Y:S02]  /*13010*/  LEA.HI.X.SX32 R3, R45, R0, 0x2, P2 ;  /* 0x000000002d037211 */ /* 0x000fe400010f16ff */
[----:B--2---:R-:W-:Y:S01]  /*13020*/  LEA R4, P2, R43, R122, 0x2 ;  /* 0x0000007a2b047211 */ /* 0x004fe200078410ff */
[----:B------:R-:W-:Y:S01]  /*13030*/  IMAD R41, R41, c[0x0][0x190], RZ ;  /* 0x0000640029297a24 */ /* 0x000fe200078e02ff */
[----:B------:R-:W-:-:S02]  /*13040*/  LEA.HI.X.SX32 R45, R42, R0, 0x2, P3 ;  /* 0x000000002a2d7211 */ /* 0x000fc400018f16ff */
[----:B------:R-:W-:Y:S01]  /*13050*/  LEA.HI.X.SX32 R5, R43, R0, 0x2, P2 ;  /* 0x000000002b057211 */ /* 0x000fe200010f16ff */
[----:B------:R-:W-:Y:S01]  /*13060*/  IMAD R40, R40, c[0x0][0x190], RZ ;  /* 0x0000640028287a24 */ /* 0x000fe200078e02ff */
[----:B------:R-:W-:Y:S01]  /*13070*/  STL.64 [R1+0x9b8], R2 ;  /* 0x0009b80201007387 */ /* 0x000fe20000100a00 */
[----:B------:R-:W-:-:S03]  /*13080*/  IMAD R39, R39, c[0x0][0x190], RZ ;  /* 0x0000640027277a24 */ /* 0x000fc600078e02ff */
[----:B------:R1:W-:Y:S01]  /*13090*/  STL.64 [R1+0x9b0], R46 ;  /* 0x0009b02e01007387 */ /* 0x0003e20000100a00 */
[----:B------:R-:W-:-:S03]  /*130a0*/  IMAD R38, R38, c[0x0][0x190], RZ ;  /* 0x0000640026267a24 */ /* 0x000fc600078e02ff */
[----:B------:R-:W-:Y:S04]  /*130b0*/  STL.64 [R1+0x9a8], R4 ;  /* 0x0009a80401007387 */ /* 0x000fe80000100a00 */
[----:B------:R2:W-:Y:S01]  /*130c0*/  STL.64 [R1+0x9a0], R44 ;  /* 0x0009a02c01007387 */ /* 0x0005e20000100a00 */
[----:B-1----:R-:W-:-:S04]  /*130d0*/  LEA R46, P2, R41, R122, 0x2 ;  /* 0x0000007a292e7211 */ /* 0x002fc800078410ff */
[----:B------:R-:W-:Y:S02]  /*130e0*/  LEA.HI.X.SX32 R47, R41, R0, 0x2, P2 ;  /* 0x00000000292f7211 */ /* 0x000fe400010f16ff */
[-C--:B--2---:R-:W-:Y:S01]  /*130f0*/  LEA R44, P3, R40, R122.reuse, 0x2 ;  /* 0x0000007a282c7211 */ /* 0x084fe200078610ff */
[----:B------:R-:W-:Y:S01]  /*13100*/  IMAD R41, R10, c[0x0][0x190], RZ ;  /* 0x000064000a297a24 */ /* 0x000fe200078e02ff */
[----:B------:R-:W-:Y:S02]  /*13110*/  LEA R42, P2, R39, R122, 0x2 ;  /* 0x0000007a272a7211 */ /* 0x000fe400078410ff */
[----:B------:R-:W-:Y:S02]  /*13120*/  LEA.HI.X.SX32 R45, R40, R0, 0x2, P3 ;  /* 0x00000000282d7211 */ /* 0x000fe400018f16ff */
[C---:B------:R-:W-:Y:S01]  /*13130*/  LEA R10, P3, R38.reuse, R122, 0x2 ;  /* 0x0000007a260a7211 */ /* 0x040fe200078610ff */
[----:B------:R-:W-:Y:S01]  /*13140*/  IMAD R4, R11, c[0x0][0x190], RZ ;  /* 0x000064000b047a24 */ /* 0x000fe200078e02ff */
[-C--:B------:R-:W-:Y:S01]  /*13150*/  LEA.HI.X.SX32 R43, R39, R0.reuse, 0x2, P2 ;  /* 0x00000000272b7211 */ /* 0x080fe200010f16ff */
[----:B------:R-:W-:Y:S01]  /*13160*/  IMAD R37, R37, c[0x0][0x190], RZ ;  /* 0x0000640025257a24 */ /* 0x000fe200078e02ff */
[----:B------:R-:W-:Y:S01]  /*13170*/  LEA.HI.X.SX32 R11, R38, R0, 0x2, P3 ;  /* 0x00000000260b7211 */ /* 0x000fe200018f16ff */
[----:B------:R-:W-:Y:S01]  /*13180*/  IMAD R36, R36, c[0x0][0x190], RZ ;  /* 0x0000640024247a24 */ /* 0x000fe200078e02ff */
[----:B------:R-:W-:Y:S04]  /*13190*/  STL.64 [R1+0x998], R46 ;  /* 0x0009982e01007387 */ /* 0x000fe80000100a00 */
[----:B------:R-:W-:Y:S04]  /*131a0*/  STL.64 [R1+0x990], R44 ;  /* 0x0009902c01007387 */ /* 0x000fe80000100a00 */
[----:B------:R1:W-:Y:S04]  /*131b0*/  STL.64 [R1+0x988], R42 ;  /* 0x0009882a01007387 */ /* 0x0003e80000100a00 */
[----:B------:R2:W-:Y:S01]  /*131c0*/  STL.64 [R1+0x980], R10 ;  /* 0x0009800a01007387 */ /* 0x0005e20000100a00 */
[----:B------:R-:W-:Y:S01]  /*131d0*/  IMAD R35, R35, c[0x0][0x190], RZ ;  /* 0x0000640023237a24 */ /* 0x000fe200078e02ff */
[----:B-1----:R-:W-:-:S02]  /*131e0*/  LEA R42, P2, R37, R122, 0x2 ;  /* 0x0000007a252a7211 */ /* 0x002fc400078410ff */
[----:B--2---:R-:W-:Y:S02]  /*131f0*/  LEA R10, P3, R36, R122, 0x2 ;  /* 0x0000007a240a7211 */ /* 0x004fe400078610ff */
[-C--:B------:R-:W-:Y:S01]  /*13200*/  LEA.HI.X.SX32 R43, R37, R0.reuse, 0x2, P2 ;  /* 0x00000000252b7211 */ /* 0x080fe200010f16ff */
[----:B------:R-:W-:Y:S01]  /*13210*/  IMAD R34, R34, c[0x0][0x190], RZ ;  /* 0x0000640022227a24 */ /* 0x000fe200078e02ff */
[----:B------:R-:W-:Y:S02]  /*13220*/  LEA.HI.X.SX32 R11, R36, R0, 0x2, P3 ;  /* 0x00000000240b7211 */ /* 0x000fe400018f16ff */
[C---:B------:R-:W-:Y:S01]  /*13230*/  LEA R38, P2, R35.reuse, R122, 0x2 ;  /* 0x0000007a23267211 */ /* 0x040fe200078410ff */
[----:B------:R-:W-:Y:S04]  /*13240*/  STL.64 [R1+0x938], R42 ;  /* 0x0009382a01007387 */ /* 0x000fe80000100a00 */
[----:B------:R1:W-:Y:S01]  /*13250*/  STL.64 [R1+0x930], R10 ;  /* 0x0009300a01007387 */ /* 0x0003e20000100a00 */
[----:B------:R-:W-:Y:S01]  /*13260*/  LEA.HI.X.SX32 R39, R35, R0, 0x2, P2 ;  /* 0x0000000023277211 */ /* 0x000fe200010f16ff */
[----:B------:R-:W-:-:S02]  /*13270*/  IMAD R33, R33, c[0x0][0x190], RZ ;  /* 0x0000640021217a24 */ /* 0x000fc400078e02ff */
[----:B------:R-:W-:Y:S01]  /*13280*/  IMAD R32, R32, c[0x0][0x190], RZ ;  /* 0x0000640020207a24 */ /* 0x000fe200078e02ff */
[----:B-1----:R-:W-:-:S04]  /*13290*/  LEA R10, P3, R34, R122, 0x2 ;  /* 0x0000007a220a7211 */ /* 0x002fc800078610ff */
[----:B------:R-:W-:Y:S01]  /*132a0*/  LEA.HI.X.SX32 R11, R34, R0, 0x2, P3 ;  /* 0x00000000220b7211 */ /* 0x000fe200018f16ff */
[----:B------:R-:W-:Y:S01]  /*132b0*/  STL.64 [R1+0x928], R38 ;  /* 0x0009282601007387 */ /* 0x000fe20000100a00 */
[----:B------:R-:W-:Y:S01]  /*132c0*/  LEA R36, P2, R33, R122, 0x2 ;  /* 0x0000007a21247211 */ /* 0x000fe200078410ff */
[----:B------:R-:W-:Y:S02]  /*132d0*/  IMAD R31, R31, c[0x0][0x190], RZ ;  /* 0x000064001f1f7a24 */ /* 0x000fe400078e02ff */
[----:B------:R1:W-:Y:S01]  /*132e0*/  STL.64 [R1+0x920], R10 ;  /* 0x0009200a01007387 */ /* 0x0003e20000100a00 */
[----:B------:R-:W-:Y:S01]  /*132f0*/  LEA.HI.X.SX32 R37, R33, R0, 0x2, P2 ;  /* 0x0000000021257211 */ /* 0x000fe200010f16ff */
[----:B------:R-:W-:Y:S01]  /*13300*/  IMAD R30, R30, c[0x0][0x190], RZ ;  /* 0x000064001e1e7a24 */ /* 0x000fe200078e02ff */
[-C--:B------:R-:W-:Y:S01]  /*13310*/  LEA R6, P2, R31, R122.reuse, 0x2 ;  /* 0x0000007a1f067211 */ /* 0x080fe200078410ff */
[----:B------:R-:W-:Y:S01]  /*13320*/  IMAD R35, R7, c[0x0][0x190], RZ ;  /* 0x0000640007237a24 */ /* 0x000fe200078e02ff */
[----:B-1----:R-:W-:-:S04]  /*13330*/  LEA R10, P3, R32, R122, 0x2 ;  /* 0x0000007a200a7211 */ /* 0x002fc800078610ff */
[-C--:B------:R-:W-:Y:S01]  /*13340*/  LEA.HI.X.SX32 R11, R32, R0.reuse, 0x2, P3 ;  /* 0x00000000200b7211 */ /* 0x080fe200018f16ff */
[----:B------:R-:W-:Y:S01]  /*13350*/  STL.64 [R1+0x918], R36 ;  /* 0x0009182401007387 */ /* 0x000fe20000100a00 */
[----:B------:R-:W-:Y:S01]  /*13360*/  LEA.HI.X.SX32 R7, R31, R0, 0x2, P2 ;  /* 0x000000001f077211 */ /* 0x000fe200010f16ff */
[----:B------:R-:W-:Y:S02]  /*13370*/  IMAD R29, R29, c[0x0][0x190], RZ ;  /* 0x000064001d1d7a24 */ /* 0x000fe400078e02ff */
[----:B------:R1:W-:Y:S01]  /*13380*/  STL.64 [R1+0x910], R10 ;  /* 0x0009100a01007387 */ /* 0x0003e20000100a00 */
[----:B------:R-:W-:-:S03]  /*13390*/  IMAD R28, R28, c[0x0][0x190], RZ ;  /* 0x000064001c1c7a24 */ /* 0x000fc600078e02ff */
        /* <DEDUP_REMOVED lines=20> */
[CC--:B--2---:R-:W-:Y:S02]  /*134e0*/  LEA R6, P2, R25.reuse, R122.reuse, 0x2 ;  /* 0x0000007a19067211 */ /* 0x0c4fe400078410ff */
[----:B------:R-:W-:Y:S01]  /*134f0*/  LEA R36, P3, R24, R122, 0x2 ;  /* 0x0000007a18247211 */ /* 0x000fe200078610ff */
[----:B------:R1:W-:Y:S01]  /*13500*/  STL.64 [R1+0x8e0], R10 ;  /* 0x0008e00a01007387 */ /* 0x0003e20000100a00 */
[-C--:B------:R-:W-:Y:S01]  /*13510*/  LEA.HI.X.SX32 R7, R25, R0.reuse, 0x2, P2 ;  /* 0x0000000019077211 */ /* 0x080fe200010f16ff */
[----:B------:R-:W-:Y:S01]  /*13520*/  IMAD R22, R22, c[0x0][0x190], RZ ;  /* 0x0000640016167a24 */ /* 0x000fe200078e02ff */
[----:B------:R-:W-:Y:S01]  /*13530*/  LEA.HI.X.SX32 R37, R24, R0, 0x2, P3 ;  /* 0x0000000018257211 */ /* 0x000fe200018f16ff */
[----:B------:R-:W-:Y:S01]  /*13540*/  IMAD R21, R21, c[0x0][0x190], RZ ;  /* 0x0000640015157a24 */ /* 0x000fe200078e02ff */
[-C--:B-1----:R-:W-:Y:S01]  /*13550*/  LEA R10, P2, R23, R122.reuse, 0x2 ;  /* 0x0000007a170a7211 */ /* 0x082fe200078410ff */
[----:B------:R-:W-:Y:S01]  /*13560*/  STL.64 [R1+0x8d8], R6 ;  /* 0x0008d80601007387 */ /* 0x000fe20000100a00 */
[----:B------:R-:W-:-:S02]  /*13570*/  LEA R24, P3, R22, R122, 0x2 ;  /* 0x0000007a16187211 */ /* 0x000fc400078610ff */
        /* <DEDUP_REMOVED lines=18> */
[----:B--2---:R-:W-:-:S03]  /*136a0*/  LEA R24, P3, R18, R122, 0x2 ;  /* 0x0000007a12187211 */ /* 0x004fc600078610ff */
[----:B------:R1:W-:Y:S01]  /*136b0*/  STL.64 [R1+0x818], R10 ;  /* 0x0008180a01007387 */ /* 0x0003e20000100a00 */
[----:B------:R-:W-:Y:S02]  /*136c0*/  LEA.HI.X.SX32 R25, R18, R0, 0x2, P3 ;  /* 0x0000000012197211 */ /* 0x000fe400018f16ff */
[----:B------:R-:W-:Y:S01]  /*136d0*/  LEA R18, P3, R16, R122, 0x2 ;  /* 0x0000007a10127211 */ /* 0x000fe200078610ff */
[----:B------:R-:W-:Y:S02]  /*136e0*/  IMAD R15, R15, c[0x0][0x190], RZ ;  /* 0x000064000f0f7a24 */ /* 0x000fe400078e02ff */
[----:B------:R-:W-:Y:S01]  /*136f0*/  IMAD R14, R14, c[0x0][0x190], RZ ;  /* 0x000064000e0e7a24 */ /* 0x000fe200078e02ff */
[----:B------:R-:W-:Y:S02]  /*13700*/  LEA.HI.X.SX32 R19, R16, R0, 0x2, P3 ;  /* 0x0000000010137211 */ /* 0x000fe400018f16ff */
[----:B-1----:R-:W-:-:S04]  /*13710*/  LEA R10, P2, R17, R122, 0x2 ;  /* 0x0000007a110a7211 */ /* 0x002fc800078410ff */
[----:B------:R-:W-:Y:S01]  /*13720*/  LEA.HI.X.SX32 R11, R17, R0, 0x2, P2 ;  /* 0x00000000110b7211 */ /* 0x000fe200010f16ff */
[----:B------:R-:W-:Y:S01]  /*13730*/  STL.64 [R1+0x810], R24 ;  /* 0x0008101801007387 */ /* 0x000fe20000100a00 */
[----:B------:R-:W-:Y:S01]  /*13740*/  IMAD R13, R13, c[0x0][0x190], RZ ;  /* 0x000064000d0d7a24 */ /* 0x000fe200078e02ff */
[C---:B------:R-:W-:Y:S02]  /*13750*/  LEA R20, P2, R15.reuse, R122, 0x2 ;  /* 0x0000007a0f147211 */ /* 0x040fe400078410ff */
[----:B------:R-:W-:Y:S04]  /*13760*/  STL.64 [R1+0x788], R10 ;  /* 0x0007880a01007387 */ /* 0x000fe80000100a00 */
[----:B------:R1:W-:Y:S01]  /*13770*/  STL.64 [R1+0x780], R18 ;  /* 0x0007801201007387 */ /* 0x0003e20000100a00 */
[----:B------:R-:W-:-:S02]  /*13780*/  LEA.HI.X.SX32 R21, R15, R0, 0x2, P2 ;  /* 0x000000000f157211 */ /* 0x000fc400010f16ff */
[-C--:B------:R-:W-:Y:S01]  /*13790*/  LEA R16, P2, R13, R122.reuse, 0x2 ;  /* 0x0000007a0d107211 */ /* 0x080fe200078410ff */
[----:B------:R-:W-:Y:S01]  /*137a0*/  IMAD R2, R12, c[0x0][0x190], RZ ;  /* 0x000064000c027a24 */ /* 0x000fe200078e02ff */
[----:B-1----:R-:W-:-:S04]  /*137b0*/  LEA R18, P3, R14, R122, 0x2 ;  /* 0x0000007a0e127211 */ /* 0x002fc800078610ff */
[-C--:B------:R-:W-:Y:S01]  /*137c0*/  LEA.HI.X.SX32 R19, R14, R0.reuse, 0x2, P3 ;  /* 0x000000000e137211 */ /* 0x080fe200018f16ff */
[----:B------:R-:W-:Y:S01]  /*137d0*/  STL.64 [R1+0x778], R20 ;  /* 0x0007781401007387 */ /* 0x000fe20000100a00 */
[----:B------:R-:W-:-:S03]  /*137e0*/  LEA.HI.X.SX32 R17, R13, R0, 0x2, P2 ;  /* 0x000000000d117211 */ /* 0x000fc600010f16ff */
[----:B------:R1:W-:Y:S04]  /*137f0*/  STL.64 [R1+0x770], R18 ;  /* 0x0007701201007387 */ /* 0x0003e80000100a00 */
[----:B------:R2:W-:Y:S01]  /*13800*/  STL.64 [R1+0x768], R16 ;  /* 0x0007681001007387 */ /* 0x0005e20000100a00 */
[-C--:B-1----:R-:W-:Y:S02]  /*13810*/  LEA R18, P3, R2, R122.reuse, 0x2 ;  /* 0x0000007a02127211 */ /* 0x082fe400078610ff */
[----:B--2---:R-:W-:Y:S02]  /*13820*/  LEA R16, P2, R4, R122, 0x2 ;  /* 0x0000007a04107211 */ /* 0x004fe400078410ff */
[----:B------:R-:W-:Y:S02]  /*13830*/  LEA.HI.X.SX32 R19, R2, R0, 0x2, P3 ;  /* 0x0000000002137211 */ /* 0x000fe400018f16ff */
[----:B------:R-:W-:Y:S01]  /*13840*/  LEA R14, P3, R41, R122, 0x2 ;  /* 0x0000007a290e7211 */ /* 0x000fe200078610ff */
[----:B------:R-:W-:Y:S01]  /*13850*/  IMAD R9, R9, c[0x0][0x190], RZ ;  /* 0x0000640009097a24 */ /* 0x000fe200078e02ff */
[-C--:B------:R-:W-:Y:S01]  /*13860*/  LEA.HI.X.SX32 R17, R4, R0.reuse, 0x2, P2 ;  /* 0x0000000004117211 */ /* 0x080fe200010f16ff */
[----:B------:R-:W-:Y:S01]  /*13870*/  IMAD R8, R8, c[0x0][0x190], RZ ;  /* 0x0000640008087a24 */ /* 0x000fe200078e02ff */
[----:B------:R-:W-:-:S03]  /*13880*/  LEA.HI.X.SX32 R15, R41, R0, 0x2, P3 ;  /* 0x00000000290f7211 */ /* 0x000fc600018f16ff */
[----:B------:R1:W-:Y:S04]  /*13890*/  STL.64 [R1+0x758], R16 ;  /* 0x0007581001007387 */ /* 0x0003e80000100a00 */
[----:B------:R-:W-:Y:S04]  /*138a0*/  STL.64 [R1+0x760], R18 ;  /* 0x0007601201007387 */ /* 0x000fe80000100a00 */
[----:B------:R2:W-:Y:S01]  /*138b0*/  STL.64 [R1+0x750], R14 ;  /* 0x0007500e01007387 */ /* 0x0005e20000100a00 */
[----:B-1----:R-:W-:Y:S01]  /*138c0*/  LEA R16, P2, R9, R122, 0x2 ;  /* 0x0000007a09107211 */ /* 0x002fe200078410ff */
[----:B------:R-:W-:-:S03]  /*138d0*/  IMAD R33, R217, c[0x0][0x190], RZ ;  /* 0x00006400d9217a24 */ /* 0x000fc600078e02ff */
[----:B------:R-:W-:Y:S02]  /*138e0*/  LEA.HI.X.SX32 R17, R9, R0, 0x2, P2 ;  /* 0x0000000009117211 */ /* 0x000fe400010f16ff */
[----:B--2---:R-:W-:-:S03]  /*138f0*/  LEA R14, P3, R8, R122, 0x2 ;  /* 0x0000007a080e7211 */ /* 0x004fc600078610ff */
[----:B------:R1:W-:Y:S01]  /*13900*/  STL.64 [R1+0x748], R16 ;  /* 0x0007481001007387 */ /* 0x0003e20000100a00 */
[----:B------:R-:W-:Y:S01]  /*13910*/  LEA.HI.X.SX32 R15, R8, R0, 0x2, P3 ;  /* 0x00000000080f7211 */ /* 0x000fe200018f16ff */
[----:B------:R-:W-:-:S04]  /*13920*/  IMAD R31, R218, c[0x0][0x190], RZ ;  /* 0x00006400da1f7a24 */ /* 0x000fc800078e02ff */
        /* <DEDUP_REMOVED lines=44> */
[CC--:B--2---:R-:W-:Y:S02]  /*13bf0*/  LEA R14, P3, R10.reuse, R122.reuse, 0x2 ;  /* 0x0000007a0a0e7211 */ /* 0x0c4fe400078610ff */
[----:B------:R-:W-:Y:S02]  /*13c00*/  LEA R12, P2, R5, R122, 0x2 ;  /* 0x0000007a050c7211 */ /* 0x000fe400078410ff */
[-C--:B------:R-:W-:Y:S01]  /*13c10*/  LEA.HI.X.SX32 R15, R10, R0.reuse, 0x2, P3 ;  /* 0x000000000a0f7211 */ /* 0x080fe200018f16ff */
[----:B------:R-:W-:Y:S01]  /*13c20*/  IMAD R4, R241, c[0x0][0x190], RZ ;  /* 0x00006400f1047a24 */ /* 0x000fe200078e02ff */
[----:B------:R-:W-:Y:S01]  /*13c30*/  LEA.HI.X.SX32 R13, R5, R0, 0x2, P2 ;  /* 0x00000000050d7211 */ /* 0x000fe200010f16ff */
[----:B------:R-:W-:Y:S01]  /*13c40*/  STL.64 [R1+0x6e8], R16 ;  /* 0x0006e81001007387 */ /* 0x000fe20000100a00 */
[----:B------:R-:W-:-:S03]  /*13c50*/  IMAD R8, R242, c[0x0][0x190], RZ ;  /* 0x00006400f2087a24 */ /* 0x000fc600078e02ff */
[----:B------:R1:W-:Y:S04]  /*13c60*/  STL.64 [R1+0x6e0], R14 ;  /* 0x0006e00e01007387 */ /* 0x0003e80000100a00 */
[----:B------:R2:W-:Y:S01]  /*13c70*/  STL.64 [R1+0x6d8], R12 ;  /* 0x0006d80c01007387 */ /* 0x0005e20000100a00 */
[CC--:B-1----:R-:W-:Y:S02]  /*13c80*/  LEA R14, P3, R9.reuse, R122.reuse, 0x2 ;  /* 0x0000007a090e7211 */ /* 0x0c2fe400078610ff */
[----:B--2---:R-:W-:Y:S02]  /*13c90*/  LEA R12, P2, R4, R122, 0x2 ;  /* 0x0000007a040c7211 */ /* 0x004fe400078410ff */
[----:B------:R-:W-:Y:S02]  /*13ca0*/  LEA.HI.X.SX32 R15, R9, R0, 0x2, P3 ;  /* 0x00000000090f7211 */ /* 0x000fe400018f16ff */
[----:B------:R-:W-:-:S02]  /*13cb0*/  LEA R10, P3, R8, R122, 0x2 ;  /* 0x0000007a080a7211 */ /* 0x000fc400078610ff */
[-C--:B------:R-:W-:Y:S01]  /*13cc0*/  LEA.HI.X.SX32 R13, R4, R0.reuse, 0x2, P2 ;  /* 0x00000000040d7211 */ /* 0x080fe200010f16ff */
[----:B------:R-:W-:Y:S01]  /*13cd0*/  IMAD R2, R243, c[0x0][0x190], RZ ;  /* 0x00006400f3027a24 */ /* 0x000fe200078e02ff */
[----:B------:R-:W-:Y:S01]  /*13ce0*/  LEA.HI.X.SX32 R11, R8, R0, 0x2, P3 ;  /* 0x00000000080b7211 */ /* 0x000fe200018f16ff */
[----:B------:R-:W-:Y:S02]  /*13cf0*/  IMAD R7, R238, c[0x0][0x190], RZ ;  /* 0x00006400ee077a24 */ /* 0x000fe400078e02ff */
[----:B------:R-:W-:Y:S01]  /*13d00*/  IMAD R5, R246, c[0x0][0x190], RZ ;  /* 0x00006400f6057a24 */ /* 0x000fe200078e02ff */
[----:B------:R1:W-:Y:S04]  /*13d10*/  STL.64 [R1+0x6c8], R12 ;  /* 0x0006c80c01007387 */ /* 0x0003e80000100a00 */
[----:B------:R-:W2:Y:S01]  /*13d20*/  S2R R246, SR_TID.X ;  /* 0x0000000000f67919 */ /* 0x000ea20000002100 */
[----:B------:R-:W-:-:S03]  /*13d30*/  IMAD R3, R244, c[0x0][0x190], RZ ;  /* 0x00006400f4037a24 */ /* 0x000fc600078e02ff */
[----:B------:R-:W-:Y:S01]  /*13d40*/  STL.64 [R1+0x6d0], R14 ;  /* 0x0006d00e01007387 */ /* 0x000fe20000100a00 */
[----:B-1----:R-:W-:-:S03]  /*13d50*/  LEA R12, P2, R2, R122, 0x2 ;  /* 0x0000007a020c7211 */ /* 0x002fc600078410ff */
[----:B------:R1:W-:Y:S01]  /*13d60*/  STL.64 [R1+0x6c0], R10 ;  /* 0x0006c00a01007387 */ /* 0x0003e20000100a00 */
[----:B------:R-:W-:Y:S01]  /*13d70*/  IMAD R6, R245, c[0x0][0x190], RZ ;  /* 0x00006400f5067a24 */ /* 0x000fe200078e02ff */
[----:B------:R-:W-:Y:S02]  /*13d80*/  LEA.HI.X.SX32 R13, R2, R0, 0x2, P2 ;  /* 0x00000000020d7211 */ /* 0x000fe400010f16ff */
[-C--:B------:R-:W-:Y:S02]  /*13d90*/  LEA R8, P2, R3, R122.reuse, 0x2 ;  /* 0x0000007a03087211 */ /* 0x080fe400078410ff */
[----:B-1----:R-:W-:-:S04]  /*13da0*/  LEA R10, P3, R7, R122, 0x2 ;  /* 0x0000007a070a7211 */ /* 0x002fc800078610ff */
[-C--:B------:R-:W-:Y:S01]  /*13db0*/  LEA.HI.X.SX32 R11, R7, R0.reuse, 0x2, P3 ;  /* 0x00000000070b7211 */ /* 0x080fe200018f16ff */
[----:B------:R-:W-:Y:S01]  /*13dc0*/  STL.64 [R1+0x6b8], R12 ;  /* 0x0006b80c01007387 */ /* 0x000fe20000100a00 */
[----:B------:R-:W-:-:S03]  /*13dd0*/  LEA.HI.X.SX32 R9, R3, R0, 0x2, P2 ;  /* 0x0000000003097211 */ /* 0x000fc600010f16ff */
[----:B------:R1:W-:Y:S01]  /*13de0*/  STL.64 [R1+0x6b0], R10 ;  /* 0x0006b00a01007387 */ /* 0x0003e20000100a00 */
[----:B------:R-:W-:-:S03]  /*13df0*/  IMAD R4, R251, c[0x0][0x190], RZ ;  /* 0x00006400fb047a24 */ /* 0x000fc600078e02ff */
[----:B------:R3:W-:Y:S01]  /*13e00*/  STL.64 [R1+0x6a8], R8 ;  /* 0x0006a80801007387 */ /* 0x0007e20000100a00 */
[----:B-1----:R-:W-:-:S04]  /*13e10*/  LEA R10, P3, R6, R122, 0x2 ;  /* 0x0000007a060a7211 */ /* 0x002fc800078610ff */
[----:B------:R-:W-:Y:S02]  /*13e20*/  LEA.HI.X.SX32 R11, R6, R0, 0x2, P3 ;  /* 0x00000000060b7211 */ /* 0x000fe400018f16ff */
[C---:B---3--:R-:W-:Y:S01]  /*13e30*/  LEA R8, P2, R5.reuse, R122, 0x2 ;  /* 0x0000007a05087211 */ /* 0x048fe200078410ff */
[----:B------:R-:W-:Y:S01]  /*13e40*/  IMAD R2, R252, c[0x0][0x190], RZ ;  /* 0x00006400fc027a24 */ /* 0x000fe200078e02ff */
[----:B--2---:R-:W-:Y:S01]  /*13e50*/  LOP3.LUT R241, R246, 0x1f, RZ, 0xc0, !PT ;  /* 0x0000001ff6f17812 */ /* 0x004fe200078ec0ff */
[----:B------:R1:W-:Y:S01]  /*13e60*/  STL.64 [R1+0x6a0], R10 ;  /* 0x0006a00a01007387 */ /* 0x0003e20000100a00 */
[----:B------:R-:W-:Y:S01]  /*13e70*/  LEA.HI.X.SX32 R9, R5, R0, 0x2, P2 ;  /* 0x0000000005097211 */ /* 0x000fe200010f16ff */
[----:B------:R-:W-:Y:S01]  /*13e80*/  IMAD R3, R237, c[0x0][0x190], RZ ;  /* 0x00006400ed037a24 */ /* 0x000fe200078e02ff */
[----:B------:R-:W-:Y:S01]  /*13e90*/  ULDC.64 UR4, c[0x0][0x118] ;  /* 0x0000460000047ab9 */ /* 0x000fe20000000a00 */
[----:B------:R-:W-:Y:S02]  /*13ea0*/  IMAD.MOV.U32 R252, RZ, RZ, c[0x0][0x188] ;  /* 0x00006200fffc7624 */ /* 0x000fe400078e00ff */
[----:B------:R2:W-:Y:S01]  /*13eb0*/  STL.64 [R1+0x698], R8 ;  /* 0x0006980801007387 */ /* 0x0005e20000100a00 */
[----:B-1----:R-:W-:-:S04]  /*13ec0*/  LEA R10, P3, R4, R122, 0x2 ;  /* 0x0000007a040a7211 */ /* 0x002fc800078610ff */
[----:B------:R-:W-:Y:S01]  /*13ed0*/  LEA.HI.X.SX32 R11, R4, R0, 0x2, P3 ;  /* 0x00000000040b7211 */ /* 0x000fe200018f16ff */
[----:B------:R-:W-:Y:S01]  /*13ee0*/  IMAD.SHL.U32 R4, R241, 0x4, RZ ;  /* 0x00000004f1047824 */ /* 0x000fe200078e00ff */
[CC--:B--2---:R-:W-:Y:S02]  /*13ef0*/  LEA R8, P2, R2.reuse, R122.reuse, 0x2 ;  /* 0x0000007a02087211 */ /* 0x0c4fe400078410ff */
[C---:B------:R-:W-:Y:S02]  /*13f00*/  LEA R6, P3, R3.reuse, R122, 0x2 ;  /* 0x0000007a03067211 */ /* 0x040fe400078610ff */
[----:B------:R-:W-:Y:S01]  /*13f10*/  MOV R251, c[0x0][0x180] ;  /* 0x0000600000fb7a02 */ /* 0x000fe20000000f00 */
[----:B------:R1:W-:Y:S01]  /*13f20*/  LDGSTS.E [R4], [R80.64], !P4 ;  /* 0x0000000050047fae */ /* 0x0003e2000e121844 */
[-C--:B------:R-:W-:Y:S02]  /*13f30*/  LEA.HI.X.SX32 R9, R2, R0.reuse, 0x2, P2 ;  /* 0x0000000002097211 */ /* 0x080fe400010f16ff */
[----:B------:R-:W-:Y:S01]  /*13f40*/  LEA.HI.X.SX32 R7, R3, R0, 0x2, P3 ;  /* 0x0000000003077211 */ /* 0x000fe200018f16ff */
[----:B------:R-:W-:Y:S01]  /*13f50*/  IMAD.SHL.U32 R0, R252, 0x4, RZ ;  /* 0x00000004fc007824 */ /* 0x000fe200078e00ff */
[----:B------:R1:W-:Y:S01]  /*13f60*/  LDGSTS.E [R4+0x80], [R78.64], !P4 ;  /* 0x000800004e047fae */ /* 0x0003e2000e121844 */
[----:B------:R-:W-:-:S03]  /*13f70*/  IADD3 R2, R251, -0x1d, RZ ;  /* 0xffffffe3fb027810 */ /* 0x000fc60007ffe0ff */
[----:B------:R1:W-:Y:S01]  /*13f80*/  LDGSTS.E [R4+0x100], [R76.64], !P4 ;  /* 0x001000004c047fae */ /* 0x0003e2000e121844 */
[----:B------:R-:W-:-:S03]  /*13f90*/  IMAD.WIDE R20, R0, 0x4, R80 ;  /* 0x0000000400147825 */ /* 0x000fc600078e0250 */
        /* <DEDUP_REMOVED lines=8> */
[----:B------:R2:W-:Y:S04]  /*14020*/  STL.64 [R1+0x690], R10 ;  /* 0x0006900a01007387 */ /* 0x0005e80000100a00 */
[----:B------:R1:W-:Y:S01]  /*14030*/  LDGSTS.E [R4+0x380], [R66.64], !P4 ;  /* 0x0038000042047fae */ /* 0x0003e2000e121844 */
[----:B------:R-:W-:Y:S01]  /*14040*/  ISETP.GE.U32.AND P4, PT, R2, 0x7fffffc4, PT ;  /* 0x7fffffc40200780c */ /* 0x000fe20003f86070 */
[----:B------:R-:W-:Y:S02]  /*14050*/  IMAD.SHL.U32 R2, R252, 0x8, RZ ;  /* 0x00000008fc027824 */ /* 0x000fe400078e00ff */
[----:B------:R3:W-:Y:S04]  /*14060*/  STL.64 [R1+0x688], R8 ;  /* 0x0006880801007387 */ /* 0x0007e80000100a00 */
[----:B------:R4:W-:Y:S01]  /*14070*/  STL.64 [R1+0x680], R6 ;  /* 0x0006800601007387 */ /* 0x0009e20000100a00 */
[----:B--2---:R-:W-:-:S03]  /*14080*/  IMAD.WIDE R10, R0, 0x4, R70 ;  /* 0x00000004000a7825 */ /* 0x004fc600078e0246 */
[----:B------:R2:W-:Y:S04]  /*14090*/  STL.64 [R1+0x190], R20 ;  /* 0x0001901401007387 */ /* 0x0005e80000100a00 */
[----:B------:R2:W-:Y:S01]  /*140a0*/  LDGSTS.E [R4+0x1000], [R20.64], !P5 ;  /* 0x0100000014047fae */ /* 0x0005e2000e921844 */
[----:B---3--:R-:W-:-:S03]  /*140b0*/  IMAD.WIDE R8, R0, 0x4, R68 ;  /* 0x0000000400087825 */ /* 0x008fc600078e0244 */
[----:B------:R3:W-:Y:S01]  /*140c0*/  STL.64 [R1+0x188], R18 ;  /* 0x0001881201007387 */ /* 0x0007e20000100a00 */
[----:B----4-:R-:W-:-:S03]  /*140d0*/  IMAD.WIDE R6, R0, 0x4, R66 ;  /* 0x0000000400067825 */ /* 0x010fc600078e0242 */
[----:B------:R3:W-:Y:S04]  /*140e0*/  LDGSTS.E [R4+0x1080], [R18.64], !P5 ;  /* 0x0108000012047fae */ /* 0x0007e8000e921844 */
[----:B------:R4:W-:Y:S01]  /*140f0*/  STL.64 [R1+0x180], R16 ;  /* 0x0001801001007387 */ /* 0x0009e20000100a00 */
[----:B--2---:R-:W-:-:S03]  /*14100*/  IMAD.WIDE R20, R2, 0x4, R80 ;  /* 0x0000000402147825 */ /* 0x004fc600078e0250 */
[----:B------:R4:W-:Y:S04]  /*14110*/  LDGSTS.E [R4+0x1100], [R16.64], !P5 ;  /* 0x0110000010047fae */ /* 0x0009e8000e921844 */
[----:B------:R2:W-:Y:S01]  /*14120*/  STL.64 [R1+0x178], R14 ;  /* 0x0001780e01007387 */ /* 0x0005e20000100a00 */
[----:B---3--:R-:W-:-:S03]  /*14130*/  IMAD.WIDE R18, R2, 0x4, R78 ;  /* 0x0000000402127825 */ /* 0x008fc600078e024e */
[----:B------:R2:W-:Y:S04]  /*14140*/  LDGSTS.E [R4+0x1180], [R14.64], !P5 ;  /* 0x011800000e047fae */ /* 0x0005e8000e921844 */
        /* <DEDUP_REMOVED lines=11> */
[----:B------:R3:W-:Y:S01]  /*14200*/  LDGSTS.E [R4+0x1380], [R6.64], !P5 ;  /* 0x0138000006047fae */ /* 0x0007e2000e921844 */
[----:B------:R-:W-:-:S03]  /*14210*/  IMAD R242, R252, 0xc, RZ ;  /* 0x0000000cfcf27824 */ /* 0x000fc600078e02ff */
[----:B------:R-:W-:Y:S01]  /*14220*/  STL.64 [R1+0xd0], R20 ;  /* 0x0000d01401007387 */ /* 0x000fe20000100a00 */
[----:B--2---:R-:W-:-:S03]  /*14230*/  IMAD.WIDE R8, R2, 0x4, R68 ;  /* 0x0000000402087825 */ /* 0x004fc600078e0244 */
[----:B------:R2:W-:Y:S01]  /*14240*/  LDGSTS.E [R4+0x2000], [R20.64], !P0 ;  /* 0x0200000014047fae */ /* 0x0005e2000c121844 */
[----:B------:R-:W-:-:S03]  /*14250*/  IADD3 R3, R251, -0x2, RZ ;  /* 0xfffffffefb037810 */ /* 0x000fc60007ffe0ff */
[----:B------:R-:W-:Y:S01]  /*14260*/  STL.64 [R1+0xc8], R18 ;  /* 0x0000c81201007387 */ /* 0x000fe20000100a00 */
[----:B---3--:R-:W-:-:S03]  /*14270*/  IMAD.WIDE R6, R2, 0x4, R66 ;  /* 0x0000000402067825 */ /* 0x008fc600078e0242 */
[----:B------:R3:W-:Y:S01]  /*14280*/  LDGSTS.E [R4+0x2080], [R18.64], !P0 ;  /* 0x0208000012047fae */ /* 0x0007e2000c121844 */
[----:B------:R-:W-:-:S03]  /*14290*/  IADD3 R0, R251, -0x6, RZ ;  /* 0xfffffffafb007810 */ /* 0x000fc60007ffe0ff */
[----:B------:R-:W-:Y:S04]  /*142a0*/  STL.64 [R1+0xc0], R16 ;  /* 0x0000c01001007387 */ /* 0x000fe80000100a00 */
[----:B------:R4:W-:Y:S04]  /*142b0*/  LDGSTS.E [R4+0x2100], [R16.64], !P0 ;  /* 0x0210000010047fae */ /* 0x0009e8000c121844 */
[----:B------:R-:W-:Y:S04]  /*142c0*/  STL.64 [R1+0xb8], R14 ;  /* 0x0000b80e01007387 */ /* 0x000fe80000100a00 */
[----:B------:R1:W-:Y:S04]  /*142d0*/  LDGSTS.E [R4+0x2180], [R14.64], !P0 ;  /* 0x021800000e047fae */ /* 0x0003e8000c121844 */
[----:B------:R-:W-:Y:S04]  /*142e0*/  STL.64 [R1+0xb0], R12 ;  /* 0x0000b00c01007387 */ /* 0x000fe80000100a00 */
[----:B------:R1:W-:Y:S01]  /*142f0*/  LDGSTS.E [R4+0x2200], [R12.64], !P0 ;  /* 0x022000000c047fae */ /* 0x0003e2000c121844 */
[----:B------:R-:W-:-:S03]  /*14300*/  ISETP.GE.U32.AND P5, PT, R3, 0x7fffffdf, PT ;  /* 0x7fffffdf0300780c */ /* 0x000fc60003fa6070 */
[----:B------:R-:W-:Y:S04]  /*14310*/  STL.64 [R1+0xa8], R10 ;  /* 0x0000a80a01007387 */ /* 0x000fe80000100a00 */
[----:B------:R1:W-:Y:S01]  /*14320*/  LDGSTS.E [R4+0x2280], [R10.64], !P0 ;  /* 0x022800000a047fae */ /* 0x0003e2000c121844 */
[----:B------:R-:W-:-:S03]  /*14330*/  IADD3 R5, R251, -0x19, RZ ;  /* 0xffffffe7fb057810 */ /* 0x000fc60007ffe0ff */
[----:B------:R1:W-:Y:S01]  /*14340*/  STL.64 [R1+0xa0], R8 ;  /* 0x0000a00801007387 */ /* 0x0003e20000100a00 */
[----:B------:R-:W-:-:S03]  /*14350*/  IMAD.WIDE R2, R242, 0x4, R76 ;  /* 0x00000004f2027825 */ /* 0x000fc600078e024c */
[----:B------:R1:W-:Y:S04]  /*14360*/  LDGSTS.E [R4+0x2300], [R8.64], !P0 ;  /* 0x0230000008047fae */ /* 0x0003e8000c121844 */
[----:B------:R2:W-:Y:S04]  /*14370*/  STL.64 [R1+0x98], R6 ;  /* 0x0000980601007387 */ /* 0x0005e80000100a00 */
[----:B------:R2:W-:Y:S01]  /*14380*/  LDGSTS.E [R4+0x2380], [R6.64], !P0 ;  /* 0x0238000006047fae */ /* 0x0005e2000c121844 */
[----:B------:R-:W-:Y:S01]  /*14390*/  ISETP.GE.U32.AND P0, PT, R0, 0x7fffffdb, PT ;  /* 0x7fffffdb0000780c */ /* 0x000fe20003f06070 */
[----:B-1----:R-:W-:Y:S01]  /*143a0*/  IMAD.WIDE R8, R242, 0x4, R80 ;  /* 0x00000004f2087825 */ /* 0x002fe200078e0250 */
[----:B------:R-:W-:-:S03]  /*143b0*/  IADD3 R0, R251, -0xa, RZ ;  /* 0xfffffff6fb007810 */ /* 0x000fc60007ffe0ff */
[----:B------:R-:W-:-:S04]  /*143c0*/  IMAD.WIDE R250, R242, 0x4, R74 ;  /* 0x00000004f2fa7825 */ /* 0x000fc800078e024a */
[----:B--2---:R-:W-:Y:S01]  /*143d0*/  IMAD.WIDE R6, R242, 0x4, R78 ;  /* 0x00000004f2067825 */ /* 0x004fe200078e024e */
[----:B------:R-:W-:Y:S01]  /*143e0*/  STL.64 [R1+0x10], R8 ;  /* 0x0000100801007387 */ /* 0x000fe20000100a00 */
[----:B------:R-:W-:-:S03]  /*143f0*/  SHF.L.U32 R50, R252, 0x4, RZ ;  /* 0x00000004fc327819 */ /* 0x000fc600000006ff */
[----:B------:R1:W-:Y:S01]  /*14400*/  LDGSTS.E [R4+0x3000], [R8.64], !P1 ;  /* 0x0300000008047fae */ /* 0x0003e2000c921844 */
[----:B------:R-:W-:-:S03]  /*14410*/  IMAD.WIDE R248, R242, 0x4, R72 ;  /* 0x00000004f2f87825 */ /* 0x000fc600078e0248 */
[----:B------:R-:W-:Y:S04]  /*14420*/  STL.64 [R1+0x8], R6 ;  /* 0x0000080601007387 */ /* 0x000fe80000100a00 */
[----:B------:R2:W-:Y:S01]  /*14430*/  LDGSTS.E [R4+0x3080], [R6.64], !P1 ;  /* 0x0308000006047fae */ /* 0x0005e2000c921844 */
[----:B------:R-:W-:-:S03]  /*14440*/  IMAD.WIDE R246, R242, 0x4, R70 ;  /* 0x00000004f2f67825 */ /* 0x000fc600078e0246 */
[----:B------:R-:W-:Y:S04]  /*14450*/  STL.64 [R1], R2 ;  /* 0x0000000201007387 */ /* 0x000fe80000100a00 */
[----:B------:R1:W-:Y:S01]  /*14460*/  LDGSTS.E [R4+0x3100], [R2.64], !P1 ;  /* 0x0310000002047fae */ /* 0x0003e2000c921844 */
[----:B------:R-:W-:-:S03]  /*14470*/  IMAD.WIDE R244, R242, 0x4, R68 ;  /* 0x00000004f2f47825 */ /* 0x000fc600078e0244 */
[----:B------:R1:W-:Y:S04]  /*14480*/  LDGSTS.E [R4+0x3180], [R250.64], !P1 ;  /* 0x03180000fa047fae */ /* 0x0003e8000c921844 */
[----:B------:R1:W-:Y:S01]  /*14490*/  STL [R1+0x41c0], R251 ;  /* 0x0041c0fb01007387 */ /* 0x0003e20000100800 */
[----:B------:R-:W-:Y:S01]  /*144a0*/  IMAD.WIDE R242, R242, 0x4, R66 ;  /* 0x00000004f2f27825 */ /* 0x000fe200078e0242 */
[----:B------:R-:W-:-:S03]  /*144b0*/  ISETP.GE.U32.AND P2, PT, R239, 0x7fffffcc, PT ;  /* 0x7fffffccef00780c */ /* 0x000fc60003f46070 */
[----:B------:R-:W-:-:S04]  /*144c0*/  IMAD.WIDE R64, R50, 0x4, R80 ;  /* 0x0000000432407825 */ /* 0x000fc800078e0250 */
[----:B-1----:R-:W-:Y:S02]  /*144d0*/  IMAD.SHL.U32 R251, R241, 0x4, RZ ;  /* 0x00000004f1fb7824 */ /* 0x002fe400078e00ff */
[----:B------:R-:W-:-:S03]  /*144e0*/  IMAD.WIDE R62, R50, 0x4, R78 ;  /* 0x00000004323e7825 */ /* 0x000fc600078e024e */
[----:B------:R1:W-:Y:S01]  /*144f0*/  LDGSTS.E [R251+0x3200], [R248.64], !P1 ;  /* 0x03200000f8fb7fae */ /* 0x0003e2000c921844 */
[----:B------:R-:W-:-:S03]  /*14500*/  IMAD.WIDE R60, R50, 0x4, R76 ;  /* 0x00000004323c7825 */ /* 0x000fc600078e024c */
[----:B------:R1:W-:Y:S01]  /*14510*/  LDGSTS.E [R251+0x3280], [R246.64], !P1 ;  /* 0x03280000f6fb7fae */ /* 0x0003e2000c921844 */
[----:B------:R-:W-:-:S03]  /*14520*/  IMAD.WIDE R58, R50, 0x4, R74 ;  /* 0x00000004323a7825 */ /* 0x000fc600078e024a */
[----:B------:R1:W-:Y:S01]  /*14530*/  LDGSTS.E [R251+0x3300], [R244.64], !P1 ;  /* 0x03300000f4fb7fae */ /* 0x0003e2000c921844 */
[----:B------:R-:W-:Y:S02]  /*14540*/  IMAD R34, R252, 0x14, RZ ;  /* 0x00000014fc227824 */ /* 0x000fe400078e02ff */
[C---:B------:R-:W-:Y:S01]  /*14550*/  IMAD.WIDE R56, R50.reuse, 0x4, R72 ;  /* 0x0000000432387825 */ /* 0x040fe200078e0248 */
[----:B------:R1:W-:Y:S03]  /*14560*/  LDGSTS.E [R251+0x3380], [R242.64], !P1 ;  /* 0x03380000f2fb7fae */ /* 0x0003e6000c921844 */
[C---:B------:R-:W-:Y:S01]  /*14570*/  IMAD.WIDE R54, R50.reuse, 0x4, R70 ;  /* 0x0000000432367825 */ /* 0x040fe200078e0246 */
[----:B------:R1:W-:Y:S01]  /*14580*/  LDGSTS.E [R251+0x4000], [R64.64], !P6 ;  /* 0x0400000040fb7fae */ /* 0x0003e2000f121844 */
[----:B------:R-:W-:Y:S02]  /*14590*/  ISETP.GE.U32.AND P3, PT, R5, 0x7fffffc8, PT ;  /* 0x7fffffc80500780c */ /* 0x000fe40003f66070 */
[C---:B------:R-:W-:Y:S01]  /*145a0*/  IMAD.WIDE R52, R50.reuse, 0x4, R68 ;  /* 0x0000000432347825 */ /* 0x040fe200078e0244 */
[----:B------:R1:W-:Y:S03]  /*145b0*/  LDGSTS.E [R251+0x4080], [R62.64], !P6 ;  /* 0x040800003efb7fae */ /* 0x0003e6000f121844 */
[----:B------:R-:W-:Y:S01]  /*145c0*/  IMAD.WIDE R50, R50, 0x4, R66 ;  /* 0x0000000432327825 */ /* 0x000fe200078e0242 */
[----:B------:R1:W-:Y:S03]  /*145d0*/  LDGSTS.E [R251+0x4100], [R60.64], !P6 ;  /* 0x041000003cfb7fae */ /* 0x0003e6000f121844 */
[C---:B------:R-:W-:Y:S01]  /*145e0*/  IMAD.WIDE R48, R34.reuse, 0x4, R80 ;  /* 0x0000000422307825 */ /* 0x040fe200078e0250 */
[----:B------:R1:W-:Y:S03]  /*145f0*/  LDGSTS.E [R251+0x4180], [R58.64], !P6 ;  /* 0x041800003afb7fae */ /* 0x0003e6000f121844 */
[C---:B------:R-:W-:Y:S01]  /*14600*/  IMAD.WIDE R46, R34.reuse, 0x4, R78 ;  /* 0x00000004222e7825 */ /* 0x040fe200078e024e */
[----:B------:R1:W-:Y:S03]  /*14610*/  LDGSTS.E [R251+0x4200], [R56.64], !P6 ;  /* 0x0420000038fb7fae */ /* 0x0003e6000f121844 */
[C---:B------:R-:W-:Y:S01]  /*14620*/  IMAD.WIDE R44, R34.reuse, 0x4, R76 ;  /* 0x00000004222c7825 */ /* 0x040fe200078e024c */
[----:B------:R1:W-:Y:S03]  /*14630*/  LDGSTS.E [R251+0x4280], [R54.64], !P6 ;  /* 0x0428000036fb7fae */ /* 0x0003e6000f121844 */
[----:B------:R-:W-:Y:S01]  /*14640*/  IMAD.WIDE R42, R34, 0x4, R74 ;  /* 0x00000004222a7825 */ /* 0x000fe200078e024a */
[----:B------:R1:W-:Y:S03]  /*14650*/  LDGSTS.E [R251+0x4300], [R52.64], !P6 ;  /* 0x0430000034fb7fae */ /* 0x0003e6000f121844 */
[----:B---3--:R-:W-:Y:S01]  /*14660*/  IMAD R18, R252, 0x18, RZ ;  /* 0x00000018fc127824 */ /* 0x008fe200078e02ff */
[----:B------:R3:W-:Y:S01]  /*14670*/  LDGSTS.E [R251+0x4380], [R50.64], !P6 ;  /* 0x0438000032fb7fae */ /* 0x0007e2000f121844 */
[----:B------:R-:W-:-:S03]  /*14680*/  IMAD.WIDE R40, R34, 0x4, R72 ;  /* 0x0000000422287825 */ /* 0x000fc600078e0248 */
[----:B------:R3:W-:Y:S01]  /*14690*/  LDGSTS.E [R251+0x5000], [R48.64], !P2 ;  /* 0x0500000030fb7fae */ /* 0x0007e2000d121844 */
[----:B------:R-:W-:-:S03]  /*146a0*/  IMAD.WIDE R38, R34, 0x4, R70 ;  /* 0x0000000422267825 */ /* 0x000fc600078e0246 */
[----:B------:R3:W-:Y:S01]  /*146b0*/  LDGSTS.E [R251+0x5080], [R46.64], !P2 ;  /* 0x050800002efb7fae */ /* 0x0007e2000d121844 */
[----:B------:R-:W-:-:S03]  /*146c0*/  IMAD.WIDE R36, R34, 0x4, R68 ;  /* 0x0000000422247825 */ /* 0x000fc600078e0244 */
[----:B------:R1:W-:Y:S01]  /*146d0*/  STL.64 [R1+0x41c8], R248 ;  /* 0x0041c8f801007387 */ /* 0x0003e20000100a00 */
[----:B------:R-:W-:-:S03]  /*146e0*/  IMAD.WIDE R34, R34, 0x4, R66 ;  /* 0x0000000422227825 */ /* 0x000fc600078e0242 */
[----:B------:R3:W-:Y:S01]  /*146f0*/  LDGSTS.E [R251+0x5100], [R44.64], !P2 ;  /* 0x051000002cfb7fae */ /* 0x0007e2000d121844 */
[----:B------:R-:W-:-:S03]  /*14700*/  IMAD.WIDE R32, R18, 0x4, R80 ;  /* 0x0000000412207825 */ /* 0x000fc600078e0250 */
[----:B------:R3:W-:Y:S01]  /*14710*/  LDGSTS.E [R251+0x5180], [R42.64], !P2 ;  /* 0x051800002afb7fae */ /* 0x0007e2000d121844 */
[----:B------:R-:W-:-:S03]  /*14720*/  IMAD.WIDE R30, R18, 0x4, R78 ;  /* 0x00000004121e7825 */ /* 0x000fc600078e024e */
[----:B------:R3:W-:Y:S01]  /*14730*/  LDGSTS.E [R251+0x5200], [R40.64], !P2 ;  /* 0x0520000028fb7fae */ /* 0x0007e2000d121844 */
[----:B-1----:R-:W-:Y:S02]  /*14740*/  IMAD.MOV.U32 R249, RZ, RZ, c[0x0][0x180] ;  /* 0x00006000fff97624 */ /* 0x002fe400078e00ff */
[----:B------:R-:W-:Y:S01]  /*14750*/  IMAD.WIDE R28, R18, 0x4, R76 ;  /* 0x00000004121c7825 */ /* 0x000fe200078e024c */
[----:B------:R3:W-:Y:S01]  /*14760*/  LDGSTS.E [R251+0x5280], [R38.64], !P2 ;  /* 0x0528000026fb7fae */ /* 0x0007e2000d121844 */
[----:B------:R-:W-:Y:S02]  /*14770*/  ISETP.GE.U32.AND P1, PT, R0, 0x7fffffd7, PT ;  /* 0x7fffffd70000780c */ /* 0x000fe40003f26070 */
[----:B------:R-:W-:Y:S01]  /*14780*/  IMAD.WIDE R26, R18, 0x4, R74 ;  /* 0x00000004121a7825 */ /* 0x000fe200078e024a */
[----:B------:R3:W-:Y:S01]  /*14790*/  LDGSTS.E [R251+0x5300], [R36.64], !P2 ;  /* 0x0530000024fb7fae */ /* 0x0007e2000d121844 */
[----:B------:R-:W-:Y:S02]  /*147a0*/  IADD3 R0, R249, -0xe, RZ ;  /* 0xfffffff2f9007810 */ /* 0x000fe40007ffe0ff */
[----:B------:R-:W-:Y:S01]  /*147b0*/  IMAD R2, R252, 0x1c, RZ ;  /* 0x0000001cfc027824 */ /* 0x000fe200078e02ff */
[----:B------:R3:W-:Y:S01]  /*147c0*/  LDGSTS.E [R251+0x5380], [R34.64], !P2 ;  /* 0x0538000022fb7fae */ /* 0x0007e2000d121844 */
[----:B------:R-:W-:-:S03]  /*147d0*/  IMAD.WIDE R24, R18, 0x4, R72 ;  /* 0x0000000412187825 */ /* 0x000fc600078e0248 */
[----:B------:R3:W-:Y:S01]  /*147e0*/  LDGSTS.E [R251+0x6000], [R32.64], !P3 ;  /* 0x0600000020fb7fae */ /* 0x0007e2000d921844 */
[----:B------:R-:W-:-:S03]  /*147f0*/  IMAD.WIDE R22, R18, 0x4, R70 ;  /* 0x0000000412167825 */ /* 0x000fc600078e0246 */
[----:B------:R3:W-:Y:S01]  /*14800*/  LDGSTS.E [R251+0x6080], [R30.64], !P3 ;  /* 0x060800001efb7fae */ /* 0x0007e2000d921844 */
[----:B------:R-:W-:Y:S01]  /*14810*/  IMAD.WIDE R20, R18, 0x4, R68 ;  /* 0x0000000412147825 */ /* 0x000fe200078e0244 */
[----:B------:R-:W-:Y:S02]  /*14820*/  ISETP.GE.U32.AND P6, PT, R0, 0x7fffffd3, PT ;  /* 0x7fffffd30000780c */ /* 0x000fe40003fc6070 */
[----:B------:R3:W-:Y:S01]  /*14830*/  LDGSTS.E [R251+0x6100], [R28.64], !P3 ;  /* 0x061000001cfb7fae */ /* 0x0007e2000d921844 */
[----:B------:R-:W-:Y:S01]  /*14840*/  IMAD.WIDE R18, R18, 0x4, R66 ;  /* 0x0000000412127825 */ /* 0x000fe200078e0242 */
[----:B------:R-:W-:Y:S02]  /*14850*/  IADD3 R0, R249, -0x12, RZ ;  /* 0xffffffeef9007810 */ /* 0x000fe40007ffe0ff */
[----:B------:R3:W-:Y:S01]  /*14860*/  LDGSTS.E [R251+0x6180], [R26.64], !P3 ;  /* 0x061800001afb7fae */ /* 0x0007e2000d921844 */
[----:B----4-:R-:W-:-:S03]  /*14870*/  IMAD.WIDE R16, R2, 0x4, R80 ;  /* 0x0000000402107825 */ /* 0x010fc600078e0250 */
[----:B------:R3:W-:Y:S01]  /*14880*/  LDGSTS.E [R251+0x6200], [R24.64], !P3 ;  /* 0x0620000018fb7fae */ /* 0x0007e2000d921844 */
[----:B------:R-:W-:-:S03]  /*14890*/  IMAD.WIDE R14, R2, 0x4, R78 ;  /* 0x00000004020e7825 */ /* 0x000fc600078e024e */
[----:B------:R3:W-:Y:S01]  /*148a0*/  LDGSTS.E [R251+0x6280], [R22.64], !P3 ;  /* 0x0628000016fb7fae */ /* 0x0007e2000d921844 */
[----:B------:R-:W-:-:S03]  /*148b0*/  IMAD.WIDE R12, R2, 0x4, R76 ;  /* 0x00000004020c7825 */ /* 0x000fc600078e024c */
[----:B------:R-:W-:Y:S01]  /*148c0*/  STL.64 [R1+0x41d0], R246 ;  /* 0x0041d0f601007387 */ /* 0x000fe20000100a00 */
[----:B------:R-:W-:-:S03]  /*148d0*/  IMAD.WIDE R10, R2, 0x4, R74 ;  /* 0x00000004020a7825 */ /* 0x000fc600078e024a */
[----:B------:R3:W-:Y:S01]  /*148e0*/  LDGSTS.E [R251+0x6300], [R20.64], !P3 ;  /* 0x0630000014fb7fae */ /* 0x0007e2000d921844 */
[----:B------:R-:W-:Y:S01]  /*148f0*/  IMAD.WIDE R8, R2, 0x4, R72 ;  /* 0x0000000402087825 */ /* 0x000fe200078e0248 */
[----:B------:R-:W-:Y:S02]  /*14900*/  ISETP.GE.U32.AND P2, PT, R0, 0x7fffffcf, PT ;  /* 0x7fffffcf0000780c */ /* 0x000fe40003f46070 */
[----:B------:R-:W-:Y:S01]  /*14910*/  STL.64 [R1+0x41d8], R244 ;  /* 0x0041d8f401007387 */ /* 0x000fe20000100a00 */
[----:B--2---:R-:W-:-:S03]  /*14920*/  IMAD.WIDE R6, R2, 0x4, R70 ;  /* 0x0000000402067825 */ /* 0x004fc600078e0246 */
[----:B------:R3:W-:Y:S01]  /*14930*/  LDGSTS.E [R251+0x6380], [R18.64], !P3 ;  /* 0x0638000012fb7fae */ /* 0x0007e2000d921844 */
[C---:B------:R-:W-:Y:S01]  /*14940*/  IMAD.WIDE R4, R2.reuse, 0x4, R68 ;  /* 0x0000000402047825 */ /* 0x040fe200078e0244 */
[----:B------:R-:W-:Y:S02]  /*14950*/  IADD3 R0, R249, -0x16, RZ ;  /* 0xffffffeaf9007810 */ /* 0x000fe40007ffe0ff */
[----:B------:R-:W-:Y:S01]  /*14960*/  STL.64 [R1+0x41e0], R242 ;  /* 0x0041e0f201007387 */ /* 0x000fe20000100a00 */
[----:B------:R-:W-:-:S03]  /*14970*/  IMAD.WIDE R2, R2, 0x4, R66 ;  /* 0x0000000402027825 */ /* 0x000fc600078e0242 */
[----:B------:R3:W-:Y:S01]  /*14980*/  LDGSTS.E [R251+0x7000], [R16.64], !P4 ;  /* 0x0700000010fb7fae */ /* 0x0007e2000e121844 */
[----:B------:R-:W-:Y:S01]  /*14990*/  LOP3.LUT R155, R251, 0x20, RZ, 0x3c, !PT ;  /* 0x00000020fb9b7812 */ /* 0x000fe200078e3cff */
[C---:B------:R-:W-:Y:S02]  /*149a0*/  IMAD.WIDE R98, R252.reuse, 0x4, R80 ;  /* 0x00000004fc627825 */ /* 0x040fe400078e0250 */
[----:B------:R1:W-:Y:S04]  /*149b0*/  STL.64 [R1+0x41e8], R64 ;  /* 0x0041e84001007387 */ /* 0x0003e80000100a00 */
[----:B------:R3:W-:Y:S01]  /*149c0*/  LDGSTS.E [R251+0x7080], [R14.64], !P4 ;  /* 0x070800000efb7fae */ /* 0x0007e2000e121844 */
[----:B------:R-:W-:-:S03]  /*149d0*/  IMAD.WIDE R96, R252, 0x4, R78 ;  /* 0x00000004fc607825 */ /* 0x000fc600078e024e */
[----:B------:R2:W-:Y:S01]  /*149e0*/  STL.64 [R1+0x41f0], R62 ;  /* 0x0041f03e01007387 */ /* 0x0005e20000100a00 */
[----:B------:R-:W-:-:S03]  /*149f0*/  IMAD.WIDE R94, R252, 0x4, R76 ;  /* 0x00000004fc5e7825 */ /* 0x000fc600078e024c */
[----:B------:R3:W-:Y:S01]  /*14a00*/  LDGSTS.E [R251+0x7100], [R12.64], !P4 ;  /* 0x071000000cfb7fae */ /* 0x0007e2000e121844 */
[----:B------:R-:W-:-:S03]  /*14a10*/  ISETP.GE.U32.AND P3, PT, R0, 0x7fffffcb, PT ;  /* 0x7fffffcb0000780c */ /* 0x000fc60003f66070 */
[----:B------:R4:W-:Y:S01]  /*14a20*/  STL.64 [R1+0x41f8], R60 ;  /* 0x0041f83c01007387 */ /* 0x0009e20000100a00 */
[----:B------:R-:W-:-:S03]  /*14a30*/  IMAD.WIDE R92, R252, 0x4, R74 ;  /* 0x00000004fc5c7825 */ /* 0x000fc600078e024a */
[----:B------:R3:W-:Y:S01]  /*14a40*/  LDGSTS.E [R251+0x7180], [R10.64], !P4 ;  /* 0x071800000afb7fae */ /* 0x0007e2000e121844 */
[----:B------:R-:W-:-:S03]  /*14a50*/  IADD3 R0, R249, -0x1a, RZ ;  /* 0xffffffe6f9007810 */ /* 0x000fc60007ffe0ff */
[----:B------:R1:W-:Y:S01]  /*14a60*/  STL.64 [R1+0x4200], R58 ;  /* 0x0042003a01007387 */ /* 0x0003e20000100a00 */
[----:B------:R-:W-:-:S03]  /*14a70*/  IMAD.WIDE R90, R252, 0x4, R72 ;  /* 0x00000004fc5a7825 */ /* 0x000fc600078e0248 */
[----:B------:R3:W-:Y:S01]  /*14a80*/  LDGSTS.E [R251+0x7200], [R8.64], !P4 ;  /* 0x0720000008fb7fae */ /* 0x0007e2000e121844 */
[----:B------:R-:W-:-:S03]  /*14a90*/  IMAD.WIDE R88, R252, 0x4, R70 ;  /* 0x00000004fc587825 */ /* 0x000fc600078e0246 */
[----:B------:R-:W-:Y:S04]  /*14aa0*/  STL.64 [R1+0x4208], R56 ;  /* 0x0042083801007387 */ /* 0x000fe80000100a00 */
[----:B------:R3:W-:Y:S01]  /*14ab0*/  LDGSTS.E [R251+0x7280], [R6.64], !P4 ;  /* 0x0728000006fb7fae */ /* 0x0007e2000e121844 */
[----:B------:R-:W-:-:S03]  /*14ac0*/  IMAD.WIDE R86, R252, 0x4, R68 ;  /* 0x00000004fc567825 */ /* 0x000fc600078e0244 */
[----:B------:R-:W-:Y:S04]  /*14ad0*/  STL.64 [R1+0x4210], R54 ;  /* 0x0042103601007387 */ /* 0x000fe80000100a00 */
[----:B------:R3:W-:Y:S01]  /*14ae0*/  LDGSTS.E [R251+0x7300], [R4.64], !P4 ;  /* 0x0730000004fb7fae */ /* 0x0007e2000e121844 */
[----:B------:R-:W-:-:S03]  /*14af0*/  IMAD.WIDE R84, R252, 0x4, R66 ;  /* 0x00000004fc547825 */ /* 0x000fc600078e0242 */
[----:B------:R-:W-:Y:S04]  /*14b00*/  STL.64 [R1+0x4218], R52 ;  /* 0x0042183401007387 */ /* 0x000fe80000100a00 */
[----:B------:R3:W-:Y:S01]  /*14b10*/  LDGSTS.E [R251+0x7380], [R2.64], !P4 ;  /* 0x0738000002fb7fae */ /* 0x0007e2000e121844 */
[----:B------:R-:W-:-:S03]  /*14b20*/  ISETP.GE.U32.AND P4, PT, R0, 0x7fffffc7, PT ;  /* 0x7fffffc70000780c */ /* 0x000fc60003f86070 */
[----:B------:R-:W-:Y:S04]  /*14b30*/  STL.64 [R1+0x250], R98 ;  /* 0x0002506201007387 */ /* 0x000fe80000100a00 */
[----:B------:R1:W-:Y:S01]  /*14b40*/  LDGSTS.E [R155+0x400], [R98.64], !P5 ;  /* 0x00400000629b7fae */ /* 0x0003e2000e921844 */
[----:B------:R-:W-:-:S03]  /*14b50*/  IMAD R0, R252, 0x5, RZ ;  /* 0x00000005fc007824 */ /* 0x000fc600078e02ff */
[----:B------:R-:W-:Y:S04]  /*14b60*/  STL.64 [R1+0x248], R96 ;  /* 0x0002486001007387 */ /* 0x000fe80000100a00 */
[----:B------:R1:W-:Y:S04]  /*14b70*/  LDGSTS.E [R155+0x480], [R96.64], !P5 ;  /* 0x00480000609b7fae */ /* 0x0003e8000e921844 */
[----:B------:R-:W-:Y:S04]  /*14b80*/  STL.64 [R1+0x240], R94 ;  /* 0x0002405e01007387 */ /* 0x000fe80000100a00 */
[----:B------:R1:W-:Y:S04]  /*14b90*/  LDGSTS.E [R155+0x500], [R94.64], !P5 ;  /* 0x005000005e9b7fae */ /* 0x0003e8000e921844 */
[----:B------:R-:W-:Y:S04]  /*14ba0*/  STL.64 [R1+0x238], R92 ;  /* 0x0002385c01007387 */ /* 0x000fe80000100a00 */
[----:B------:R1:W-:Y:S01]  /*14bb0*/  LDGSTS.E [R155+0x580], [R92.64], !P5 ;  /* 0x005800005c9b7fae */ /* 0x0003e2000e921844 */
[----:B------:R-:W-:-:S03]  /*14bc0*/  IADD3 R82, R249, -0x1e, RZ ;  /* 0xffffffe2f9527810 */ /* 0x000fc60007ffe0ff */
[----:B------:R-:W-:Y:S04]  /*14bd0*/  STL.64 [R1+0x230], R90 ;  /* 0x0002305a01007387 */ /* 0x000fe80000100a00 */
[----:B------:R2:W-:Y:S04]  /*14be0*/  LDGSTS.E [R155+0x600], [R90.64], !P5 ;  /* 0x006000005a9b7fae */ /* 0x0005e8000e921844 */
[----:B------:R-:W-:Y:S04]  /*14bf0*/  STL.64 [R1+0x228], R88 ;  /* 0x0002285801007387 */ /* 0x000fe80000100a00 */
[----:B------:R3:W-:Y:S01]  /*14c00*/  LDGSTS.E [R155+0x680], [R88.64], !P5 ;  /* 0x00680000589b7fae */ /* 0x0007e2000e921844 */
[----:B-1----:R-:W-:-:S03]  /*14c10*/  IMAD.WIDE R64, R0, 0x4, R78 ;  /* 0x0000000400407825 */ /* 0x002fc600078e024e */
[----:B------:R-:W-:Y:S04]  /*14c20*/  STL.64 [R1+0x220], R86 ;  /* 0x0002205601007387 */ /* 0x000fe80000100a00 */
[----:B------:R1:W-:Y:S01]  /*14c30*/  LDGSTS.E [R155+0x700], [R86.64], !P5 ;  /* 0x00700000569b7fae */ /* 0x0003e2000e921844 */
[----:B--2---:R-:W-:-:S03]  /*14c40*/  IMAD.WIDE R62, R0, 0x4, R76 ;  /* 0x00000004003e7825 */ /* 0x004fc600078e024c */
[----:B------:R2:W-:Y:S04]  /*14c50*/  STL.64 [R1+0x218], R84 ;  /* 0x0002185401007387 */ /* 0x0005e80000100a00 */
[----:B------:R2:W-:Y:S01]  /*14c60*/  LDGSTS.E [R155+0x780], [R84.64], !P5 ;  /* 0x00780000549b7fae */ /* 0x0005e2000e921844 */
[----:B------:R-:W-:Y:S01]  /*14c70*/  ISETP.GE.U32.AND P5, PT, R82, 0x7fffffc3, PT ;  /* 0x7fffffc35200780c */ /* 0x000fe20003fa6070 */
[----:B----4-:R-:W-:-:S04]  /*14c80*/  IMAD.WIDE R60, R0, 0x4, R74 ;  /* 0x00000004003c7825 */ /* 0x010fc800078e024a */
[----:B------:R-:W-:Y:S02]  /*14c90*/  IMAD R82, R252, 0x9, RZ ;  /* 0x00000009fc527824 */ /* 0x000fe400078e02ff */
[----:B------:R-:W-:-:S04]  /*14ca0*/  IMAD.WIDE R58, R0, 0x4, R72 ;  /* 0x00000004003a7825 */ /* 0x000fc800078e0248 */
[----:B--2---:R-:W-:-:S04]  /*14cb0*/  IMAD.WIDE R84, R0, 0x4, R80 ;  /* 0x0000000400547825 */ /* 0x004fc800078e0250 */
[C---:B------:R-:W-:Y:S01]  /*14cc0*/  IMAD.WIDE R56, R0.reuse, 0x4, R70 ;  /* 0x0000000400387825 */ /* 0x040fe200078e0246 */
[----:B------:R2:W-:Y:S03]  /*14cd0*/  LDGSTS.E [R155+0x1400], [R84.64], !P0 ;  /* 0x01400000549b7fae */ /* 0x0005e6000c121844 */
[C---:B------:R-:W-:Y:S01]  /*14ce0*/  IMAD.WIDE R54, R0.reuse, 0x4, R68 ;  /* 0x0000000400367825 */ /* 0x040fe200078e0244 */
[----:B------:R4:W-:Y:S03]  /*14cf0*/  LDGSTS.E [R155+0x1480], [R64.64], !P0 ;  /* 0x01480000409b7fae */ /* 0x0009e6000c121844 */
[----:B------:R-:W-:Y:S01]  /*14d00*/  IMAD.WIDE R52, R0, 0x4, R66 ;  /* 0x0000000400347825 */ /* 0x000fe200078e0242 */
[----:B------:R2:W-:Y:S04]  /*14d10*/  STL.64 [R1+0x150], R84 ;  /* 0x0001505401007387 */ /* 0x0005e80000100a00 */
[----:B------:R1:W-:Y:S04]  /*14d20*/  LDGSTS.E [R155+0x1500], [R62.64], !P0 ;  /* 0x015000003e9b7fae */ /* 0x0003e8000c121844 */
[----:B------:R4:W-:Y:S04]  /*14d30*/  STL.64 [R1+0x148], R64 ;  /* 0x0001484001007387 */ /* 0x0009e80000100a00 */
[----:B------:R1:W-:Y:S01]  /*14d40*/  LDGSTS.E [R155+0x1580], [R60.64], !P0 ;  /* 0x015800003c9b7fae */ /* 0x0003e2000c121844 */
[----:B--2---:R-:W-:-:S03]  /*14d50*/  IMAD.WIDE R84, R82, 0x4, R80 ;  /* 0x0000000452547825 */ /* 0x004fc600078e0250 */
[----:B------:R1:W-:Y:S01]  /*14d60*/  STL.64 [R1+0x140], R62 ;  /* 0x0001403e01007387 */ /* 0x0003e20000100a00 */
[----:B---3--:R-:W-:-:S03]  /*14d70*/  IMAD R88, R252, 0xd, RZ ;  /* 0x0000000dfc587824 */ /* 0x008fc600078e02ff */
[----:B------:R2:W-:Y:S01]  /*14d80*/  LDGSTS.E [R155+0x1600], [R58.64], !P0 ;  /* 0x016000003a9b7fae */ /* 0x0005e2000c121844 */
[----:B----4-:R-:W-:-:S03]  /*14d90*/  IMAD.WIDE R64, R82, 0x4, R78 ;  /* 0x0000000452407825 */ /* 0x010fc600078e024e */
[----:B------:R3:W-:Y:S04]  /*14da0*/  STL.64 [R1+0x138], R60 ;  /* 0x0001383c01007387 */ /* 0x0007e80000100a00 */
[----:B------:R4:W-:Y:S01]  /*14db0*/  LDGSTS.E [R155+0x1680], [R56.64], !P0 ;  /* 0x01680000389b7fae */ /* 0x0009e2000c121844 */
[----:B-1----:R-:W-:-:S03]  /*14dc0*/  IMAD.WIDE R62, R82, 0x4, R76 ;  /* 0x00000004523e7825 */ /* 0x002fc600078e024c */
[----:B------:R2:W-:Y:S04]  /*14dd0*/  STL.64 [R1+0x130], R58 ;  /* 0x0001303a01007387 */ /* 0x0005e80000100a00 */
[----:B------:R1:W-:Y:S01]  /*14de0*/  LDGSTS.E [R155+0x1700], [R54.64], !P0 ;  /* 0x01700000369b7fae */ /* 0x0003e2000c121844 */
[----:B---3--:R-:W-:-:S03]  /*14df0*/  IMAD.WIDE R60, R82, 0x4, R74 ;  /* 0x00000004523c7825 */ /* 0x008fc600078e024a */
[----:B------:R4:W-:Y:S01]  /*14e00*/  STL.64 [R1+0x128], R56 ;  /* 0x0001283801007387 */ /* 0x0009e20000100a00 */
[----:B------:R-:W-:-:S03]  /*14e10*/  IADD3 R83, R249, -0x3, RZ ;  /* 0xfffffffdf9537810 */ /* 0x000fc60007ffe0ff */
[----:B------:R3:W-:Y:S01]  /*14e20*/  LDGSTS.E [R155+0x1780], [R52.64], !P0 ;  /* 0x01780000349b7fae */ /* 0x0007e2000c121844 */
[----:B--2---:R-:W-:-:S03]  /*14e30*/  IMAD.WIDE R58, R82, 0x4, R72 ;  /* 0x00000004523a7825 */ /* 0x004fc600078e0248 */
[----:B------:R1:W-:Y:S01]  /*14e40*/  STL.64 [R1+0x120], R54 ;  /* 0x0001203601007387 */ /* 0x0003e20000100a00 */
[----:B------:R-:W-:-:S03]  /*14e50*/  IMAD.WIDE R240, R88, 0x4, R80 ;  /* 0x0000000458f07825 */ /* 0x000fc600078e0250 */
[----:B------:R2:W-:Y:S01]  /*14e60*/  LDGSTS.E [R155+0x2400], [R84.64], !P1 ;  /* 0x02400000549b7fae */ /* 0x0005e2000c921844 */
[----:B----4-:R-:W-:-:S03]  /*14e70*/  IMAD.WIDE R56, R82, 0x4, R70 ;  /* 0x0000000452387825 */ /* 0x010fc600078e0246 */
[----:B------:R3:W-:Y:S01]  /*14e80*/  STL.64 [R1+0x118], R52 ;  /* 0x0001183401007387 */ /* 0x0007e20000100a00 */
[----:B------:R-:W-:-:S03]  /*14e90*/  IMAD.WIDE R238, R88, 0x4, R78 ;  /* 0x0000000458ee7825 */ /* 0x000fc600078e024e */
[----:B------:R4:W-:Y:S01]  /*14ea0*/  LDGSTS.E [R155+0x2480], [R64.64], !P1 ;  /* 0x02480000409b7fae */ /* 0x0009e2000c921844 */
[----:B-1----:R-:W-:-:S03]  /*14eb0*/  IMAD.WIDE R54, R82, 0x4, R68 ;  /* 0x0000000452367825 */ /* 0x002fc600078e0244 */
[----:B------:R1:W-:Y:S01]  /*14ec0*/  LDGSTS.E [R155+0x2500], [R62.64], !P1 ;  /* 0x025000003e9b7fae */ /* 0x0003e2000c921844 */
[----:B------:R-:W-:-:S03]  /*14ed0*/  IMAD.WIDE R236, R88, 0x4, R76 ;  /* 0x0000000458ec7825 */ /* 0x000fc600078e024c */
[----:B------:R1:W-:Y:S01]  /*14ee0*/  LDGSTS.E [R155+0x2580], [R60.64], !P1 ;  /* 0x025800003c9b7fae */ /* 0x0003e2000c921844 */
[----:B---3--:R-:W-:Y:S01]  /*14ef0*/  IMAD.WIDE R52, R82, 0x4, R66 ;  /* 0x0000000452347825 */ /* 0x008fe200078e0242 */
[----:B------:R-:W-:Y:S02]  /*14f00*/  ISETP.GE.U32.AND P0, PT, R83, 0x7fffffde, PT ;  /* 0x7fffffde5300780c */ /* 0x000fe40003f06070 */
[----:B------:R3:W-:Y:S01]  /*14f10*/  LDGSTS.E [R155+0x2600], [R58.64], !P1 ;  /* 0x026000003a9b7fae */ /* 0x0007e2000c921844 */
[----:B------:R-:W-:-:S03]  /*14f20*/  IMAD.WIDE R234, R88, 0x4, R74 ;  /* 0x0000000458ea7825 */ /* 0x000fc600078e024a */
[----:B------:R1:W-:Y:S01]  /*14f30*/  LDGSTS.E [R155+0x2680], [R56.64], !P1 ;  /* 0x02680000389b7fae */ /* 0x0003e2000c921844 */
[----:B------:R-:W-:Y:S02]  /*14f40*/  IMAD R104, R252, 0x11, RZ ;  /* 0x00000011fc687824 */ /* 0x000fe400078e02ff */
[C---:B------:R-:W-:Y:S01]  /*14f50*/  IMAD.WIDE R82, R88.reuse, 0x4, R72 ;  /* 0x0000000458527825 */ /* 0x040fe200078e0248 */
[----:B------:R1:W-:Y:S04]  /*14f60*/  LDGSTS.E [R155+0x2700], [R54.64], !P1 ;  /* 0x02700000369b7fae */ /* 0x0003e8000c921844 */
[----:B------:R2:W-:Y:S01]  /*14f70*/  STL.64 [R1+0x90], R84 ;  /* 0x0000905401007387 */ /* 0x0005e20000100a00 */
[----:B------:R-:W-:-:S03]  /*14f80*/  IMAD.WIDE R86, R88, 0x4, R68 ;  /* 0x0000000458567825 */ /* 0x000fc600078e0244 */
[----:B------:R1:W-:Y:S01]  /*14f90*/  LDGSTS.E [R155+0x2780], [R52.64], !P1 ;  /* 0x02780000349b7fae */ /* 0x0003e2000c921844 */
[----:B------:R-:W-:-:S03]  /*14fa0*/  IMAD.WIDE R90, R104, 0x4, R80 ;  /* 0x00000004685a7825 */ /* 0x000fc600078e0250 */
[----:B------:R1:W-:Y:S01]  /*14fb0*/  LDGSTS.E [R155+0x3400], [R240.64], !P6 ;  /* 0x03400000f09b7fae */ /* 0x0003e2000f121844 */
[----:B--2---:R-:W-:-:S03]  /*14fc0*/  IMAD.WIDE R84, R88, 0x4, R70 ;  /* 0x0000000458547825 */ /* 0x004fc600078e0246 */
[----:B------:R2:W-:Y:S01]  /*14fd0*/  LDGSTS.E [R155+0x3480], [R238.64], !P6 ;  /* 0x03480000ee9b7fae */ /* 0x0005e2000f121844 */
[----:B------:R-:W-:-:S03]  /*14fe0*/  IMAD.WIDE R88, R88, 0x4, R66 ;  /* 0x0000000458587825 */ /* 0x000fc600078e0242 */
[----:B------:R2:W-:Y:S01]  /*14ff0*/  LDGSTS.E [R155+0x3500], [R236.64], !P6 ;  /* 0x03500000ec9b7fae */ /* 0x0005e2000f121844 */
[----:B------:R-:W-:-:S03]  /*15000*/  IMAD.WIDE R92, R104, 0x4, R78 ;  /* 0x00000004685c7825 */ /* 0x000fc600078e024e */
[----:B------:R2:W-:Y:S01]  /*15010*/  LDGSTS.E [R155+0x3580], [R234.64], !P6 ;  /* 0x03580000ea9b7fae */ /* 0x0005e2000f121844 */
[----:B------:R-:W-:-:S03]  /*15020*/  IMAD.WIDE R94, R104, 0x4, R76 ;  /* 0x00000004685e7825 */ /* 0x000fc600078e024c */
[----:B------:R2:W-:Y:S01]  /*15030*/  LDGSTS.E [R155+0x3600], [R82.64], !P6 ;  /* 0x03600000529b7fae */ /* 0x0005e2000f121844 */
[----:B------:R-:W-:Y:S01]  /*15040*/  IADD3 R0, R249, -0x7, RZ ;  /* 0xfffffff9f9007810 */ /* 0x000fe20007ffe0ff */
[----:B------:R-:W-:Y:S02]  /*15050*/  IMAD.WIDE R96, R104, 0x4, R74 ;  /* 0x0000000468607825 */ /* 0x000fe400078e024a */
[----:B------:R2:W-:Y:S02]  /*15060*/  LDGSTS.E [R155+0x3680], [R84.64], !P6 ;  /* 0x03680000549b7fae */ /* 0x0005e4000f121844 */
[----:B------:R-:W-:Y:S02]  /*15070*/  IMAD R120, R252, 0x15, RZ ;  /* 0x00000015fc787824 */ /* 0x000fe400078e02ff */
[----:B------:R2:W-:Y:S01]  /*15080*/  LDGSTS.E [R155+0x3700], [R86.64], !P6 ;  /* 0x03700000569b7fae */ /* 0x0005e2000f121844 */
[----:B------:R-:W-:-:S03]  /*15090*/  IMAD.WIDE R98, R104, 0x4, R72 ;  /* 0x0000000468627825 */ /* 0x000fc600078e0248 */
        /* <DEDUP_REMOVED lines=8> */
[C---:B------:R-:W-:Y:S01]  /*15120*/  IMAD.WIDE R106, R120.reuse, 0x4, R80 ;  /* 0x00000004786a7825 */ /* 0x040fe200078e0250 */
[----:B------:R-:W-:Y:S02]  /*15130*/  IADD3 R0, R249, -0xb, RZ ;  /* 0xfffffff5f9007810 */ /* 0x000fe40007ffe0ff */
[----:B------:R2:W-:Y:S01]  /*15140*/  LDGSTS.E [R155+0x4580], [R96.64], !P2 ;  /* 0x04580000609b7fae */ /* 0x0005e2000d121844 */
[----:B------:R-:W-:-:S03]  /*15150*/  IMAD.WIDE R108, R120, 0x4, R78 ;  /* 0x00000004786c7825 */ /* 0x000fc600078e024e */
[----:B------:R2:W-:Y:S01]  /*15160*/  LDGSTS.E [R155+0x4600], [R98.64], !P2 ;  /* 0x04600000629b7fae */ /* 0x0005e2000d121844 */
[----:B------:R-:W-:-:S03]  /*15170*/  IMAD.WIDE R110, R120, 0x4, R76 ;  /* 0x00000004786e7825 */ /* 0x000fc600078e024c */
[----:B------:R2:W-:Y:S01]  /*15180*/  LDGSTS.E [R155+0x4680], [R100.64], !P2 ;  /* 0x04680000649b7fae */ /* 0x0005e2000d121844 */
[----:B------:R-:W-:-:S03]  /*15190*/  IMAD.WIDE R112, R120, 0x4, R74 ;  /* 0x0000000478707825 */ /* 0x000fc600078e024a */
[----:B------:R2:W-:Y:S01]  /*151a0*/  LDGSTS.E [R155+0x4700], [R102.64], !P2 ;  /* 0x04700000669b7fae */ /* 0x0005e2000d121844 */
[----:B------:R-:W-:Y:S02]  /*151b0*/  IMAD R136, R252, 0x19, RZ ;  /* 0x00000019fc887824 */ /* 0x000fe400078e02ff */
[----:B------:R-:W-:Y:S01]  /*151c0*/  IMAD.WIDE R114, R120, 0x4, R72 ;  /* 0x0000000478727825 */ /* 0x000fe200078e0248 */
[----:B------:R2:W-:Y:S01]  /*151d0*/  LDGSTS.E [R155+0x4780], [R104.64], !P2 ;  /* 0x04780000689b7fae */ /* 0x0005e2000d121844 */
[----:B------:R-:W-:Y:S02]  /*151e0*/  ISETP.GE.U32.AND P6, PT, R0, 0x7fffffd6, PT ;  /* 0x7fffffd60000780c */ /* 0x000fe40003fc6070 */
[C---:B------:R-:W-:Y:S01]  /*151f0*/  IMAD.WIDE R116, R120.reuse, 0x4, R70 ;  /* 0x0000000478747825 */ /* 0x040fe200078e0246 */
[----:B------:R2:W-:Y:S01]  /*15200*/  LDGSTS.E [R155+0x5400], [R106.64], !P3 ;  /* 0x054000006a9b7fae */ /* 0x0005e2000d921844 */
[----:B------:R-:W-:Y:S02]  /*15210*/  IADD3 R0, R249, -0xf, RZ ;  /* 0xfffffff1f9007810 */ /* 0x000fe40007ffe0ff */
[C---:B------:R-:W-:Y:S01]  /*15220*/  IMAD.WIDE R118, R120.reuse, 0x4, R68 ;  /* 0x0000000478767825 */ /* 0x040fe200078e0244 */
[----:B------:R2:W-:Y:S03]  /*15230*/  LDGSTS.E [R155+0x5480], [R108.64], !P3 ;  /* 0x054800006c9b7fae */ /* 0x0005e6000d921844 */
[----:B------:R-:W-:Y:S01]  /*15240*/  IMAD.WIDE R120, R120, 0x4, R66 ;  /* 0x0000000478787825 */ /* 0x000fe200078e0242 */
[----:B------:R2:W-:Y:S03]  /*15250*/  LDGSTS.E [R155+0x5500], [R110.64], !P3 ;  /* 0x055000006e9b7fae */ /* 0x0005e6000d921844 */
[----:B------:R-:W-:Y:S01]  /*15260*/  IMAD.WIDE R122, R136, 0x4, R80 ;  /* 0x00000004887a7825 */ /* 0x000fe200078e0250 */
[----:B------:R2:W-:Y:S01]  /*15270*/  LDGSTS.E [R155+0x5580], [R112.64], !P3 ;  /* 0x05580000709b7fae */ /* 0x0005e2000d921844 */
[----:B------:R-:W-:-:S02]  /*15280*/  ISETP.GE.U32.AND P2, PT, R0, 0x7fffffd2, PT ;  /* 0x7fffffd20000780c */ /* 0x000fc40003f46070 */
[C---:B------:R-:W-:Y:S01]  /*15290*/  IMAD.WIDE R124, R136.reuse, 0x4, R78 ;  /* 0x00000004887c7825 */ /* 0x040fe200078e024e */
[----:B------:R2:W-:Y:S01]  /*152a0*/  LDGSTS.E [R155+0x5600], [R114.64], !P3 ;  /* 0x05600000729b7fae */ /* 0x0005e2000d921844 */
[----:B------:R-:W-:Y:S02]  /*152b0*/  IADD3 R0, R249, -0x13, RZ ;  /* 0xffffffedf9007810 */ /* 0x000fe40007ffe0ff */
[C---:B------:R-:W-:Y:S01]  /*152c0*/  IMAD.WIDE R126, R136.reuse, 0x4, R76 ;  /* 0x00000004887e7825 */ /* 0x040fe200078e024c */
[----:B------:R2:W-:Y:S03]  /*152d0*/  LDGSTS.E [R155+0x5680], [R116.64], !P3 ;  /* 0x05680000749b7fae */ /* 0x0005e6000d921844 */
[----:B------:R-:W-:Y:S01]  /*152e0*/  IMAD.WIDE R128, R136, 0x4, R74 ;  /* 0x0000000488807825 */ /* 0x000fe200078e024a */
[----:B------:R2:W-:Y:S03]  /*152f0*/  LDGSTS.E [R155+0x5700], [R118.64], !P3 ;  /* 0x05700000769b7fae */ /* 0x0005e6000d921844 */
[----:B------:R-:W-:Y:S01]  /*15300*/  IMAD R152, R252, 0x1d, RZ ;  /* 0x0000001dfc987824 */ /* 0x000fe200078e02ff */
        /* <DEDUP_REMOVED lines=20> */
[----:B------:R1:W-:Y:S01]  /*15450*/  STL.64 [R1+0x80], R62 ;  /* 0x0000803e01007387 */ /* 0x0003e20000100a00 */
[----:B------:R-:W-:-:S03]  /*15460*/  IMAD.WIDE R148, R152, 0x4, R70 ;  /* 0x0000000498947825 */ /* 0x000fc600078e0246 */
[----:B------:R2:W-:Y:S01]  /*15470*/  LDGSTS.E [R155+0x6780], [R136.64], !P4 ;  /* 0x06780000889b7fae */ /* 0x0005e2000e121844 */
[----:B------:R-:W-:Y:S01]  /*15480*/  ISETP.GE.U32.AND P4, PT, R0, 0x7fffffca, PT ;  /* 0x7fffffca0000780c */ /* 0x000fe20003f86070 */
[----:B------:R-:W-:Y:S02]  /*15490*/  IMAD.SHL.U32 R0, R252, 0x2, RZ ;  /* 0x00000002fc007824 */ /* 0x000fe400078e00ff */
[----:B------:R-:W-:Y:S01]  /*154a0*/  STL.64 [R1+0x78], R60 ;  /* 0x0000783c01007387 */ /* 0x000fe20000100a00 */
[----:B------:R-:W-:-:S03]  /*154b0*/  IMAD.WIDE R150, R152, 0x4, R68 ;  /* 0x0000000498967825 */ /* 0x000fc600078e0244 */
[----:B------:R2:W-:Y:S01]  /*154c0*/  LDGSTS.E [R155+0x7400], [R138.64], !P5 ;  /* 0x074000008a9b7fae */ /* 0x0005e2000e921844 */
[----:B------:R-:W-:-:S03]  /*154d0*/  IMAD.WIDE R152, R152, 0x4, R66 ;  /* 0x0000000498987825 */ /* 0x000fc600078e0242 */
[----:B------:R-:W-:Y:S01]  /*154e0*/  STL.64 [R1+0x70], R58 ;  /* 0x0000703a01007387 */ /* 0x000fe20000100a00 */
[----:B------:R-:W-:-:S03]  /*154f0*/  IADD3 R154, R249, -0x1b, RZ ;  /* 0xffffffe5f99a7810 */ /* 0x000fc60007ffe0ff */
[----:B------:R2:W-:Y:S01]  /*15500*/  LDGSTS.E [R155+0x7480], [R140.64], !P5 ;  /* 0x074800008c9b7fae */ /* 0x0005e2000e921844 */
[----:B------:R-:W-:-:S03]  /*15510*/  IMAD.WIDE R158, R0, 0x4, R80 ;  /* 0x00000004009e7825 */ /* 0x000fc600078e0250 */
[----:B------:R-:W-:Y:S04]  /*15520*/  STL.64 [R1+0x68], R56 ;  /* 0x0000683801007387 */ /* 0x000fe80000100a00 */
[----:B------:R2:W-:Y:S01]  /*15530*/  LDGSTS.E [R155+0x7500], [R142.64], !P5 ;  /* 0x075000008e9b7fae */ /* 0x0005e2000e921844 */
[----:B------:R-:W-:-:S03]  /*15540*/  IMAD.WIDE R156, R0, 0x4, R78 ;  /* 0x00000004009c7825 */ /* 0x000fc600078e024e */
[----:B------:R-:W-:Y:S04]  /*15550*/  STL.64 [R1+0x60], R54 ;  /* 0x0000603601007387 */ /* 0x000fe80000100a00 */
[----:B------:R2:W-:Y:S01]  /*15560*/  LDGSTS.E [R155+0x7580], [R144.64], !P5 ;  /* 0x07580000909b7fae */ /* 0x0005e2000e921844 */
[----:B----4-:R-:W-:-:S03]  /*15570*/  IMAD.WIDE R64, R0, 0x4, R76 ;  /* 0x0000000400407825 */ /* 0x010fc600078e024c */
[----:B------:R4:W-:Y:S04]  /*15580*/  STL.64 [R1+0x58], R52 ;  /* 0x0000583401007387 */ /* 0x0009e80000100a00 */
[----:B------:R2:W-:Y:S01]  /*15590*/  LDGSTS.E [R155+0x7600], [R146.64], !P5 ;  /* 0x07600000929b7fae */ /* 0x0005e2000e921844 */
[----:B-1----:R-:W-:-:S03]  /*155a0*/  IMAD.WIDE R62, R0, 0x4, R74 ;  /* 0x00000004003e7825 */ /* 0x002fc600078e024a */
[----:B------:R2:W-:Y:S01]  /*155b0*/  LDGSTS.E [R155+0x7680], [R148.64], !P5 ;  /* 0x07680000949b7fae */ /* 0x0005e2000e921844 */
[----:B----4-:R-:W-:-:S03]  /*155c0*/  LOP3.LUT R52, R251, 0x40, RZ, 0x3c, !PT ;  /* 0x00000040fb347812 */ /* 0x010fc600078e3cff */
[----:B------:R2:W-:Y:S01]  /*155d0*/  LDGSTS.E [R155+0x7700], [R150.64], !P5 ;  /* 0x07700000969b7fae */ /* 0x0005e2000e921844 */
[----:B------:R-:W-:-:S03]  /*155e0*/  IMAD.WIDE R60, R0, 0x4, R72 ;  /* 0x00000004003c7825 */ /* 0x000fc600078e0248 */
[----:B------:R2:W-:Y:S01]  /*155f0*/  LDGSTS.E [R155+0x7780], [R152.64], !P5 ;  /* 0x07780000989b7fae */ /* 0x0005e2000e921844 */
[----:B------:R-:W-:Y:S01]  /*15600*/  ISETP.GE.U32.AND P5, PT, R154, 0x7fffffc6, PT ;  /* 0x7fffffc69a00780c */ /* 0x000fe20003fa6070 */
[----:B------:R-:W-:Y:S02]  /*15610*/  IMAD R154, R252, 0x6, RZ ;  /* 0x00000006fc9a7824 */ /* 0x000fe400078e02ff */
[C---:B---3--:R-:W-:Y:S01]  /*15620*/  IMAD.WIDE R58, R0.reuse, 0x4, R70 ;  /* 0x00000004003a7825 */ /* 0x048fe200078e0246 */
        /* <DEDUP_REMOVED lines=8> */
[----:B-1----:R-:W-:-:S03]  /*156b0*/  IMAD.WIDE R158, R154, 0x4, R80 ;  /* 0x000000049a9e7825 */ /* 0x002fc600078e0250 */
[----:B------:R4:W-:Y:S01]  /*156c0*/  STL.64 [R1+0x200], R64 ;  /* 0x0002004001007387 */ /* 0x0009e20000100a00 */
[----:B------:R-:W-:-:S03]  /*156d0*/  IMAD R0, R252, 0xa, RZ ;  /* 0x0000000afc007824 */ /* 0x000fc600078e02ff */
[----:B------:R1:W-:Y:S01]  /*156e0*/  LDGSTS.E [R52+0xa00], [R60.64], !P0 ;  /* 0x00a000003c347fae */ /* 0x0003e2000c121844 */
[----:B---3--:R-:W-:-:S03]  /*156f0*/  IMAD.WIDE R156, R154, 0x4, R78 ;  /* 0x000000049a9c7825 */ /* 0x008fc600078e024e */
[----:B------:R2:W-:Y:S04]  /*15700*/  STL.64 [R1+0x1f8], R62 ;  /* 0x0001f83e01007387 */ /* 0x0005e80000100a00 */
[----:B------:R3:W-:Y:S01]  /*15710*/  LDGSTS.E [R52+0xa80], [R58.64], !P0 ;  /* 0x00a800003a347fae */ /* 0x0007e2000c121844 */
[----:B----4-:R-:W-:-:S03]  /*15720*/  IMAD.WIDE R64, R154, 0x4, R76 ;  /* 0x000000049a407825 */ /* 0x010fc600078e024c */
[----:B------:R1:W-:Y:S04]  /*15730*/  STL.64 [R1+0x1f0], R60 ;  /* 0x0001f03c01007387 */ /* 0x0003e80000100a00 */
[----:B------:R4:W-:Y:S01]  /*15740*/  LDGSTS.E [R52+0xb00], [R56.64], !P0 ;  /* 0x00b0000038347fae */ /* 0x0009e2000c121844 */
[----:B--2---:R-:W-:-:S03]  /*15750*/  IMAD.WIDE R62, R154, 0x4, R74 ;  /* 0x000000049a3e7825 */ /* 0x004fc600078e024a */
[----:B------:R3:W-:Y:S04]  /*15760*/  STL.64 [R1+0x1e8], R58 ;  /* 0x0001e83a01007387 */ /* 0x0007e80000100a00 */
[----:B------:R2:W-:Y:S01]  /*15770*/  LDGSTS.E [R52+0xb80], [R54.64], !P0 ;  /* 0x00b8000036347fae */ /* 0x0005e2000c121844 */
[----:B-1----:R-:W-:-:S03]  /*15780*/  IMAD.WIDE R60, R154, 0x4, R72 ;  /* 0x000000049a3c7825 */ /* 0x002fc600078e0248 */
        /* <DEDUP_REMOVED lines=10> */
[----:B-1----:R-:W-:-:S03]  /*15830*/  IMAD.WIDE R158, R0, 0x4, R80 ;  /* 0x00000004009e7825 */ /* 0x002fc600078e0250 */
[----:B------:R1:W-:Y:S01]  /*15840*/  LDGSTS.E [R52+0x1980], [R62.64], !P1 ;  /* 0x019800003e347fae */ /* 0x0003e2000c921844 */
[----:B------:R-:W-:-:S03]  /*15850*/  IADD3 R155, R249, -0x1f, RZ ;  /* 0xffffffe1f99b7810 */ /* 0x000fc60007ffe0ff */
[----:B------:R2:W-:Y:S04]  /*15860*/  STL.64 [R1+0x100], R64 ;  /* 0x0001004001007387 */ /* 0x0005e80000100a00 */
[----:B------:R4:W-:Y:S01]  /*15870*/  LDGSTS.E [R52+0x1a00], [R60.64], !P1 ;  /* 0x01a000003c347fae */ /* 0x0009e2000c921844 */
[----:B---3--:R-:W-:-:S03]  /*15880*/  IMAD.WIDE R156, R0, 0x4, R78 ;  /* 0x00000004009c7825 */ /* 0x008fc600078e024e */
[----:B------:R1:W-:Y:S04]  /*15890*/  STL.64 [R1+0xf8], R62 ;  /* 0x0000f83e01007387 */ /* 0x0003e80000100a00 */
[----:B------:R3:W-:Y:S01]  /*158a0*/  LDGSTS.E [R52+0x1a80], [R58.64], !P1 ;  /* 0x01a800003a347fae */ /* 0x0007e2000c921844 */
[----:B--2---:R-:W-:-:S03]  /*158b0*/  IMAD.WIDE R64, R0, 0x4, R76 ;  /* 0x0000000400407825 */ /* 0x004fc600078e024c */
[----:B------:R4:W-:Y:S04]  /*158c0*/  STL.64 [R1+0xf0], R60 ;  /* 0x0000f03c01007387 */ /* 0x0009e80000100a00 */
[----:B------:R2:W-:Y:S01]  /*158d0*/  LDGSTS.E [R52+0x1b00], [R56.64], !P1 ;  /* 0x01b0000038347fae */ /* 0x0005e2000c921844 */
[----:B-1----:R-:W-:-:S03]  /*158e0*/  IMAD.WIDE R62, R0, 0x4, R74 ;  /* 0x00000004003e7825 */ /* 0x002fc600078e024a */
[----:B------:R3:W-:Y:S04]  /*158f0*/  STL.64 [R1+0xe8], R58 ;  /* 0x0000e83a01007387 */ /* 0x0007e80000100a00 */
[----:B------:R1:W-:Y:S01]  /*15900*/  LDGSTS.E [R52+0x1b80], [R54.64], !P1 ;  /* 0x01b8000036347fae */ /* 0x0003e2000c921844 */
[----:B----4-:R-:W-:-:S03]  /*15910*/  IMAD.WIDE R60, R0, 0x4, R72 ;  /* 0x00000004003c7825 */ /* 0x010fc600078e0248 */
[----:B------:R2:W-:Y:S01]  /*15920*/  STL.64 [R1+0xe0], R56 ;  /* 0x0000e03801007387 */ /* 0x0005e20000100a00 */
[----:B------:R-:W-:Y:S01]  /*15930*/  ISETP.GE.U32.AND P0, PT, R155, 0x7fffffc2, PT ;  /* 0x7fffffc29b00780c */ /* 0x000fe20003f06070 */
[----:B---3--:R-:W-:Y:S02]  /*15940*/  IMAD.WIDE R58, R0, 0x4, R70 ;  /* 0x00000004003a7825 */ /* 0x008fe400078e0246 */
[----:B------:R3:W-:Y:S01]  /*15950*/  LDGSTS.E [R52+0x2800], [R158.64], !P6 ;  /* 0x028000009e347fae */ /* 0x0007e2000f121844 */
[----:B------:R-:W-:-:S03]  /*15960*/  IADD3 R155, R249, -0x4, RZ ;  /* 0xfffffffcf99b7810 */ /* 0x000fc60007ffe0ff */
[----:B------:R1:W-:Y:S01]  /*15970*/  STL.64 [R1+0xd8], R54 ;  /* 0x0000d83601007387 */ /* 0x0003e20000100a00 */
[----:B--2---:R-:W-:-:S03]  /*15980*/  IMAD.WIDE R56, R0, 0x4, R68 ;  /* 0x0000000400387825 */ /* 0x004fc600078e0244 */
[----:B------:R2:W-:Y:S01]  /*15990*/  LDGSTS.E [R52+0x2880], [R156.64], !P6 ;  /* 0x028800009c347fae */ /* 0x0005e2000f121844 */
[----:B------:R-:W-:-:S03]  /*159a0*/  IADD3 R154, R249, -0x8, RZ ;  /* 0xfffffff8f99a7810 */ /* 0x000fc60007ffe0ff */
[----:B------:R4:W-:Y:S01]  /*159b0*/  LDGSTS.E [R52+0x2900], [R64.64], !P6 ;  /* 0x0290000040347fae */ /* 0x0009e2000f121844 */
[----:B------:R-:W-:Y:S02]  /*159c0*/  IMAD R168, R252, 0xe, RZ ;  /* 0x0000000efca87824 */ /* 0x000fe400078e02ff */
[----:B-1----:R-:W-:Y:S01]  /*159d0*/  IMAD.WIDE R54, R0, 0x4, R66 ;  /* 0x0000000400367825 */ /* 0x002fe200078e0242 */
[----:B------:R1:W-:Y:S04]  /*159e0*/  LDGSTS.E [R52+0x2980], [R62.64], !P6 ;  /* 0x029800003e347fae */ /* 0x0003e8000f121844 */
[----:B------:R1:W-:Y:S01]  /*159f0*/  LDGSTS.E [R52+0x2a00], [R60.64], !P6 ;  /* 0x02a000003c347fae */ /* 0x0003e2000f121844 */
[----:B------:R-:W-:-:S03]  /*15a00*/  ISETP.GE.U32.AND P1, PT, R155, 0x7fffffdd, PT ;  /* 0x7fffffdd9b00780c */ /* 0x000fc60003f26070 */
[----:B------:R1:W-:Y:S04]  /*15a10*/  LDGSTS.E [R52+0x2a80], [R58.64], !P6 ;  /* 0x02a800003a347fae */ /* 0x0003e8000f121844 */
[----:B------:R1:W-:Y:S04]  /*15a20*/  LDGSTS.E [R52+0x2b00], [R56.64], !P6 ;  /* 0x02b0000038347fae */ /* 0x0003e8000f121844 */
[----:B------:R1:W-:Y:S01]  /*15a30*/  LDGSTS.E [R52+0x2b80], [R54.64], !P6 ;  /* 0x02b8000036347fae */ /* 0x0003e2000f121844 */
[----:B------:R-:W-:Y:S01]  /*15a40*/  ISETP.GE.U32.AND P6, PT, R154, 0x7fffffd9, PT ;  /* 0x7fffffd99a00780c */ /* 0x000fe20003fc6070 */
[----:B------:R-:W-:-:S02]  /*15a50*/  IMAD.WIDE R154, R168, 0x4, R80 ;  /* 0x00000004a89a7825 */ /* 0x000fc400078e0250 */
[----:B------:R3:W-:Y:S04]  /*15a60*/  STL.64 [R1+0x50], R158 ;  /* 0x0000509e01007387 */ /* 0x0007e80000100a00 */
[----:B------:R2:W-:Y:S01]  /*15a70*/  STL.64 [R1+0x48], R156 ;  /* 0x0000489c01007387 */ /* 0x0005e20000100a00 */
[----:B------:R-:W-:-:S03]  /*15a80*/  IMAD.WIDE R160, R168, 0x4, R74 ;  /* 0x00000004a8a07825 */ /* 0x000fc600078e024a */
[----:B------:R1:W-:Y:S01]  /*15a90*/  LDGSTS.E [R52+0x3800], [R154.64], !P2 ;  /* 0x038000009a347fae */ /* 0x0003e2000d121844 */
[----:B------:R-:W-:Y:S02]  /*15aa0*/  IMAD R184, R252, 0x12, RZ ;  /* 0x00000012fcb87824 */ /* 0x000fe400078e02ff */
[----:B---3--:R-:W-:-:S04]  /*15ab0*/  IMAD.WIDE R158, R168, 0x4, R76 ;  /* 0x00000004a89e7825 */ /* 0x008fc800078e024c */
[----:B--2---:R-:W-:-:S04]  /*15ac0*/  IMAD.WIDE R156, R168, 0x4, R78 ;  /* 0x00000004a89c7825 */ /* 0x004fc800078e024e */
        /* <DEDUP_REMOVED lines=39> */
[----:B------:R2:W-:Y:S03]  /*15d40*/  LDGSTS.E [R52+0x5980], [R192.64], !P4 ;  /* 0x05980000c0347fae */ /* 0x0005e6000e121844 */
[----:B------:R-:W-:Y:S01]  /*15d50*/  IMAD.WIDE R198, R200, 0x4, R68 ;  /* 0x00000004c8c67825 */ /* 0x000fe200078e0244 */
[----:B------:R-:W-:Y:S01]  /*15d60*/  ISETP.GE.U32.AND P2, PT, R0, 0x7fffffd5, PT ;  /* 0x7fffffd50000780c */ /* 0x000fe20003f46070 */
[----:B------:R2:W-:Y:S02]  /*15d70*/  LDGSTS.E [R52+0x5a00], [R194.64], !P4 ;  /* 0x05a00000c2347fae */ /* 0x0005e4000e121844 */
[----:B------:R-:W-:Y:S01]  /*15d80*/  IMAD.WIDE R200, R200, 0x4, R66 ;  /* 0x00000004c8c87825 */ /* 0x000fe200078e0242 */
[----:B------:R-:W-:Y:S01]  /*15d90*/  IADD3 R0, R249, -0x10, RZ ;  /* 0xfffffff0f9007810 */ /* 0x000fe20007ffe0ff */
[----:B------:R2:W-:Y:S02]  /*15da0*/  LDGSTS.E [R52+0x5a80], [R196.64], !P4 ;  /* 0x05a80000c4347fae */ /* 0x0005e4000e121844 */
[----:B------:R-:W-:-:S02]  /*15db0*/  IMAD.WIDE R202, R216, 0x4, R80 ;  /* 0x00000004d8ca7825 */ /* 0x000fc400078e0250 */
[----:B------:R2:W-:Y:S02]  /*15dc0*/  LDGSTS.E [R52+0x5b00], [R198.64], !P4 ;  /* 0x05b00000c6347fae */ /* 0x0005e4000e121844 */
[C---:B------:R-:W-:Y:S02]  /*15dd0*/  IMAD.WIDE R204, R216.reuse, 0x4, R78 ;  /* 0x00000004d8cc7825 */ /* 0x040fe400078e024e */
[----:B------:R2:W-:Y:S02]  /*15de0*/  LDGSTS.E [R52+0x5b80], [R200.64], !P4 ;  /* 0x05b80000c8347fae */ /* 0x0005e4000e121844 */
[----:B------:R-:W-:Y:S01]  /*15df0*/  IMAD.WIDE R206, R216, 0x4, R76 ;  /* 0x00000004d8ce7825 */ /* 0x000fe200078e024c */
[----:B------:R-:W-:Y:S01]  /*15e00*/  ISETP.GE.U32.AND P3, PT, R0, 0x7fffffd1, PT ;  /* 0x7fffffd10000780c */ /* 0x000fe20003f66070 */
[----:B------:R2:W-:Y:S02]  /*15e10*/  LDGSTS.E [R52+0x6800], [R202.64], !P5 ;  /* 0x06800000ca347fae */ /* 0x0005e4000e921844 */
[----:B------:R-:W-:Y:S01]  /*15e20*/  IMAD.WIDE R208, R216, 0x4, R74 ;  /* 0x00000004d8d07825 */ /* 0x000fe200078e024a */
[----:B------:R-:W-:Y:S01]  /*15e30*/  IADD3 R0, R249, -0x14, RZ ;  /* 0xffffffecf9007810 */ /* 0x000fe20007ffe0ff */
[----:B------:R2:W-:Y:S02]  /*15e40*/  LDGSTS.E [R52+0x6880], [R204.64], !P5 ;  /* 0x06880000cc347fae */ /* 0x0005e4000e921844 */
[----:B------:R-:W-:-:S02]  /*15e50*/  IMAD R232, R252, 0x1e, RZ ;  /* 0x0000001efce87824 */ /* 0x000fc400078e02ff */
        /* <DEDUP_REMOVED lines=8> */
[----:B------:R-:W-:Y:S01]  /*15ee0*/  IMAD.WIDE R218, R232, 0x4, R80 ;  /* 0x00000004e8da7825 */ /* 0x000fe200078e0250 */
[----:B------:R-:W-:Y:S01]  /*15ef0*/  ISETP.GE.U32.AND P4, PT, R0, 0x7fffffcd, PT ;  /* 0x7fffffcd0000780c */ /* 0x000fe20003f86070 */
[----:B------:R2:W-:Y:S02]  /*15f00*/  LDGSTS.E [R52+0x6b00], [R214.64], !P5 ;  /* 0x06b00000d6347fae */ /* 0x0005e4000e921844 */
[C---:B------:R-:W-:Y:S01]  /*15f10*/  IMAD.WIDE R220, R232.reuse, 0x4, R78 ;  /* 0x00000004e8dc7825 */ /* 0x040fe200078e024e */
        /* <DEDUP_REMOVED lines=14> */
[----:B------:R-:W-:Y:S02]  /*16000*/  IMAD.WIDE R232, R232, 0x4, R66 ;  /* 0x00000004e8e87825 */ /* 0x000fe400078e0242 */
[----:B------:R2:W-:Y:S04]  /*16010*/  LDGSTS.E [R52+0x7a80], [R228.64], !P0 ;  /* 0x07a80000e4347fae */ /* 0x0005e8000c121844 */
[----:B------:R2:W-:Y:S04]  /*16020*/  LDGSTS.E [R52+0x7b00], [R230.64], !P0 ;  /* 0x07b00000e6347fae */ /* 0x0005e8000c121844 */
[----:B------:R2:W-:Y:S01]  /*16030*/  LDGSTS.E [R52+0x7b80], [R232.64], !P0 ;  /* 0x07b80000e8347fae */ /* 0x0005e2000c121844 */
[----:B------:R-:W-:Y:S01]  /*16040*/  ISETP.GE.U32.AND P0, PT, R0, 0x7fffffc5, PT ;  /* 0x7fffffc50000780c */ /* 0x000fe20003f06070 */
[----:B------:R-:W-:-:S02]  /*16050*/  IMAD R0, R252, 0x3, RZ ;  /* 0x00000003fc007824 */ /* 0x000fc400078e02ff */
[----:B------:R4:W-:Y:S01]  /*16060*/  STL.64 [R1+0x40], R64 ;  /* 0x0000404001007387 */ /* 0x0009e20000100a00 */
[----:B------:R-:W-:Y:S01]  /*16070*/  LOP3.LUT R251, R251, 0x60, RZ, 0x3c, !PT ;  /* 0x00000060fbfb7812 */ /* 0x000fe200078e3cff */
[C---:B------:R-:W-:Y:S02]  /*16080*/  IMAD.WIDE R246, R0.reuse, 0x4, R80 ;  /* 0x0000000400f67825 */ /* 0x040fe400078e0250 */
[----:B------:R1:W-:Y:S02]  /*16090*/  STL.64 [R1+0x38], R62 ;  /* 0x0000383e01007387 */ /* 0x0003e40000100a00 */
[C---:B------:R-:W-:Y:S02]  /*160a0*/  IMAD.WIDE R244, R0.reuse, 0x4, R78 ;  /* 0x0000000400f47825 */ /* 0x040fe400078e024e */
[----:B------:R3:W-:Y:S02]  /*160b0*/  STL.64 [R1+0x30], R60 ;  /* 0x0000303c01007387 */ /* 0x0007e40000100a00 */
[----:B------:R-:W-:-:S02]  /*160c0*/  IMAD.WIDE R242, R0, 0x4, R76 ;  /* 0x0000000400f27825 */ /* 0x000fc400078e024c */
[----:B------:R2:W-:Y:S02]  /*160d0*/  STL.64 [R1+0x28], R58 ;  /* 0x0000283a01007387 */ /* 0x0005e40000100a00 */
[C---:B----4-:R-:W-:Y:S02]  /*160e0*/  IMAD.WIDE R64, R0.reuse, 0x4, R74 ;  /* 0x0000000400407825 */ /* 0x050fe400078e024a */
[----:B------:R-:W-:Y:S02]  /*160f0*/  STL.64 [R1+0x20], R56 ;  /* 0x0000203801007387 */ /* 0x000fe40000100a00 */
[C---:B-1----:R-:W-:Y:S02]  /*16100*/  IMAD.WIDE R62, R0.reuse, 0x4, R72 ;  /* 0x00000004003e7825 */ /* 0x042fe400078e0248 */
[----:B------:R1:W-:Y:S02]  /*16110*/  STL.64 [R1+0x18], R54 ;  /* 0x0000183601007387 */ /* 0x0003e40000100a00 */
[----:B---3--:R-:W-:-:S02]  /*16120*/  IMAD.WIDE R60, R0, 0x4, R70 ;  /* 0x00000004003c7825 */ /* 0x008fc400078e0246 */
[----:B------:R3:W-:Y:S02]  /*16130*/  LDGSTS.E [R251+0xc00], [R246.64], !P1 ;  /* 0x00c00000f6fb7fae */ /* 0x0007e4000c921844 */
[----:B--2---:R-:W-:Y:S02]  /*16140*/  IMAD.WIDE R58, R0, 0x4, R68 ;  /* 0x00000004003a7825 */ /* 0x004fe400078e0244 */
[----:B------:R-:W2:Y:S02]  /*16150*/  S2R R248, SR_TID.X ;  /* 0x0000000000f87919 */ /* 0x000ea40000002100 */
[----:B-1----:R-:W-:Y:S02]  /*16160*/  IMAD R54, R252, 0x7, RZ ;  /* 0x00000007fc367824 */ /* 0x002fe400078e02ff */
[----:B------:R-:W-:Y:S01]  /*16170*/  STL.64 [R1+0x1d0], R246 ;  /* 0x0001d0f601007387 */ /* 0x000fe20000100a00 */
[----:B------:R-:W-:-:S03]  /*16180*/  IMAD.WIDE R56, R0, 0x4, R66 ;  /* 0x0000000400387825 */ /* 0x000fc600078e0242 */
[----:B------:R1:W-:Y:S04]  /*16190*/  LDGSTS.E [R251+0xc80], [R244.64], !P1 ;  /* 0x00c80000f4fb7fae */ /* 0x0003e8000c921844 */
        /* <DEDUP_REMOVED lines=19> */
[----:B--2---:R-:W-:-:S03]  /*162d0*/  IMAD.WIDE R58, R54, 0x4, R70 ;  /* 0x00000004363a7825 */ /* 0x004fc600078e0246 */
[----:B------:R2:W-:Y:S04]  /*162e0*/  LDGSTS.E [R251+0x1c00], [R244.64], !P6 ;  /* 0x01c00000f4fb7fae */ /* 0x0005e8000f121844 */
[----:B------:R4:W-:Y:S01]  /*162f0*/  LDGSTS.E [R251+0x1c80], [R242.64], !P6 ;  /* 0x01c80000f2fb7fae */ /* 0x0009e2000f121844 */
[----:B-1----:R-:W-:-:S03]  /*16300*/  IMAD.WIDE R56, R54, 0x4, R68 ;  /* 0x0000000436387825 */ /* 0x002fc600078e0244 */
[----:B------:R2:W-:Y:S01]  /*16310*/  STL.64 [R1+0x28d8], R244 ;  /* 0x0028d8f401007387 */ /* 0x0005e20000100a00 */
[----:B------:R-:W-:-:S03]  /*16320*/  IMAD.WIDE R54, R54, 0x4, R66 ;  /* 0x0000000436367825 */ /* 0x000fc600078e0242 */
[----:B------:R1:W-:Y:S04]  /*16330*/  LDGSTS.E [R251+0x1d00], [R64.64], !P6 ;  /* 0x01d0000040fb7fae */ /* 0x0003e8000f121844 */
[----:B------:R4:W-:Y:S04]  /*16340*/  STL.64 [R1+0x28e0], R242 ;  /* 0x0028e0f201007387 */ /* 0x0009e80000100a00 */
[----:B------:R1:W-:Y:S01]  /*16350*/  LDGSTS.E [R251+0x1d80], [R62.64], !P6 ;  /* 0x01d800003efb7fae */ /* 0x0003e2000f121844 */
[----:B--2---:R-:W-:-:S03]  /*16360*/  IMAD.WIDE R244, R53, 0x4, R80 ;  /* 0x0000000435f47825 */ /* 0x004fc600078e0250 */
[----:B------:R1:W-:Y:S01]  /*16370*/  STL.64 [R1+0x28e8], R64 ;  /* 0x0028e84001007387 */ /* 0x0003e20000100a00 */
[----:B------:R-:W-:-:S03]  /*16380*/  IMAD R0, R252, 0xf, RZ ;  /* 0x0000000ffc007824 */ /* 0x000fc600078e02ff */
[----:B------:R2:W-:Y:S01]  /*16390*/  LDGSTS.E [R251+0x1e00], [R60.64], !P6 ;  /* 0x01e000003cfb7fae */ /* 0x0005e2000f121844 */
[----:B----4-:R-:W-:-:S03]  /*163a0*/  IMAD.WIDE R242, R53, 0x4, R78 ;  /* 0x0000000435f27825 */ /* 0x010fc600078e024e */
[----:B------:R4:W-:Y:S04]  /*163b0*/  STL.64 [R1+0x28f0], R62 ;  /* 0x0028f03e01007387 */ /* 0x0009e80000100a00 */
[----:B------:R2:W-:Y:S01]  /*163c0*/  LDGSTS.E [R251+0x1e80], [R58.64], !P6 ;  /* 0x01e800003afb7fae */ /* 0x0005e2000f121844 */
[----:B-1----:R-:W-:-:S03]  /*163d0*/  IMAD.WIDE R64, R53, 0x4, R76 ;  /* 0x0000000435407825 */ /* 0x002fc600078e024c */
[----:B------:R2:W-:Y:S04]  /*163e0*/  STL.64 [R1+0x28f8], R60 ;  /* 0x0028f83c01007387 */ /* 0x0005e80000100a00 */
[----:B------:R1:W-:Y:S01]  /*163f0*/  LDGSTS.E [R251+0x1f00], [R56.64], !P6 ;  /* 0x01f0000038fb7fae */ /* 0x0003e2000f121844 */
[----:B----4-:R-:W-:-:S03]  /*16400*/  IMAD.WIDE R62, R53, 0x4, R74 ;  /* 0x00000004353e7825 */ /* 0x010fc600078e024a */
[----:B------:R4:W-:Y:S04]  /*16410*/  STL.64 [R1+0x2900], R58 ;  /* 0x0029003a01007387 */ /* 0x0009e80000100a00 */
[----:B------:R1:W-:Y:S01]  /*16420*/  LDGSTS.E [R251+0x1f80], [R54.64], !P6 ;  /* 0x01f8000036fb7fae */ /* 0x0003e2000f121844 */
[----:B--2---:R-:W-:-:S03]  /*16430*/  IMAD.WIDE R60, R53, 0x4, R72 ;  /* 0x00000004353c7825 */ /* 0x004fc600078e0248 */
[----:B------:R1:W-:Y:S01]  /*16440*/  STL.64 [R1+0x2908], R56 ;  /* 0x0029083801007387 */ /* 0x0003e20000100a00 */
[----:B----4-:R-:W-:-:S03]  /*16450*/  IMAD.WIDE R58, R53, 0x4, R70 ;  /* 0x00000004353a7825 */ /* 0x010fc600078e0246 */
[----:B------:R2:W-:Y:S04]  /*16460*/  LDGSTS.E [R251+0x2c00], [R244.64], !P2 ;  /* 0x02c00000f4fb7fae */ /* 0x0005e8000d121844 */
[----:B------:R4:W-:Y:S01]  /*16470*/  STL.64 [R1+0x2910], R54 ;  /* 0x0029103601007387 */ /* 0x0009e20000100a00 */
[----:B-1----:R-:W-:-:S03]  /*16480*/  IMAD.WIDE R56, R53, 0x4, R68 ;  /* 0x0000000435387825 */ /* 0x002fc600078e0244 */
        /* <DEDUP_REMOVED lines=8> */
[----:B------:R-:W-:-:S03]  /*16510*/  IMAD R53, R252, 0x13, RZ ;  /* 0x00000013fc357824 */ /* 0x000fc600078e02ff */
[----:B------:R2:W-:Y:S01]  /*16520*/  LDGSTS.E [R251+0x2e00], [R60.64], !P2 ;  /* 0x02e000003cfb7fae */ /* 0x0005e2000d121844 */
[----:B-1----:R-:W-:-:S03]  /*16530*/  IMAD.WIDE R242, R0, 0x4, R78 ;  /* 0x0000000400f27825 */ /* 0x002fc600078e024e */
[----:B------:R2:W-:Y:S01]  /*16540*/  STL.64 [R1+0x2930], R62 ;  /* 0x0029303e01007387 */ /* 0x0005e20000100a00 */
[----:B------:R-:W-:-:S03]  /*16550*/  IADD3 R52, R249, -0x20, RZ ;  /* 0xffffffe0f9347810 */ /* 0x000fc60007ffe0ff */
[----:B------:R1:W-:Y:S01]  /*16560*/  LDGSTS.E [R251+0x2e80], [R58.64], !P2 ;  /* 0x02e800003afb7fae */ /* 0x0003e2000d121844 */
[----:B----4-:R-:W-:Y:S01]  /*16570*/  IMAD.WIDE R64, R0, 0x4, R76 ;  /* 0x0000000400407825 */ /* 0x010fe200078e024c */
[----:B------:R-:W-:Y:S02]  /*16580*/  LOP3.LUT R248, R248, 0x1f, RZ, 0xc0, !PT ;  /* 0x0000001ff8f87812 */ /* 0x000fe400078ec0ff */
[----:B------:R4:W-:Y:S04]  /*16590*/  STL.64 [R1+0x2938], R60 ;  /* 0x0029383c01007387 */ /* 0x0009e80000100a00 */
[----:B------:R1:W-:Y:S01]  /*165a0*/  LDGSTS.E [R251+0x2f00], [R56.64], !P2 ;  /* 0x02f0000038fb7fae */ /* 0x0003e2000d121844 */
[----:B--2---:R-:W-:-:S03]  /*165b0*/  IMAD.WIDE R62, R0, 0x4, R74 ;  /* 0x00000004003e7825 */ /* 0x004fc600078e024a */
[----:B------:R1:W-:Y:S04]  /*165c0*/  STL.64 [R1+0x2940], R58 ;  /* 0x0029403a01007387 */ /* 0x0003e80000100a00 */
[----:B------:R2:W-:Y:S01]  /*165d0*/  LDGSTS.E [R251+0x2f80], [R54.64], !P2 ;  /* 0x02f8000036fb7fae */ /* 0x0005e2000d121844 */
[----:B----4-:R-:W-:-:S03]  /*165e0*/  IMAD.WIDE R60, R0, 0x4, R72 ;  /* 0x00000004003c7825 */ /* 0x010fc600078e0248 */
[----:B------:R4:W-:Y:S01]  /*165f0*/  STL.64 [R1+0x2968], R56 ;  /* 0x0029683801007387 */ /* 0x0009e20000100a00 */
[----:B-1----:R-:W-:-:S03]  /*16600*/  IMAD.WIDE R58, R0, 0x4, R70 ;  /* 0x00000004003a7825 */ /* 0x002fc600078e0246 */
[----:B------:R1:W-:Y:S01]  /*16610*/  LDGSTS.E [R251+0x3c00], [R244.64], !P3 ;  /* 0x03c00000f4fb7fae */ /* 0x0003e2000d921844 */
[----:B------:R-:W-:-:S03]  /*16620*/  ISETP.GE.U32.AND P1, PT, R52, 0x7fffffc1, PT ;  /* 0x7fffffc13400780c */ /* 0x000fc60003f26070 */
[----:B------:R2:W-:Y:S01]  /*16630*/  STL.64 [R1+0x2980], R54 ;  /* 0x0029803601007387 */ /* 0x0005e20000100a00 */
[----:B----4-:R-:W-:-:S03]  /*16640*/  IMAD.WIDE R56, R0, 0x4, R68 ;  /* 0x0000000400387825 */ /* 0x010fc600078e0244 */
[----:B------:R4:W-:Y:S01]  /*16650*/  LDGSTS.E [R251+0x3c80], [R242.64], !P3 ;  /* 0x03c80000f2fb7fae */ /* 0x0009e2000d921844 */
[----:B------:R-:W-:-:S03]  /*16660*/  ISETP.GE.AND P6, PT, R248, R52, PT ;  /* 0x00000034f800720c */ /* 0x000fc60003fc6270 */
[----:B------:R1:W-:Y:S01]  /*16670*/  STL.64 [R1+0x2998], R244 ;  /* 0x002998f401007387 */ /* 0x0003e20000100a00 */
[----:B------:R-:W-:Y:S01]  /*16680*/  IADD3 R52, R249, -0x21, RZ ;  /* 0xffffffdff9347810 */ /* 0x000fe20007ffe0ff */
[----:B--2---:R-:W-:Y:S02]  /*16690*/  IMAD.WIDE R54, R0, 0x4, R66 ;  /* 0x0000000400367825 */ /* 0x004fe400078e0242 */
[----:B------:R2:W-:Y:S04]  /*166a0*/  LDGSTS.E [R251+0x3d00], [R64.64], !P3 ;  /* 0x03d0000040fb7fae */ /* 0x0005e8000d921844 */
[----:B------:R4:W-:Y:S01]  /*166b0*/  STL.64 [R1+0x29c0], R242 ;  /* 0x0029c0f201007387 */ /* 0x0009e20000100a00 */
[----:B-1----:R-:W-:-:S03]  /*166c0*/  IMAD.WIDE R244, R53, 0x4, R80 ;  /* 0x0000000435f47825 */ /* 0x002fc600078e0250 */
[----:B------:R1:W-:Y:S04]  /*166d0*/  LDGSTS.E [R251+0x3d80], [R62.64], !P3 ;  /* 0x03d800003efb7fae */ /* 0x0003e8000d921844 */
[----:B------:R2:W-:Y:S04]  /*166e0*/  STL.64 [R1+0x29c8], R64 ;  /* 0x0029c84001007387 */ /* 0x0005e80000100a00 */
[----:B------:R1:W-:Y:S01]  /*166f0*/  LDGSTS.E [R251+0x3e00], [R60.64], !P3 ;  /* 0x03e000003cfb7fae */ /* 0x0003e2000d921844 */
[----:B----4-:R-:W-:-:S03]  /*16700*/  IMAD.WIDE R242, R53, 0x4, R78 ;  /* 0x0000000435f27825 */ /* 0x010fc600078e024e */
[----:B------:R1:W-:Y:S04]  /*16710*/  STL.64 [R1+0x29d0], R62 ;  /* 0x0029d03e01007387 */ /* 0x0003e80000100a00 */
[----:B------:R4:W-:Y:S01]  /*16720*/  LDGSTS.E [R251+0x3e80], [R58.64], !P3 ;  /* 0x03e800003afb7fae */ /* 0x0009e2000d921844 */
[----:B--2---:R-:W-:-:S03]  /*16730*/  IMAD.WIDE R64, R53, 0x4, R76 ;  /* 0x0000000435407825 */ /* 0x004fc600078e024c */
[----:B------:R2:W-:Y:S01]  /*16740*/  STL.64 [R1+0x29d8], R60 ;  /* 0x0029d83c01007387 */ /* 0x0005e20000100a00 */
[----:B------:R-:W-:-:S03]  /*16750*/  ISETP.GE.U32.AND P2, PT, R52, 0x7fffffc0, PT ;  /* 0x7fffffc03400780c */ /* 0x000fc60003f46070 */
[----:B------:R3:W-:Y:S01]  /*16760*/  LDGSTS.E [R251+0x3f00], [R56.64], !P3 ;  /* 0x03f0000038fb7fae */ /* 0x0007e2000d921844 */
[----:B-1----:R-:W-:-:S03]  /*16770*/  IMAD.WIDE R62, R53, 0x4, R74 ;  /* 0x00000004353e7825 */ /* 0x002fc600078e024a */
[----:B------:R4:W-:Y:S01]  /*16780*/  STL.64 [R1+0x29e0], R58 ;  /* 0x0029e03a01007387 */ /* 0x0009e20000100a00 */
[----:B------:R-:W-:-:S03]  /*16790*/  IADD3 R52, R249, -0x25, RZ ;  /* 0xffffffdbf9347810 */ /* 0x000fc60007ffe0ff */
[----:B------:R1:W-:Y:S01]  /*167a0*/  LDGSTS.E [R251+0x3f80], [R54.64], !P3 ;  /* 0x03f8000036fb7fae */ /* 0x0003e2000d921844 */
[----:B--2---:R-:W-:-:S03]  /*167b0*/  IMAD.WIDE R60, R53, 0x4, R72 ;  /* 0x00000004353c7825 */ /* 0x004fc600078e0248 */
[----:B------:R3:W-:Y:S01]  /*167c0*/  STL.64 [R1+0x29f0], R56 ;  /* 0x0029f03801007387 */ /* 0x0007e20000100a00 */
[----:B----4-:R-:W-:-:S03]  /*167d0*/  IMAD.WIDE R58, R53, 0x4, R70 ;  /* 0x00000004353a7825 */ /* 0x010fc600078e0246 */
[----:B------:R2:W-:Y:S01]  /*167e0*/  LDGSTS.E [R251+0x4c00], [R244.64], !P4 ;  /* 0x04c00000f4fb7fae */ /* 0x0005e2000e121844 */
[----:B------:R-:W-:-:S03]  /*167f0*/  IADD3 R0, R249, -0x29, RZ ;  /* 0xffffffd7f9007810 */ /* 0x000fc60007ffe0ff */
[----:B------:R1:W-:Y:S01]  /*16800*/  STL.64 [R1+0x29f8], R54 ;  /* 0x0029f83601007387 */ /* 0x0003e20000100a00 */
[----:B---3--:R-:W-:-:S03]  /*16810*/  IMAD.WIDE R56, R53, 0x4, R68 ;  /* 0x0000000435387825 */ /* 0x008fc600078e0244 */
[----:B------:R3:W-:Y:S04]  /*16820*/  LDGSTS.E [R251+0x4c80], [R242.64], !P4 ;  /* 0x04c80000f2fb7fae */ /* 0x0007e8000e121844 */
[----:B------:R4:W-:Y:S01]  /*16830*/  LDGSTS.E [R251+0x4d00], [R64.64], !P4 ;  /* 0x04d0000040fb7fae */ /* 0x0009e2000e121844 */
[----:B-1----:R-:W-:-:S03]  /*16840*/  IMAD.WIDE R54, R53, 0x4, R66 ;  /* 0x0000000435367825 */ /* 0x002fc600078e0242 */
[----:B------:R1:W-:Y:S01]  /*16850*/  LDGSTS.E [R251+0x4d80], [R62.64], !P4 ;  /* 0x04d800003efb7fae */ /* 0x0003e2000e121844 */
[----:B------:R-:W-:-:S03]  /*16860*/  ISETP.GE.U32.AND P3, PT, R52, 0x7fffffbc, PT ;  /* 0x7fffffbc3400780c */ /* 0x000fc60003f66070 */
[----:B------:R2:W-:Y:S01]  /*16870*/  STL.64 [R1+0x29a0], R244 ;  /* 0x0029a0f401007387 */ /* 0x0005e20000100a00 */
[----:B------:R-:W-:-:S03]  /*16880*/  IMAD.MOV.U32 R52, RZ, RZ, 0x1f ;  /* 0x0000001fff347424 */ /* 0x000fc600078e00ff */
[----:B------:R1:W-:Y:S04]  /*16890*/  LDGSTS.E [R251+0x4e00], [R60.64], !P4 ;  /* 0x04e000003cfb7fae */ /* 0x0003e8000e121844 */
[----:B------:R3:W-:Y:S04]  /*168a0*/  STL.64 [R1+0x2a00], R242 ;  /* 0x002a00f201007387 */ /* 0x0007e80000100a00 */
[----:B------:R1:W-:Y:S04]  /*168b0*/  LDGSTS.E [R251+0x4e80], [R58.64], !P4 ;  /* 0x04e800003afb7fae */ /* 0x0003e8000e121844 */
[----:B------:R-:W-:Y:S04]  /*168c0*/  STL.64 [R1+0x2a08], R64 ;  /* 0x002a084001007387 */ /* 0x000fe80000100a00 */
[----:B------:R1:W-:Y:S04]  /*168d0*/  LDGSTS.E [R251+0x4f00], [R56.64], !P4 ;  /* 0x04f0000038fb7fae */ /* 0x0003e8000e121844 */
[----:B------:R-:W-:Y:S04]  /*168e0*/  STL.64 [R1+0x2a10], R62 ;  /* 0x002a103e01007387 */ /* 0x000fe80000100a00 */
[----:B------:R1:W-:Y:S01]  /*168f0*/  LDGSTS.E [R251+0x4f80], [R54.64], !P4 ;  /* 0x04f8000036fb7fae */ /* 0x0003e2000e121844 */
[----:B------:R-:W-:Y:S01]  /*16900*/  ISETP.GE.U32.AND P4, PT, R0, 0x7fffffb8, PT ;  /* 0x7fffffb80000780c */ /* 0x000fe20003f86070 */
[----:B------:R-:W-:-:S02]  /*16910*/  IMAD R0, R252, 0x17, RZ ;  /* 0x00000017fc007824 */ /* 0x000fc400078e02ff */
[----:B------:R-:W-:Y:S04]  /*16920*/  STL.64 [R1+0x2a18], R60 ;  /* 0x002a183c01007387 */ /* 0x000fe80000100a00 */
[----:B------:R-:W-:Y:S04]  /*16930*/  STL.64 [R1+0x2a20], R58 ;  /* 0x002a203a01007387 */ /* 0x000fe80000100a00 */
[----:B------:R-:W-:Y:S01]  /*16940*/  STL.64 [R1+0x2a28], R56 ;  /* 0x002a283801007387 */ /* 0x000fe20000100a00 */
[----:B------:R-:W-:-:S03]  /*16950*/  IMAD.WIDE R246, R0, 0x4, R78 ;  /* 0x0000000400f67825 */ /* 0x000fc600078e024e */
[----:B------:R1:W-:Y:S01]  /*16960*/  STL.64 [R1+0x2a30], R54 ;  /* 0x002a303601007387 */ /* 0x0003e20000100a00 */
[----:B--2---:R-:W-:-:S04]  /*16970*/  IMAD.WIDE R244, R0, 0x4, R76 ;  /* 0x0000000400f47825 */ /* 0x004fc800078e024c */
[----:B---3--:R-:W-:Y:S01]  /*16980*/  IMAD.WIDE R242, R0, 0x4, R74 ;  /* 0x0000000400f27825 */ /* 0x008fe200078e024a */
[----:B-1----:R-:W-:-:S03]  /*16990*/  IADD3 R54, R52, c[0x0][0x180], RZ ;  /* 0x0000600034367a10 */ /* 0x002fc60007ffe0ff */
[----:B------:R-:W-:-:S04]  /*169a0*/  IMAD.WIDE R52, R0, 0x4, R80 ;  /* 0x0000000400347825 */ /* 0x000fc800078e0250 */
[C---:B----4-:R-:W-:Y:S01]  /*169b0*/  IMAD.WIDE R64, R0.reuse, 0x4, R72 ;  /* 0x0000000400407825 */ /* 0x050fe200078e0248 */
[----:B------:R1:W-:Y:S03]  /*169c0*/  LDGSTS.E [R251+0x5c00], [R52.64], !P5 ;  /* 0x05c0000034fb7fae */ /* 0x0003e6000e921844 */
[C---:B------:R-:W-:Y:S01]  /*169d0*/  IMAD.WIDE R62, R0.reuse, 0x4, R70 ;  /* 0x00000004003e7825 */ /* 0x040fe200078e0246 */
[----:B------:R1:W-:Y:S03]  /*169e0*/  STL.64 [R1+0x29a8], R52 ;  /* 0x0029a83401007387 */ /* 0x0003e60000100a00 */
[C---:B------:R-:W-:Y:S01]  /*169f0*/  IMAD.WIDE R60, R0.reuse, 0x4, R68 ;  /* 0x00000004003c7825 */ /* 0x040fe200078e0244 */
[----:B------:R2:W-:Y:S03]  /*16a00*/  LDGSTS.E [R251+0x5c80], [R246.64], !P5 ;  /* 0x05c80000f6fb7fae */ /* 0x0005e6000e921844 */
[----:B------:R-:W-:Y:S01]  /*16a10*/  IMAD.WIDE R56, R0, 0x4, R66 ;  /* 0x0000000400387825 */ /* 0x000fe200078e0242 */
[----:B------:R2:W-:Y:S04]  /*16a20*/  STL.64 [R1+0x2a38], R246 ;  /* 0x002a38f601007387 */ /* 0x0005e80000100a00 */
[----:B------:R3:W-:Y:S01]  /*16a30*/  LDGSTS.E [R251+0x5d00], [R244.64], !P5 ;  /* 0x05d00000f4fb7fae */ /* 0x0007e2000e921844 */
[----:B------:R-:W-:-:S03]  /*16a40*/  IMAD R59, R252, 0x1b, RZ ;  /* 0x0000001bfc3b7824 */ /* 0x000fc600078e02ff */
[----:B------:R3:W-:Y:S04]  /*16a50*/  STL.64 [R1+0x2a40], R244 ;  /* 0x002a40f401007387 */ /* 0x0007e80000100a00 */
[----:B------:R2:W-:Y:S04]  /*16a60*/  LDGSTS.E [R251+0x5d80], [R242.64], !P5 ;  /* 0x05d80000f2fb7fae */ /* 0x0005e8000e921844 */
[----:B------:R2:W-:Y:S04]  /*16a70*/  STL.64 [R1+0x2a48], R242 ;  /* 0x002a48f201007387 */ /* 0x0005e80000100a00 */
[----:B------:R1:W-:Y:S04]  /*16a80*/  LDGSTS.E [R251+0x5e00], [R64.64], !P5 ;  /* 0x05e0000040fb7fae */ /* 0x0003e8000e921844 */
[----:B------:R-:W-:Y:S04]  /*16a90*/  STL.64 [R1+0x2a50], R64 ;  /* 0x002a504001007387 */ /* 0x000fe80000100a00 */
[----:B------:R2:W-:Y:S04]  /*16aa0*/  LDGSTS.E [R251+0x5e80], [R62.64], !P5 ;  /* 0x05e800003efb7fae */ /* 0x0005e8000e921844 */
[----:B-1----:R-:W4:Y:S04]  /*16ab0*/  LDL.LU.64 R52, [R1+0x4218] ;  /* 0x0042180001347983 */ /* 0x002f280000300a00 */
[----:B------:R1:W-:Y:S04]  /*16ac0*/  LDGSTS.E [R251+0x5f00], [R60.64], !P5 ;  /* 0x05f000003cfb7fae */ /* 0x0003e8000e921844 */
[----:B------:R-:W-:Y:S04]  /*16ad0*/  STL.64 [R1+0x2a58], R62 ;  /* 0x002a583e01007387 */ /* 0x000fe80000100a00 */
[----:B------:R1:W-:Y:S01]  /*16ae0*/  LDGSTS.E [R251+0x5f80], [R56.64], !P5 ;  /* 0x05f8000038fb7fae */ /* 0x0003e2000e921844 */
[----:B------:R-:W-:Y:S01]  /*16af0*/  ISETP.GT.AND P5, PT, R54, 0x1f, PT ;  /* 0x0000001f3600780c */ /* 0x000fe20003fa4270 */
[----:B------:R-:W-:-:S02]  /*16b00*/  IMAD.WIDE R54, R59, 0x4, R80 ;  /* 0x000000043b367825 */ /* 0x000fc400078e0250 */
[----:B------:R-:W-:Y:S02]  /*16b10*/  STL.64 [R1+0x2a60], R60 ;  /* 0x002a603c01007387 */ /* 0x000fe40000100a00 */
[C---:B--2---:R-:W-:Y:S02]  /*16b20*/  IMAD.WIDE R246, R59.reuse, 0x4, R76 ;  /* 0x000000043bf67825 */ /* 0x044fe400078e024c */
[----:B------:R1:W-:Y:S02]  /*16b30*/  STL.64 [R1+0x2a68], R56 ;  /* 0x002a683801007387 */ /* 0x0003e40000100a00 */
[C---:B---3--:R-:W-:Y:S02]  /*16b40*/  IMAD.WIDE R244, R59.reuse, 0x4, R74 ;  /* 0x000000043bf47825 */ /* 0x048fe400078e024a */
[----:B------:R2:W-:Y:S02]  /*16b50*/  LDGSTS.E [R251+0x6c00], [R54.64], !P0 ;  /* 0x06c0000036fb7fae */ /* 0x0005e4000c121844 */
[----:B------:R-:W-:-:S04]  /*16b60*/  IMAD.WIDE R242, R59, 0x4, R72 ;  /* 0x000000043bf27825 */ /* 0x000fc800078e0248 */
[----:B-1----:R-:W-:-:S04]  /*16b70*/  IMAD.WIDE R56, R59, 0x4, R78 ;  /* 0x000000043b387825 */ /* 0x002fc800078e024e */
[C---:B------:R-:W-:Y:S01]  /*16b80*/  IMAD.WIDE R64, R59.reuse, 0x4, R70 ;  /* 0x000000043b407825 */ /* 0x040fe200078e0246 */
[----:B------:R1:W-:Y:S03]  /*16b90*/  LDGSTS.E [R251+0x6c80], [R56.64], !P0 ;  /* 0x06c8000038fb7fae */ /* 0x0003e6000c121844 */
[C---:B------:R-:W-:Y:S01]  /*16ba0*/  IMAD.WIDE R62, R59.reuse, 0x4, R68 ;  /* 0x000000043b3e7825 */ /* 0x040fe200078e0244 */
[----:B------:R3:W-:Y:S03]  /*16bb0*/  LDGSTS.E [R251+0x6d00], [R246.64], !P0 ;  /* 0x06d00000f6fb7fae */ /* 0x0007e6000c121844 */
[----:B------:R-:W-:Y:S01]  /*16bc0*/  IMAD.WIDE R60, R59, 0x4, R66 ;  /* 0x000000043b3c7825 */ /* 0x000fe200078e0242 */
[----:B------:R1:W-:Y:S04]  /*16bd0*/  LDGSTS.E [R251+0x6d80], [R244.64], !P0 ;  /* 0x06d80000f4fb7fae */ /* 0x0003e8000c121844 */
[----:B------:R2:W-:Y:S04]  /*16be0*/  STL.64 [R1+0x29b8], R54 ;  /* 0x0029b83601007387 */ /* 0x0005e80000100a00 */
[----:B------:R1:W-:Y:S01]  /*16bf0*/  LDGSTS.E [R251+0x6e00], [R242.64], !P0 ;  /* 0x06e00000f2fb7fae */ /* 0x0003e2000c121844 */
[----:B------:R-:W-:-:S03]  /*16c00*/  IADD3 R58, R249, -0x2d, RZ ;  /* 0xffffffd3f93a7810 */ /* 0x000fc60007ffe0ff */
[----:B------:R1:W-:Y:S04]  /*16c10*/  STL.64 [R1+0x2a70], R56 ;  /* 0x002a703801007387 */ /* 0x0003e80000100a00 */
[----:B------:R1:W-:Y:S04]  /*16c20*/  LDGSTS.E [R251+0x6e80], [R64.64], !P0 ;  /* 0x06e8000040fb7fae */ /* 0x0003e8000c121844 */
[----:B------:R-:W-:Y:S04]  /*16c30*/  STL.64 [R1+0x2a78], R246 ;  /* 0x002a78f601007387 */ /* 0x000fe80000100a00 */
[----:B------:R1:W-:Y:S04]  /*16c40*/  LDGSTS.E [R251+0x6f00], [R62.64], !P0 ;  /* 0x06f000003efb7fae */ /* 0x0003e8000c121844 */
[----:B------:R-:W-:Y:S04]  /*16c50*/  STL.64 [R1+0x2a80], R244 ;  /* 0x002a80f401007387 */ /* 0x000fe80000100a00 */
[----:B------:R1:W-:Y:S01]  /*16c60*/  LDGSTS.E [R251+0x6f80], [R60.64], !P0 ;  /* 0x06f800003cfb7fae */ /* 0x0003e2000c121844 */
[----:B------:R-:W-:Y:S01]  /*16c70*/  ISETP.GE.AND P0, PT, R248, c[0x0][0x180], PT ;  /* 0x00006000f8007a0c */ /* 0x000fe20003f06270 */
[----:B------:R-:W-:-:S02]  /*16c80*/  IMAD R248, R252, 0x1f, RZ ;  /* 0x0000001ffcf87824 */ /* 0x000fc400078e02ff */
[----:B------:R-:W-:Y:S01]  /*16c90*/  STL.64 [R1+0x2a88], R242 ;  /* 0x002a88f201007387 */ /* 0x000fe20000100a00 */
[----:B------:R-:W-:-:S03]  /*16ca0*/  SEL R0, RZ, 0x4, !P5 ;  /* 0x00000004ff007807 */ /* 0x000fc60006800000 */
[----:B--2---:R-:W2:Y:S01]  /*16cb0*/  LDL.LU.64 R54, [R1+0x4210] ;  /* 0x0042100001367983 */ /* 0x004ea20000300a00 */
[----:B------:R-:W-:-:S03]  /*16cc0*/  ISETP.GE.U32.AND P5, PT, R58, 0x7fffffb4, PT ;  /* 0x7fffffb43a00780c */ /* 0x000fc60003fa6070 */
[----:B------:R3:W-:Y:S01]  /*16cd0*/  STL.64 [R1+0x2a90], R64 ;  /* 0x002a904001007387 */ /* 0x0007e20000100a00 */
[----:B------:R-:W-:-:S03]  /*16ce0*/  IMAD.WIDE R58, R248, 0x4, R80 ;  /* 0x00000004f83a7825 */ /* 0x000fc600078e0250 */
[----:B-1----:R-:W2:Y:S04]  /*16cf0*/  LDL.LU.64 R56, [R1+0x4208] ;  /* 0x0042080001387983 */ /* 0x002ea80000300a00 */
[----:B------:R1:W-:Y:S04]  /*16d00*/  STL.64 [R1+0x2a98], R62 ;  /* 0x002a983e01007387 */ /* 0x0003e80000100a00 */
[----:B------:R1:W-:Y:S01]  /*16d10*/  STL.64 [R1+0x2aa8], R60 ;  /* 0x002aa83c01007387 */ /* 0x0003e20000100a00 */
[----:B---3--:R-:W-:-:S03]  /*16d20*/  IMAD.WIDE R64, R248, 0x4, R74 ;  /* 0x00000004f8407825 */ /* 0x008fc600078e024a */
[----:B------:R3:W-:Y:S01]  /*16d30*/  STL.64 [R1+0x29b0], R58 ;  /* 0x0029b03a01007387 */ /* 0x0007e20000100a00 */
[C---:B------:R-:W-:Y:S01]  /*16d40*/  IMAD.WIDE R242, R248.reuse, 0x4, R72 ;  /* 0x00000004f8f27825 */ /* 0x040fe200078e0248 */
[----:B------:R-:W-:Y:S02]  /*16d50*/  IADD3 R252, R249, -0x31, RZ ;  /* 0xffffffcff9fc7810 */ /* 0x000fe40007ffe0ff */
[----:B------:R3:W-:Y:S01]  /*16d60*/  LDGSTS.E [R251+0x7c00], [R58.64], !P1 ;  /* 0x07c000003afb7fae */ /* 0x0007e2000c921844 */
[----:B-1----:R-:W-:-:S04]  /*16d70*/  IMAD.WIDE R62, R248, 0x4, R76 ;  /* 0x00000004f83e7825 */ /* 0x002fc800078e024c */
[----:B------:R-:W-:-:S04]  /*16d80*/  IMAD.WIDE R60, R248, 0x4, R78 ;  /* 0x00000004f83c7825 */ /* 0x000fc800078e024e */
[C---:B------:R-:W-:Y:S01]  /*16d90*/  IMAD.WIDE R244, R248.reuse, 0x4, R70 ;  /* 0x00000004f8f47825 */ /* 0x040fe200078e0246 */
[----:B------:R1:W-:Y:S03]  /*16da0*/  STL.64 [R1+0x2aa0], R60 ;  /* 0x002aa03c01007387 */ /* 0x0003e60000100a00 */
[C---:B------:R-:W-:Y:S01]  /*16db0*/  IMAD.WIDE R246, R248.reuse, 0x4, R68 ;  /* 0x00000004f8f67825 */ /* 0x040fe200078e0244 */
[----:B------:R1:W-:Y:S04]  /*16dc0*/  STL.64 [R1+0x2ab0], R62 ;  /* 0x002ab03e01007387 */ /* 0x0003e80000100a00 */
[----:B------:R1:W-:Y:S01]  /*16dd0*/  STL.64 [R1+0x2ab8], R64 ;  /* 0x002ab84001007387 */ /* 0x0003e20000100a00 */
[----:B------:R-:W-:-:S03]  /*16de0*/  IMAD.WIDE R248, R248, 0x4, R66 ;  /* 0x00000004f8f87825 */ /* 0x000fc600078e0242 */
[----:B------:R1:W-:Y:S04]  /*16df0*/  STL.64 [R1+0x2ac0], R242 ;  /* 0x002ac0f201007387 */ /* 0x0003e80000100a00 */
[----:B---3--:R-:W3:Y:S04]  /*16e00*/  LDL.LU.64 R58, [R1+0x4200] ;  /* 0x00420000013a7983 */ /* 0x008ee80000300a00 */
[----:B------:R1:W-:Y:S04]  /*16e10*/  STL.64 [R1+0x2ac8], R244 ;  /* 0x002ac8f401007387 */ /* 0x0003e80000100a00 */
[----:B------:R1:W-:Y:S04]  /*16e20*/  LDGSTS.E [R251+0x7c80], [R60.64], !P1 ;  /* 0x07c800003cfb7fae */ /* 0x0003e8000c921844 */
[----:B------:R1:W-:Y:S04]  /*16e30*/  LDGSTS.E [R251+0x7d00], [R62.64], !P1 ;  /* 0x07d000003efb7fae */ /* 0x0003e8000c921844 */
[----:B------:R1:W-:Y:S04]  /*16e40*/  LDGSTS.E [R251+0x7d80], [R64.64], !P1 ;  /* 0x07d8000040fb7fae */ /* 0x0003e8000c921844 */
[----:B-1----:R-:W2:Y:S04]  /*16e50*/  LDL.LU.64 R60, [R1+0x41f8] ;  /* 0x0041f800013c7983 */ /* 0x002ea80000300a00 */
[----:B------:R1:W-:Y:S04]  /*16e60*/  STL.64 [R1+0x2ad0], R246 ;  /* 0x002ad0f601007387 */ /* 0x0003e80000100a00 */
[----:B------:R-:W2:Y:S04]  /*16e70*/  LDL.LU.64 R62, [R1+0x41f0] ;  /* 0x0041f000013e7983 */ /* 0x000ea80000300a00 */
[----:B------:R1:W-:Y:S04]  /*16e80*/  STL.64 [R1+0x2ad8], R248 ;  /* 0x002ad8f801007387 */ /* 0x0003e80000100a00 */
[----:B------:R-:W2:Y:S04]  /*16e90*/  LDL.LU.64 R64, [R1+0x41e8] ;  /* 0x0041e80001407983 */ /* 0x000ea80000300a00 */
[----:B------:R1:W-:Y:S04]  /*16ea0*/  LDGSTS.E [R251+0x7e00], [R242.64], !P1 ;  /* 0x07e00000f2fb7fae */ /* 0x0003e8000c921844 */
[----:B------:R1:W-:Y:S04]  /*16eb0*/  LDGSTS.E [R251+0x7e80], [R244.64], !P1 ;  /* 0x07e80000f4fb7fae */ /* 0x0003e8000c921844 */
[----:B------:R1:W-:Y:S04]  /*16ec0*/  LDGSTS.E [R251+0x7f00], [R246.64], !P1 ;  /* 0x07f00000f6fb7fae */ /* 0x0003e8000c921844 */
[----:B-1----:R-:W2:Y:S04]  /*16ed0*/  LDL.LU.64 R242, [R1+0x41e0] ;  /* 0x0041e00001f27983 */ /* 0x002ea80000300a00 */
[----:B------:R-:W2:Y:S04]  /*16ee0*/  LDL.LU.64 R244, [R1+0x41d8] ;  /* 0x0041d80001f47983 */ /* 0x000ea80000300a00 */
[----:B------:R-:W2:Y:S04]  /*16ef0*/  LDL.LU.64 R246, [R1+0x41d0] ;  /* 0x0041d00001f67983 */ /* 0x000ea80000300a00 */
[----:B------:R1:W-:Y:S01]  /*16f00*/  LDGSTS.E [R251+0x7f80], [R248.64], !P1 ;  /* 0x07f80000f8fb7fae */ /* 0x0003e2000c921844 */
[----:B------:R-:W-:-:S03]  /*16f10*/  SEL R0, R0, RZ, !P0 ;  /* 0x000000ff00007207 */ /* 0x000fc60004000000 */
[----:B------:R-:W0:Y:S04]  /*16f20*/  LDGDEPBAR ;  /* 0x00000000000079af */ /* 0x000e280000000000 */
[----:B-1----:R-:W2:Y:S04]  /*16f30*/  LDL.LU.64 R248, [R1+0x41c8] ;  /* 0x0041c80001f87983 */ /* 0x002ea80000300a00 */
[----:B------:R-:W2:Y:S04]  /*16f40*/  LDL.LU R251, [R1+0x41c0] ;  /* 0x0041c00001fb7983 */ /* 0x000ea80000300800 */
[----:B------:R-:W-:Y:S04]  /*16f50*/  STL.64 [R1+0x4890], R172 ;  /* 0x004890ac01007387 */ /* 0x000fe80000100a00 */
[----:B------:R1:W-:Y:S04]  /*16f60*/  STL.64 [R1+0x4888], R174 ;  /* 0x004888ae01007387 */ /* 0x0003e80000100a00 */
[----:B-1----:R-:W2:Y:S04]  /*16f70*/  LDL.64 R174, [R1+0x2208] ;  /* 0x0022080001ae7983 */ /* 0x002ea80000100a00 */
[----:B------:R-:W-:Y:S04]  /*16f80*/  STL.64 [R1+0x4880], R176 ;  /* 0x004880b001007387 */ /* 0x000fe80000100a00 */
[----:B------:R1:W-:Y:S04]  /*16f90*/  STL.64 [R1+0x4878], R178 ;  /* 0x004878b201007387 */ /* 0x0003e80000100a00 */
[----:B-1----:R-:W2:Y:S04]  /*16fa0*/  LDL.64 R178, [R1+0x22f8] ;  /* 0x0022f80001b27983 */ /* 0x002ea80000100a00 */
[----:B------:R-:W-:Y:S04]  /*16fb0*/  STL.64 [R1+0x4870], R180 ;  /* 0x004870b401007387 */ /* 0x000fe80000100a00 */
[----:B------:R-:W-:Y:S04]  /*16fc0*/  STL.64 [R1+0x4868], R182 ;  /* 0x004868b601007387 */ /* 0x000fe80000100a00 */
[----:B------:R1:W-:Y:S04]  /*16fd0*/  STL.64 [R1+0x4860], R184 ;  /* 0x004860b801007387 */ /* 0x0003e80000100a00 */
[----:B-1----:R-:W3:Y:S04]  /*16fe0*/  LDL.64 R184, [R1+0x2278] ;  /* 0x0022780001b87983 */ /* 0x002ee80000100a00 */
        /* <DEDUP_REMOVED lines=10> */
[----:B------:R-:W1:Y:S04]  /*17090*/  S2R R183, SR_TID.X ;  /* 0x0000000000b77919 */ /* 0x000e680000002100 */
[----:B------:R-:W-:Y:S04]  /*170a0*/  STL.64 [R1+0x4830], R196 ;  /* 0x004830c401007387 */ /* 0x000fe80000100a00 */
[----:B------:R-:W-:Y:S04]  /*170b0*/  STL.64 [R1+0x4828], R198 ;  /* 0x004828c601007387 */ /* 0x000fe80000100a00 */
[----:B------:R-:W-:Y:S04]  /*170c0*/  STL.64 [R1+0x4820], R200 ;  /* 0x004820c801007387 */ /* 0x000fe80000100a00 */
[----:B------:R-:W-:Y:S04]  /*170d0*/  STL.64 [R1+0x4818], R202 ;  /* 0x004818ca01007387 */ /* 0x000fe80000100a00 */
[----:B------:R-:W-:Y:S04]  /*170e0*/  STL.64 [R1+0x4810], R204 ;  /* 0x004810cc01007387 */ /* 0x000fe80000100a00 */
[----:B------:R-:W-:Y:S01]  /*170f0*/  STL.64 [R1+0x4808], R206 ;  /* 0x004808ce01007387 */ /* 0x000fe20000100a00 */
[----:B------:R-:W-:-:S03]  /*17100*/  ISETP.NE.U32.AND P1, PT, R0, RZ, PT ;  /* 0x000000ff0000720c */ /* 0x000fc60003f25070 */
[----:B------:R-:W-:Y:S04]  /*17110*/  STL.64 [R1+0x4800], R208 ;  /* 0x004800d001007387 */ /* 0x000fe80000100a00 */
[----:B------:R-:W-:Y:S04]  /*17120*/  STL.64 [R1+0x47f8], R210 ;  /* 0x0047f8d201007387 */ /* 0x000fe80000100a00 */
[----:B------:R-:W-:Y:S01]  /*17130*/  STL.64 [R1+0x47f0], R212 ;  /* 0x0047f0d401007387 */ /* 0x000fe20000100a00 */
[----:B-1----:R-:W-:-:S03]  /*17140*/  LOP3.LUT R173, R183, 0x1f, RZ, 0xc0, !PT ;  /* 0x0000001fb7ad7812 */ /* 0x002fc600078ec0ff */
[----:B------:R-:W-:Y:S04]  /*17150*/  STL.64 [R1+0x47e8], R214 ;  /* 0x0047e8d601007387 */ /* 0x000fe80000100a00 */
[----:B------:R-:W-:Y:S04]  /*17160*/  STL.64 [R1+0x47e0], R216 ;  /* 0x0047e0d801007387 */ /* 0x000fe80000100a00 */
[----:B------:R-:W-:Y:S04]  /*17170*/  STL.64 [R1+0x47d8], R218 ;  /* 0x0047d8da01007387 */ /* 0x000fe80000100a00 */
[----:B------:R-:W-:Y:S04]  /*17180*/  STL.64 [R1+0x47d0], R220 ;  /* 0x0047d0dc01007387 */ /* 0x000fe80000100a00 */
[----:B------:R-:W-:Y:S01]  /*17190*/  STL.64 [R1+0x47c8], R222 ;  /* 0x0047c8de01007387 */ /* 0x000fe20000100a00 */
[----:B------:R-:W-:-:S03]  /*171a0*/  IMAD.SHL.U32 R177, R173, 0x4, RZ ;  /* 0x00000004adb17824 */ /* 0x000fc600078e00ff */
[----:B------:R-:W-:Y:S04]  /*171b0*/  STL.64 [R1+0x47c0], R224 ;  /* 0x0047c0e001007387 */ /* 0x000fe80000100a00 */
[----:B------:R-:W-:Y:S04]  /*171c0*/  STL.64 [R1+0x47b8], R226 ;  /* 0x0047b8e201007387 */ /* 0x000fe80000100a00 */
[----:B------:R-:W-:Y:S04]  /*171d0*/  STL.64 [R1+0x47b0], R228 ;  /* 0x0047b0e401007387 */ /* 0x000fe80000100a00 */
[----:B------:R1:W-:Y:S04]  /*171e0*/  STL.64 [R1+0x47a8], R230 ;  /* 0x0047a8e601007387 */ /* 0x0003e80000100a00 */
[----:B------:R2:W-:Y:S04]  /*171f0*/  STL.64 [R1+0x47a0], R232 ;  /* 0x0047a0e801007387 */ /* 0x0005e80000100a00 */
[----:B------:R-:W4:Y:S04]  /*17200*/  LDL.64 R180, [R1+0x1038] ;  /* 0x0010380001b47983 */ /* 0x000f280000100a00 */
[----:B-1----:R-:W4:Y:S04]  /*17210*/  LDL.64 R230, [R1+0xec8] ;  /* 0x000ec80001e67983 */ /* 0x002f280000100a00 */
[----:B------:R-:W4:Y:S04]  /*17220*/  LDL.64 R228, [R1+0xe88] ;  /* 0x000e880001e47983 */ /* 0x000f280000100a00 */
        /* <DEDUP_REMOVED lines=15> */
[----:B--2---:R1:W-:Y:S01]  /*17320*/  LDGSTS.E [R177+0x10000], [R178.64], P1 ;  /* 0x10000000b2b17fae */ /* 0x0043e20008921844 */
[----:B------:R-:W-:-:S02]  /*17330*/  LOP3.LUT R182, R177, 0x10, RZ, 0x3c, !PT ;  /* 0x00000010b1b67812 */ /* 0x000fc400078e3cff */
[----:B------:R-:W-:Y:S01]  /*17340*/  LOP3.LUT R183, R183, 0x1f, RZ, 0xc0, !PT ;  /* 0x0000001fb7b77812 */ /* 0x000fe200078ec0ff */
[----:B------:R-:W2:Y:S04]  /*17350*/  LDL.64 R232, [R1+0xf78] ;  /* 0x000f780001e87983 */ /* 0x000ea80000100a00 */
[----:B-1----:R-:W2:Y:S04]  /*17360*/  LDL.64 R178, [R1+0xfc8] ;  /* 0x000fc80001b27983 */ /* 0x002ea80000100a00 */
[----:B---3--:R1:W-:Y:S04]  /*17370*/  LDGSTS.E [R177+0x10400], [R194.64], P1 ;  /* 0x10400000c2b17fae */ /* 0x0083e80008921844 */
[----:B------:R3:W-:Y:S04]  /*17380*/  LDGSTS.E [R177+0x10800], [R184.64], P1 ;  /* 0x10800000b8b17fae */ /* 0x0007e80008921844 */
[----:B------:R1:W-:Y:S04]  /*17390*/  LDGSTS.E [R177+0x10c00], [R174.64], P1 ;  /* 0x10c00000aeb17fae */ /* 0x0003e80008921844 */
[----:B------:R1:W-:Y:S04]  /*173a0*/  LDGSTS.E [R177+0x11000], [R192.64], P1 ;  /* 0x11000000c0b17fae */ /* 0x0003e80008921844 */
[----:B---3--:R-:W3:Y:S04]  /*173b0*/  LDL.64 R184, [R1+0xf88] ;  /* 0x000f880001b87983 */ /* 0x008ee80000100a00 */
[----:B-1----:R-:W3:Y:S04]  /*173c0*/  LDL.64 R174, [R1+0xf48] ;  /* 0x000f480001ae7983 */ /* 0x002ee80000100a00 */
[----:B------:R1:W-:Y:S04]  /*173d0*/  LDGSTS.E [R177+0x11400], [R190.64], P1 ;  /* 0x11400000beb17fae */ /* 0x0003e80008921844 */
[----:B------:R1:W-:Y:S04]  /*173e0*/  LDGSTS.E [R177+0x11800], [R188.64], P1 ;  /* 0x11800000bcb17fae */ /* 0x0003e80008921844 */
[----:B------:R1:W-:Y:S04]  /*173f0*/  LDGSTS.E [R177+0x11c00], [R186.64], P1 ;  /* 0x11c00000bab17fae */ /* 0x0003e80008921844 */
[----:B------:R-:W3:Y:S04]  /*17400*/  LDL.64 R194, [R1+0x22f0] ;  /* 0x0022f00001c27983 */ /* 0x000ee80000100a00 */
[----:B-1----:R-:W3:Y:S04]  /*17410*/  LDL.64 R188, [R1+0xf08] ;  /* 0x000f080001bc7983 */ /* 0x002ee80000100a00 */
[----:B------:R-:W3:Y:S04]  /*17420*/  LDL.64 R186, [R1+0x9c0] ;  /* 0x0009c00001ba7983 */ /* 0x000ee80000100a00 */
[----:B------:R-:W3:Y:S04]  /*17430*/  LDL.64 R192, [R1+0x21f8] ;  /* 0x0021f80001c07983 */ /* 0x000ee80000100a00 */
[----:B------:R-:W3:Y:S04]  /*17440*/  LDL.64 R190, [R1+0x1ff8] ;  /* 0x001ff80001be7983 */ /* 0x000ee80000100a00 */
[----:B----4-:R1:W-:Y:S04]  /*17450*/  LDGSTS.E [R177+0x12000], [R180.64], P1 ;  /* 0x12000000b4b17fae */ /* 0x0103e80008921844 */
[----:B-1----:R-:W4:Y:S04]  /*17460*/  LDL.64 R180, [R1+0x730] ;  /* 0x0007300001b47983 */ /* 0x002f280000100a00 */
[----:B--2---:R1:W-:Y:S04]  /*17470*/  LDGSTS.E [R177+0x12400], [R178.64], P1 ;  /* 0x12400000b2b17fae */ /* 0x0043e80008921844 */
[----:B-1----:R-:W4:Y:S04]  /*17480*/  LDL.64 R178, [R1+0x22b0] ;  /* 0x0022b00001b27983 */ /* 0x002f280000100a00 */
[----:B---3--:R1:W-:Y:S04]  /*17490*/  LDGSTS.E [R177+0x12800], [R184.64], P1 ;  /* 0x12800000b8b17fae */ /* 0x0083e80008921844 */
[----:B------:R3:W-:Y:S04]  /*174a0*/  LDGSTS.E [R177+0x12c00], [R174.64], P1 ;  /* 0x12c00000aeb17fae */ /* 0x0007e80008921844 */
[----:B-1----:R-:W2:Y:S04]  /*174b0*/  LDL.64 R184, [R1+0x2270] ;  /* 0x0022700001b87983 */ /* 0x002ea80000100a00 */
[----:B---3--:R-:W3:Y:S04]  /*174c0*/  LDL.64 R174, [R1+0x1140] ;  /* 0x0011400001ae7983 */ /* 0x008ee80000100a00 */
[----:B------:R1:W-:Y:S04]  /*174d0*/  LDGSTS.E [R177+0x13000], [R188.64], P1 ;  /* 0x13000000bcb17fae */ /* 0x0003e80008921844 */
        /* <DEDUP_REMOVED lines=12> */
[----:B-1----:R-:W3:Y:S04]  /*175a0*/  LDL.64 R188, [R1+0x1100] ;  /* 0x0011000001bc7983 */ /* 0x002ee80000100a00 */
[----:B------:R1:W-:Y:S04]  /*175b0*/  LDGSTS.E [R177+0x16400], [R208.64], P1 ;  /* 0x16400000d0b17fae */ /* 0x0003e80008921844 */
[----:B------:R-:W3:Y:S04]  /*175c0*/  LDL.64 R186, [R1+0x10b0] ;  /* 0x0010b00001ba7983 */ /* 0x000ee80000100a00 */
[----:B------:R1:W-:Y:S04]  /*175d0*/  LDGSTS.E [R177+0x16800], [R204.64], P1 ;  /* 0x16800000ccb17fae */ /* 0x0003e80008921844 */
[----:B------:R1:W-:Y:S04]  /*175e0*/  LDGSTS.E [R177+0x16c00], [R202.64], P1 ;  /* 0x16c00000cab17fae */ /* 0x0003e80008921844 */
[----:B------:R1:W-:Y:S04]  /*175f0*/  LDGSTS.E [R177+0x17000], [R200.64], P1 ;  /* 0x17000000c8b17fae */ /* 0x0003e80008921844 */
[----:B----4-:R4:W-:Y:S04]  /*17600*/  LDGSTS.E [R177+0x17400], [R180.64], P1 ;  /* 0x17400000b4b17fae */ /* 0x0109e80008921844 */
[----:B------:R1:W-:Y:S04]  /*17610*/  LDGSTS.E [R177+0x17800], [R198.64], P1 ;  /* 0x17800000c6b17fae */ /* 0x0003e80008921844 */
[----:B------:R1:W-:Y:S04]  /*17620*/  LDGSTS.E [R177+0x17c00], [R196.64], P1 ;  /* 0x17c00000c4b17fae */ /* 0x0003e80008921844 */
[----:B----4-:R-:W4:Y:S04]  /*17630*/  LDL.64 R180, [R1+0x1030] ;  /* 0x0010300001b47983 */ /* 0x010f280000100a00 */
[----:B------:R1:W-:Y:S04]  /*17640*/  LDGSTS.E [R182+0x10080], [R194.64], P1 ;  /* 0x10080000c2b67fae */ /* 0x0003e80008921844 */
        /* <DEDUP_REMOVED lines=18> */
[----:B------:R1:W-:Y:S04]  /*17770*/  LDGSTS.E [R182+0x10480], [R178.64], P1 ;  /* 0x10480000b2b67fae */ /* 0x0003e80008921844 */
[----:B-1----:R-:W4:Y:S04]  /*17780*/  LDL.64 R178, [R1+0xfc0] ;  /* 0x000fc00001b27983 */ /* 0x002f280000100a00 */
[----:B--2---:R1:W-:Y:S04]  /*17790*/  LDGSTS.E [R182+0x10880], [R184.64], P1 ;  /* 0x10880000b8b67fae */ /* 0x0043e80008921844 */
[----:B------:R2:W-:Y:S04]  /*177a0*/  LDGSTS.E [R182+0x10c80], [R192.64], P1 ;  /* 0x10c80000c0b67fae */ /* 0x0005e80008921844 */
[----:B------:R2:W-:Y:S04]  /*177b0*/  LDGSTS.E [R182+0x11080], [R190.64], P1 ;  /* 0x11080000beb67fae */ /* 0x0005e80008921844 */
[----:B-1----:R-:W4:Y:S04]  /*177c0*/  LDL.64 R184, [R1+0xf80] ;  /* 0x000f800001b87983 */ /* 0x002f280000100a00 */
[----:B---3--:R1:W-:Y:S04]  /*177d0*/  LDGSTS.E [R182+0x11480], [R174.64], P1 ;  /* 0x11480000aeb67fae */ /* 0x0083e80008921844 */
[----:B--2---:R-:W2:Y:S04]  /*177e0*/  LDL.64 R192, [R1+0x6a8] ;  /* 0x0006a80001c07983 */ /* 0x004ea80000100a00 */
[----:B------:R-:W3:Y:S04]  /*177f0*/  LDL.64 R190, [R1+0x2268] ;  /* 0x0022680001be7983 */ /* 0x000ee80000100a00 */
[----:B-1----:R-:W2:Y:S04]  /*17800*/  LDL.64 R174, [R1+0xf40] ;  /* 0x000f400001ae7983 */ /* 0x002ea80000100a00 */
[----:B------:R1:W-:Y:S04]  /*17810*/  LDGSTS.E [R182+0x11880], [R188.64], P1 ;  /* 0x11880000bcb67fae */ /* 0x0003e80008921844 */
[----:B------:R1:W-:Y:S04]  /*17820*/  LDGSTS.E [R182+0x11c80], [R186.64], P1 ;  /* 0x11c80000bab67fae */ /* 0x0003e80008921844 */
[----:B-1----:R-:W3:Y:S04]  /*17830*/  LDL.64 R188, [R1+0x21e0] ;  /* 0x0021e00001bc7983 */ /* 0x002ee80000100a00 */
[----:B------:R-:W3:Y:S04]  /*17840*/  LDL.64 R186, [R1+0x768] ;  /* 0x0007680001ba7983 */ /* 0x000ee80000100a00 */
[----:B----4-:R1:W-:Y:S04]  /*17850*/  LDGSTS.E [R182+0x12080], [R180.64], P1 ;  /* 0x12080000b4b67fae */ /* 0x0103e80008921844 */
[----:B-1----:R-:W4:Y:S04]  /*17860*/  LDL.64 R180, [R1+0x22e8] ;  /* 0x0022e80001b47983 */ /* 0x002f280000100a00 */
[----:B------:R1:W-:Y:S04]  /*17870*/  LDGSTS.E [R182+0x12480], [R178.64], P1 ;  /* 0x12480000b2b67fae */ /* 0x0003e80008921844 */
[----:B-1----:R-:W4:Y:S04]  /*17880*/  LDL.64 R178, [R1+0x22a8] ;  /* 0x0022a80001b27983 */ /* 0x002f280000100a00 */
[----:B------:R1:W-:Y:S04]  /*17890*/  LDGSTS.E [R182+0x12880], [R184.64], P1 ;  /* 0x12880000b8b67fae */ /* 0x0003e80008921844 */
[----:B-1----:R-:W4:Y:S04]  /*178a0*/  LDL.64 R184, [R1+0x1fe0] ;  /* 0x001fe00001b87983 */ /* 0x002f280000100a00 */
[----:B--2---:R1:W-:Y:S04]  /*178b0*/  LDGSTS.E [R182+0x12c80], [R174.64], P1 ;  /* 0x12c80000aeb67fae */ /* 0x0043e80008921844 */
[----:B------:R2:W-:Y:S04]  /*178c0*/  LDGSTS.E [R182+0x13080], [R230.64], P1 ;  /* 0x13080000e6b67fae */ /* 0x0005e80008921844 */
[----:B------:R2:W-:Y:S04]  /*178d0*/  LDGSTS.E [R182+0x13480], [R228.64], P1 ;  /* 0x13480000e4b67fae */ /* 0x0005e80008921844 */
[----:B-1----:R-:W4:Y:S04]  /*178e0*/  LDL.64 R174, [R1+0x1138] ;  /* 0x0011380001ae7983 */ /* 0x002f280000100a00 */
[----:B------:R1:W-:Y:S04]  /*178f0*/  LDGSTS.E [R182+0x13880], [R226.64], P1 ;  /* 0x13880000e2b67fae */ /* 0x0003e80008921844 */
[----:B------:R1:W-:Y:S04]  /*17900*/  LDGSTS.E [R182+0x13c80], [R224.64], P1 ;  /* 0x13c80000e0b67fae */ /* 0x0003e80008921844 */
[----:B------:R1:W-:Y:S04]  /*17910*/  LDGSTS.E [R182+0x14080], [R222.64], P1 ;  /* 0x14080000deb67fae */ /* 0x0003e80008921844 */
[----:B------:R1:W-:Y:S04]  /*17920*/  LDGSTS.E [R182+0x14480], [R220.64], P1 ;  /* 0x14480000dcb67fae */ /* 0x0003e80008921844 */
[----:B------:R1:W-:Y:S01]  /*17930*/  LDGSTS.E [R182+0x14880], [R218.64], P1 ;  /* 0x14880000dab67fae */ /* 0x0003e20008921844 */
[----:B------:R-:W-:-:S03]  /*17940*/  IMAD.SHL.U32 R183, R183, 0x4, RZ ;  /* 0x00000004b7b77824 */ /* 0x000fc600078e00ff */
[----:B------:R1:W-:Y:S04]  /*17950*/  LDGSTS.E [R182+0x14c80], [R216.64], P1 ;  /* 0x14c80000d8b67fae */ /* 0x0003e80008921844 */
[----:B------:R1:W-:Y:S04]  /*17960*/  LDGSTS.E [R182+0x15080], [R214.64], P1 ;  /* 0x15080000d6b67fae */ /* 0x0003e80008921844 */
[----:B------:R1:W-:Y:S04]  /*17970*/  LDGSTS.E [R182+0x15480], [R212.64], P1 ;  /* 0x15480000d4b67fae */ /* 0x0003e80008921844 */
[----:B------:R1:W-:Y:S04]  /*17980*/  LDGSTS.E [R182+0x15880], [R210.64], P1 ;  /* 0x15880000d2b67fae */ /* 0x0003e80008921844 */
[----:B------:R1:W-:Y:S01]  /*17990*/  LDGSTS.E [R182+0x15c80], [R208.64], P1 ;  /* 0x15c80000d0b67fae */ /* 0x0003e20008921844 */
[----:B------:R-:W-:-:S03]  /*179a0*/  LOP3.LUT R183, R183, 0x20, RZ, 0x3c, !PT ;  /* 0x00000020b7b77812 */ /* 0x000fc600078e3cff */
[----:B------:R1:W-:Y:S04]  /*179b0*/  LDGSTS.E [R182+0x16080], [R204.64], P1 ;  /* 0x16080000ccb67fae */ /* 0x0003e80008921844 */
[----:B------:R1:W-:Y:S04]  /*179c0*/  LDGSTS.E [R182+0x16480], [R202.64], P1 ;  /* 0x16480000cab67fae */ /* 0x0003e80008921844 */
[----:B------:R1:W-:Y:S04]  /*179d0*/  LDGSTS.E [R182+0x16880], [R200.64], P1 ;  /* 0x16880000c8b67fae */ /* 0x0003e80008921844 */
[----:B------:R1:W-:Y:S04]  /*179e0*/  LDGSTS.E [R182+0x16c80], [R198.64], P1 ;  /* 0x16c80000c6b67fae */ /* 0x0003e80008921844 */
[----:B---3--:R3:W-:Y:S04]  /*179f0*/  LDGSTS.E [R182+0x17080], [R186.64], P1 ;  /* 0x17080000bab67fae */ /* 0x0087e80008921844 */
[----:B------:R1:W-:Y:S04]  /*17a00*/  LDGSTS.E [R182+0x17480], [R196.64], P1 ;  /* 0x17480000c4b67fae */ /* 0x0003e80008921844 */
[----:B------:R1:W-:Y:S04]  /*17a10*/  LDGSTS.E [R182+0x17880], [R194.64], P1 ;  /* 0x17880000c2b67fae */ /* 0x0003e80008921844 */
[----:B------:R1:W-:Y:S04]  /*17a20*/  LDGSTS.E [R182+0x17c80], [R192.64], P1 ;  /* 0x17c80000c0b67fae */ /* 0x0003e80008921844 */
[----:B---3--:R-:W3:Y:S04]  /*17a30*/  LDL.64 R186, [R1+0x10f8] ;  /* 0x0010f80001ba7983 */ /* 0x008ee80000100a00 */
[----:B----4-:R4:W-:Y:S04]  /*17a40*/  LDGSTS.E [R183+0x10100], [R180.64], P1 ;  /* 0x10100000b4b77fae */ /* 0x0109e80008921844 */
[----:B--2---:R-:W2:Y:S04]  /*17a50*/  LDL.64 R230, [R1+0xf38] ;  /* 0x000f380001e67983 */ /* 0x004ea80000100a00 */
[----:B------:R-:W2:Y:S04]  /*17a60*/  LDL.64 R228, [R1+0xef8] ;  /* 0x000ef80001e47983 */ /* 0x000ea80000100a00 */
[----:B----4-:R-:W4:Y:S04]  /*17a70*/  LDL.64 R180, [R1+0x1098] ;  /* 0x0010980001b47983 */ /* 0x010f280000100a00 */
[----:B-1----:R-:W2:Y:S04]  /*17a80*/  LDL.64 R226, [R1+0xeb8] ;  /* 0x000eb80001e27983 */ /* 0x002ea80000100a00 */
[----:B------:R-:W2:Y:S04]  /*17a90*/  LDL.64 R224, [R1+0xe60] ;  /* 0x000e600001e07983 */ /* 0x000ea80000100a00 */
        /* <DEDUP_REMOVED lines=15> */
[----:B------:R1:W-:Y:S04]  /*17b90*/  LDGSTS.E [R183+0x10500], [R178.64], P1 ;  /* 0x10500000b2b77fae */ /* 0x0003e80008921844 */
[----:B------:R1:W-:Y:S04]  /*17ba0*/  LDGSTS.E [R183+0x10900], [R190.64], P1 ;  /* 0x10900000beb77fae */ /* 0x0003e80008921844 */
[----:B------:R1:W-:Y:S04]  /*17bb0*/  LDGSTS.E [R183+0x10d00], [R188.64], P1 ;  /* 0x10d00000bcb77fae */ /* 0x0003e80008921844 */
[----:B-1----:R-:W2:Y:S04]  /*17bc0*/  LDL.64 R178, [R1+0x1008] ;  /* 0x0010080001b27983 */ /* 0x002ea80000100a00 */
[----:B------:R-:W2:Y:S04]  /*17bd0*/  LDL.64 R190, [R1+0x6a0] ;  /* 0x0006a00001be7983 */ /* 0x000ea80000100a00 */
[----:B------:R-:W2:Y:S04]  /*17be0*/  LDL.64 R188, [R1+0x22a0] ;  /* 0x0022a00001bc7983 */ /* 0x000ea80000100a00 */
[----:B------:R1:W-:Y:S04]  /*17bf0*/  LDGSTS.E [R183+0x11100], [R184.64], P1 ;  /* 0x11100000b8b77fae */ /* 0x0003e80008921844 */
[----:B-1----:R-:W2:Y:S04]  /*17c00*/  LDL.64 R184, [R1+0xfb8] ;  /* 0x000fb80001b87983 */ /* 0x002ea80000100a00 */
[----:B------:R1:W-:Y:S04]  /*17c10*/  LDGSTS.E [R183+0x11500], [R174.64], P1 ;  /* 0x11500000aeb77fae */ /* 0x0003e80008921844 */
[----:B-1----:R-:W2:Y:S04]  /*17c20*/  LDL.64 R174, [R1+0x8f0] ;  /* 0x0008f00001ae7983 */ /* 0x002ea80000100a00 */
[----:B---3--:R1:W-:Y:S04]  /*17c30*/  LDGSTS.E [R183+0x11900], [R186.64], P1 ;  /* 0x11900000bab77fae */ /* 0x0083e80008921844 */
[----:B-1----:R-:W3:Y:S04]  /*17c40*/  LDL.64 R186, [R1+0x2260] ;  /* 0x0022600001ba7983 */ /* 0x002ee80000100a00 */
[----:B----4-:R1:W-:Y:S04]  /*17c50*/  LDGSTS.E [R183+0x11d00], [R180.64], P1 ;  /* 0x11d00000b4b77fae */ /* 0x0103e80008921844 */
[----:B-1----:R-:W4:Y:S04]  /*17c60*/  LDL.64 R180, [R1+0x22e0] ;  /* 0x0022e00001b47983 */ /* 0x002f280000100a00 */
[----:B--2---:R1:W-:Y:S04]  /*17c70*/  LDGSTS.E [R183+0x12100], [R178.64], P1 ;  /* 0x12100000b2b77fae */ /* 0x0043e80008921844 */
[----:B-1----:R-:W3:Y:S04]  /*17c80*/  LDL.64 R178, [R1+0x2080] ;  /* 0x0020800001b27983 */ /* 0x002ee80000100a00 */
        /* <DEDUP_REMOVED lines=16> */
[----:B-1----:R-:W2:Y:S04]  /*17d90*/  LDL.64 R184, [R1+0x1fd0] ;  /* 0x001fd00001b87983 */ /* 0x002ea80000100a00 */
[----:B------:R3:W-:Y:S04]  /*17da0*/  LDGSTS.E [R183+0x16500], [R200.64], P1 ;  /* 0x16500000c8b77fae */ /* 0x0007e80008921844 */
[----:B------:R1:W-:Y:S01]  /*17db0*/  LDGSTS.E [R183+0x16900], [R174.64], P1 ;  /* 0x16900000aeb77fae */ /* 0x0003e20008921844 */
[----:B------:R-:W-:-:S03]  /*17dc0*/  IMAD.MOV.U32 R0, RZ, RZ, 0x1f ;  /* 0x0000001fff007424 */ /* 0x000fc600078e00ff */
[----:B------:R3:W-:Y:S04]  /*17dd0*/  LDGSTS.E [R183+0x16d00], [R198.64], P1 ;  /* 0x16d00000c6b77fae */ /* 0x0007e80008921844 */
[----:B------:R-:W2:Y:S04]  /*17de0*/  LDL.64 R230, [R1+0xfb0] ;  /* 0x000fb00001e67983 */ /* 0x000ea80000100a00 */
[----:B-1----:R-:W2:Y:S01]  /*17df0*/  LDL.64 R174, [R1+0x1130] ;  /* 0x0011300001ae7983 */ /* 0x002ea20000100a00 */
[----:B------:R-:W-:Y:S02]  /*17e00*/  IADD3 R172, R0, c[0x0][0x180], RZ ;  /* 0x0000600000ac7a10 */ /* 0x000fe40007ffe0ff */
[----:B------:R-:W-:Y:S01]  /*17e10*/  SEL R0, RZ, 0x4, P6 ;  /* 0x00000004ff007807 */ /* 0x000fe20003000000 */
[----:B------:R3:W-:Y:S01]  /*17e20*/  LDGSTS.E [R183+0x17100], [R196.64], P1 ;  /* 0x17100000c4b77fae */ /* 0x0007e20008921844 */
[----:B------:R-:W-:-:S02]  /*17e30*/  ISETP.GT.AND P6, PT, R172, 0x3f, PT ;  /* 0x0000003fac00780c */ /* 0x000fc40003fc4270 */
[----:B------:R-:W-:Y:S01]  /*17e40*/  LOP3.LUT R172, R177, 0x30, RZ, 0x3c, !PT ;  /* 0x00000030b1ac7812 */ /* 0x000fe200078e3cff */
[----:B------:R3:W-:Y:S04]  /*17e50*/  LDGSTS.E [R183+0x17500], [R194.64], P1 ;  /* 0x17500000c2b77fae */ /* 0x0007e80008921844 */
[----:B------:R3:W-:Y:S04]  /*17e60*/  LDGSTS.E [R183+0x17900], [R192.64], P1 ;  /* 0x17900000c0b77fae */ /* 0x0007e80008921844 */
[----:B------:R3:W-:Y:S04]  /*17e70*/  LDGSTS.E [R183+0x17d00], [R190.64], P1 ;  /* 0x17d00000beb77fae */ /* 0x0007e80008921844 */
[----:B------:R-:W2:Y:S04]  /*17e80*/  LDL.64 R228, [R1+0xf70] ;  /* 0x000f700001e47983 */ /* 0x000ea80000100a00 */
[----:B----4-:R1:W-:Y:S04]  /*17e90*/  LDGSTS.E [R172+0x10180], [R180.64], P1 ;  /* 0x10180000b4ac7fae */ /* 0x0103e80008921844 */
[----:B---3--:R-:W3:Y:S04]  /*17ea0*/  LDL.64 R182, [R1+0x10f0] ;  /* 0x0010f00001b67983 */ /* 0x008ee80000100a00 */
[----:B------:R4:W-:Y:S04]  /*17eb0*/  LDGSTS.E [R172+0x10580], [R188.64], P1 ;  /* 0x10580000bcac7fae */ /* 0x0009e80008921844 */
[----:B-1----:R-:W3:Y:S04]  /*17ec0*/  LDL.64 R180, [R1+0x1090] ;  /* 0x0010900001b47983 */ /* 0x002ee80000100a00 */
[----:B------:R1:W-:Y:S04]  /*17ed0*/  LDGSTS.E [R172+0x10980], [R186.64], P1 ;  /* 0x10980000baac7fae */ /* 0x0003e80008921844 */
[----:B------:R-:W3:Y:S04]  /*17ee0*/  LDL.64 R226, [R1+0xf30] ;  /* 0x000f300001e27983 */ /* 0x000ee80000100a00 */
        /* <DEDUP_REMOVED lines=17> */
[----:B----4-:R-:W4:Y:S04]  /*18000*/  LDL.64 R188, [R1+0x698] ;  /* 0x0006980001bc7983 */ /* 0x010f280000100a00 */
[----:B------:R1:W-:Y:S04]  /*18010*/  LDGSTS.E [R172+0x10d80], [R178.64], P1 ;  /* 0x10d80000b2ac7fae */ /* 0x0003e80008921844 */
[----:B-1----:R-:W4:Y:S01]  /*18020*/  LDL.64 R186, [R1+0x22d8] ;  /* 0x0022d80001ba7983 */ /* 0x002f220000100a00 */
[----:B------:R-:W-:-:S03]  /*18030*/  SHF.L.U32 R173, R173, 0x2, RZ ;  /* 0x00000002adad7819 */ /* 0x000fc600000006ff */
[----:B------:R-:W4:Y:S04]  /*18040*/  LDL.64 R232, [R1+0x1078] ;  /* 0x0010780001e87983 */ /* 0x000f280000100a00 */
[----:B------:R-:W4:Y:S04]  /*18050*/  LDL.64 R178, [R1+0x1000] ;  /* 0x0010000001b27983 */ /* 0x000f280000100a00 */
[----:B--2---:R1:W-:Y:S04]  /*18060*/  LDGSTS.E [R172+0x11180], [R184.64], P1 ;  /* 0x11180000b8ac7fae */ /* 0x0043e80008921844 */
[----:B-1----:R-:W2:Y:S04]  /*18070*/  LDL.64 R184, [R1+0x758] ;  /* 0x0007580001b87983 */ /* 0x002ea80000100a00 */
[----:B------:R1:W-:Y:S04]  /*18080*/  LDGSTS.E [R172+0x11580], [R174.64], P1 ;  /* 0x11580000aeac7fae */ /* 0x0003e80008921844 */
[----:B-1----:R-:W2:Y:S04]  /*18090*/  LDL.64 R174, [R1+0x6d8] ;  /* 0x0006d80001ae7983 */ /* 0x002ea80000100a00 */
[----:B---3--:R1:W-:Y:S04]  /*180a0*/  LDGSTS.E [R172+0x11980], [R182.64], P1 ;  /* 0x11980000b6ac7fae */ /* 0x0083e80008921844 */
[----:B------:R3:W-:Y:S04]  /*180b0*/  LDGSTS.E [R172+0x11d80], [R180.64], P1 ;  /* 0x11d80000b4ac7fae */ /* 0x0007e80008921844 */
[----:B-1----:R-:W2:Y:S04]  /*180c0*/  LDL.64 R182, [R1+0x2298] ;  /* 0x0022980001b67983 */ /* 0x002ea80000100a00 */
[----:B---3--:R-:W2:Y:S04]  /*180d0*/  LDL.64 R180, [R1+0x2258] ;  /* 0x0022580001b47983 */ /* 0x008ea80000100a00 */
[----:B----4-:R1:W-:Y:S04]  /*180e0*/  LDGSTS.E [R172+0x12180], [R178.64], P1 ;  /* 0x12180000b2ac7fae */ /* 0x0103e80008921844 */
        /* <DEDUP_REMOVED lines=20> */
[----:B----4-:R-:W4:Y:S04]  /*18230*/  LDL.64 R230, [R1+0xfe8] ;  /* 0x000fe80001e67983 */ /* 0x010f280000100a00 */
        /* <DEDUP_REMOVED lines=17> */
[----:B--2---:R-:W2:Y:S04]  /*18350*/  LDL.64 R192, [R1+0x8e0] ;  /* 0x0008e00001c07983 */ /* 0x004ea80000100a00 */
[----:B------:R1:W-:Y:S04]  /*18360*/  LDGSTS.E [R172+0x17180], [R184.64], P1 ;  /* 0x17180000b8ac7fae */ /* 0x0003e80008921844 */
[----:B------:R1:W-:Y:S02]  /*18370*/  LDGSTS.E [R172+0x17580], [R190.64], P1 ;  /* 0x17580000beac7fae */ /* 0x0003e40008921844 */
[----:B-1----:R-:W-:-:S02]  /*18380*/  LOP3.LUT R185, R173, 0x40, RZ, 0x3c, !PT ;  /* 0x00000040adb97812 */ /* 0x002fc400078e3cff */
[----:B------:R-:W2:Y:S04]  /*18390*/  LDL.64 R190, [R1+0x810] ;  /* 0x0008100001be7983 */ /* 0x000ea80000100a00 */
[----:B------:R1:W-:Y:S04]  /*183a0*/  LDGSTS.E [R172+0x17980], [R174.64], P1 ;  /* 0x17980000aeac7fae */ /* 0x0003e80008921844 */
[----:B------:R1:W-:Y:S04]  /*183b0*/  LDGSTS.E [R172+0x17d80], [R188.64], P1 ;  /* 0x17d80000bcac7fae */ /* 0x0003e80008921844 */
[----:B------:R1:W-:Y:S04]  /*183c0*/  LDGSTS.E [R185+0x10200], [R186.64], P1 ;  /* 0x10200000bab97fae */ /* 0x0003e80008921844 */
[----:B-1----:R-:W2:Y:S04]  /*183d0*/  LDL.64 R174, [R1+0x1e68] ;  /* 0x001e680001ae7983 */ /* 0x002ea80000100a00 */
[----:B------:R-:W4:Y:S04]  /*183e0*/  LDL.64 R172, [R1+0x1128] ;  /* 0x0011280001ac7983 */ /* 0x000f280000100a00 */
[----:B------:R-:W4:Y:S04]  /*183f0*/  LDL.64 R188, [R1+0x750] ;  /* 0x0007500001bc7983 */ /* 0x000f280000100a00 */
[----:B------:R-:W4:Y:S04]  /*18400*/  LDL.64 R186, [R1+0x690] ;  /* 0x0006900001ba7983 */ /* 0x000f280000100a00 */
[----:B------:R1:W-:Y:S04]  /*18410*/  LDGSTS.E [R185+0x10600], [R182.64], P1 ;  /* 0x10600000b6b97fae */ /* 0x0003e80008921844 */
[----:B------:R1:W-:Y:S04]  /*18420*/  LDGSTS.E [R185+0x10a00], [R180.64], P1 ;  /* 0x10a00000b4b97fae */ /* 0x0003e80008921844 */
[----:B-1----:R-:W4:Y:S04]  /*18430*/  LDL.64 R182, [R1+0x22d0] ;  /* 0x0022d00001b67983 */ /* 0x002f280000100a00 */
[----:B------:R-:W4:Y:S04]  /*18440*/  LDL.64 R180, [R1+0x10e8] ;  /* 0x0010e80001b47983 */ /* 0x000f280000100a00 */
[----:B---3--:R1:W-:Y:S04]  /*18450*/  LDGSTS.E [R185+0x10e00], [R178.64], P1 ;  /* 0x10e00000b2b97fae */ /* 0x0083e80008921844 */
[----:B-1----:R-:W3:Y:S04]  /*18460*/  LDL.64 R178, [R1+0x710] ;  /* 0x0007100001b27983 */ /* 0x002ee80000100a00 */
[----:B--2---:R1:W-:Y:S04]  /*18470*/  LDGSTS.E [R185+0x11200], [R174.64], P1 ;  /* 0x11200000aeb97fae */ /* 0x0043e80008921844 */
[----:B----4-:R2:W-:Y:S04]  /*18480*/  LDGSTS.E [R185+0x11600], [R172.64], P1 ;  /* 0x11600000acb97fae */ /* 0x0105e80008921844 */
[----:B-1----:R-:W4:Y:S04]  /*18490*/  LDL.64 R174, [R1+0x6d0] ;  /* 0x0006d00001ae7983 */ /* 0x002f280000100a00 */
[----:B--2---:R-:W2:Y:S04]  /*184a0*/  LDL.64 R172, [R1+0x2290] ;  /* 0x0022900001ac7983 */ /* 0x004ea80000100a00 */
        /* <DEDUP_REMOVED lines=23> */
[----:B-1----:R-:W2:Y:S01]  /*18620*/  LDL.64 R180, [R1+0x2248] ;  /* 0x0022480001b47983 */ /* 0x002ea20000100a00 */
[----:B------:R-:W-:-:S03]  /*18630*/  LOP3.LUT R176, R177, 0x50, RZ, 0x3c, !PT ;  /* 0x00000050b1b07812 */ /* 0x000fc600078e3cff */
        /* <DEDUP_REMOVED lines=17> */
[----:B---3--:R1:W-:Y:S04]  /*18750*/  LDGSTS.E [R185+0x17600], [R178.64], P1 ;  /* 0x17600000b2b97fae */ /* 0x0083e80008921844 */
[----:B------:R-:W3:Y:S04]  /*18760*/  LDL.64 R194, [R1+0x9d8] ;  /* 0x0009d80001c27983 */ /* 0x000ee80000100a00 */
[----:B------:R-:W3:Y:S04]  /*18770*/  LDL.64 R192, [R1+0x998] ;  /* 0x0009980001c07983 */ /* 0x000ee80000100a00 */
[----:B-1----:R-:W3:Y:S04]  /*18780*/  LDL.64 R178, [R1+0x2058] ;  /* 0x0020580001b27983 */ /* 0x002ee80000100a00 */
[----:B------:R-:W3:Y:S04]  /*18790*/  LDL.64 R190, [R1+0x918] ;  /* 0x0009180001be7983 */ /* 0x000ee80000100a00 */
[----:B------:R-:W3:Y:S01]  /*187a0*/  LDL.64 R188, [R1+0x8d8] ;  /* 0x0008d80001bc7983 */ /* 0x000ee20000100a00 */
[----:B------:R-:W-:-:S03]  /*187b0*/  LOP3.LUT R206, R177, 0x70, RZ, 0x3c, !PT ;  /* 0x00000070b1ce7812 */ /* 0x000fc600078e3cff */
[----:B------:R-:W3:Y:S04]  /*187c0*/  LDL.64 R232, [R1+0x1118] ;  /* 0x0011180001e87983 */ /* 0x000ee80000100a00 */
[----:B----4-:R1:W-:Y:S04]  /*187d0*/  LDGSTS.E [R185+0x17a00], [R174.64], P1 ;  /* 0x17a00000aeb97fae */ /* 0x0103e80008921844 */
[----:B------:R4:W-:Y:S04]  /*187e0*/  LDGSTS.E [R185+0x17e00], [R186.64], P1 ;  /* 0x17e00000bab97fae */ /* 0x0009e80008921844 */
[----:B------:R2:W-:Y:S04]  /*187f0*/  LDGSTS.E [R176+0x10280], [R182.64], P1 ;  /* 0x10280000b6b07fae */ /* 0x0005e80008921844 */
[----:B-1----:R-:W3:Y:S04]  /*18800*/  LDL.64 R174, [R1+0x1e60] ;  /* 0x001e600001ae7983 */ /* 0x002ee80000100a00 */
[----:B--2---:R1:W-:Y:S04]  /*18810*/  LDGSTS.E [R176+0x10680], [R172.64], P1 ;  /* 0x10680000acb07fae */ /* 0x0043e80008921844 */
[----:B----4-:R-:W2:Y:S04]  /*18820*/  LDL.64 R186, [R1+0x788] ;  /* 0x0007880001ba7983 */ /* 0x010ea80000100a00 */
[----:B------:R-:W4:Y:S04]  /*18830*/  LDL.64 R184, [R1+0x748] ;  /* 0x0007480001b87983 */ /* 0x000f280000100a00 */
[----:B-1----:R-:W2:Y:S04]  /*18840*/  LDL.64 R172, [R1+0x1120] ;  /* 0x0011200001ac7983 */ /* 0x002ea80000100a00 */
[----:B------:R-:W4:Y:S04]  /*18850*/  LDL.64 R182, [R1+0x6c8] ;  /* 0x0006c80001b67983 */ /* 0x000f280000100a00 */
[----:B------:R1:W-:Y:S04]  /*18860*/  LDGSTS.E [R176+0x10a80], [R180.64], P1 ;  /* 0x10a80000b4b07fae */ /* 0x0003e80008921844 */
[----:B-1----:R-:W4:Y:S04]  /*18870*/  LDL.64 R180, [R1+0x688] ;  /* 0x0006880001b47983 */ /* 0x002f280000100a00 */
[----:B---3--:R1:W-:Y:S04]  /*18880*/  LDGSTS.E [R176+0x10e80], [R178.64], P1 ;  /* 0x10e80000b2b07fae */ /* 0x0083e80008921844 */
[----:B-1----:R-:W4:Y:S04]  /*18890*/  LDL.64 R178, [R1+0x708] ;  /* 0x0007080001b27983 */ /* 0x002f280000100a00 */
[----:B------:R1:W-:Y:S04]  /*188a0*/  LDGSTS.E [R176+0x11280], [R174.64], P1 ;  /* 0x11280000aeb07fae */ /* 0x0003e80008921844 */
[----:B-1----:R-:W3:Y:S04]  /*188b0*/  LDL.64 R174, [R1+0x22c8] ;  /* 0x0022c80001ae7983 */ /* 0x002ee80000100a00 */
[----:B--2---:R1:W-:Y:S04]  /*188c0*/  LDGSTS.E [R176+0x11680], [R172.64], P1 ;  /* 0x11680000acb07fae */ /* 0x0043e80008921844 */
[----:B------:R2:W-:Y:S04]  /*188d0*/  LDGSTS.E [R176+0x11a80], [R230.64], P1 ;  /* 0x11a80000e6b07fae */ /* 0x0005e80008921844 */
[----:B------:R2:W-:Y:S04]  /*188e0*/  LDGSTS.E [R176+0x11e80], [R228.64], P1 ;  /* 0x11e80000e4b07fae */ /* 0x0005e80008921844 */
        /* <DEDUP_REMOVED lines=22> */
[----:B----4-:R4:W-:Y:S04]  /*18a50*/  LDGSTS.E [R176+0x17280], [R184.64], P1 ;  /* 0x17280000b8b07fae */ /* 0x0109e80008921844 */
[----:B--2---:R-:W2:Y:S04]  /*18a60*/  LDL.64 R230, [R1+0x10d8] ;  /* 0x0010d80001e67983 */ /* 0x004ea80000100a00 */
[----:B------:R-:W2:Y:S04]  /*18a70*/  LDL.64 R228, [R1+0x1058] ;  /* 0x0010580001e47983 */ /* 0x000ea80000100a00 */
        /* <DEDUP_REMOVED lines=24> */
[----:B----4-:R-:W4:Y:S04]  /*18c00*/  LDL.64 R184, [R1+0x740] ;  /* 0x0007400001b87983 */ /* 0x010f280000100a00 */
[----:B------:R-:W4:Y:S04]  /*18c10*/  LDL.64 R182, [R1+0x700] ;  /* 0x0007000001b67983 */ /* 0x000f280000100a00 */
[----:B------:R-:W4:Y:S04]  /*18c20*/  LDL.64 R180, [R1+0x6c0] ;  /* 0x0006c00001b47983 */ /* 0x000f280000100a00 */
[----:B---3--:R1:W-:Y:S04]  /*18c30*/  LDGSTS.E [R177+0x10300], [R174.64], P1 ;  /* 0x10300000aeb17fae */ /* 0x0083e80008921844 */
[----:B-1----:R-:W3:Y:S04]  /*18c40*/  LDL.64 R174, [R1+0x2030] ;  /* 0x0020300001ae7983 */ /* 0x002ee80000100a00 */
[----:B------:R1:W-:Y:S04]  /*18c50*/  LDGSTS.E [R177+0x10700], [R172.64], P1 ;  /* 0x10700000acb17fae */ /* 0x0003e80008921844 */
[----:B-1----:R-:W4:Y:S04]  /*18c60*/  LDL.64 R172, [R1+0x1e58] ;  /* 0x001e580001ac7983 */ /* 0x002f280000100a00 */
[----:B--2---:R1:W-:Y:S04]  /*18c70*/  LDGSTS.E [R177+0x10b00], [R178.64], P1 ;  /* 0x10b00000b2b17fae */ /* 0x0043e80008921844 */
[----:B-1----:R-:W2:Y:S04]  /*18c80*/  LDL.64 R178, [R1+0x680] ;  /* 0x0006800001b27983 */ /* 0x002ea80000100a00 */
[----:B---3--:R1:W-:Y:S04]  /*18c90*/  LDGSTS.E [R177+0x10f00], [R174.64], P1 ;  /* 0x10f00000aeb17fae */ /* 0x0083e80008921844 */
[----:B-1----:R-:W3:Y:S04]  /*18ca0*/  LDL.64 R174, [R1+0x22c0] ;  /* 0x0022c00001ae7983 */ /* 0x002ee80000100a00 */
        /* <DEDUP_REMOVED lines=13> */
[----:B-1----:R-:W3:Y:S04]  /*18d80*/  LDL.LU.64 R172, [R1+0x4890] ;  /* 0x0048900001ac7983 */ /* 0x002ee80000300a00 */
[----:B------:R1:W-:Y:S04]  /*18d90*/  LDGSTS.E [R177+0x14700], [R208.64], P1 ;  /* 0x14700000d0b17fae */ /* 0x0003e80008921844 */
[----:B----4-:R-:W4:Y:S04]  /*18da0*/  LDL.64 R210, [R1+0x2220] ;  /* 0x0022200001d27983 */ /* 0x010f280000100a00 */
[----:B------:R1:W-:Y:S04]  /*18db0*/  LDGSTS.E [R177+0x14b00], [R204.64], P1 ;  /* 0x14b00000ccb17fae */ /* 0x0003e80008921844 */
[----:B-1----:R-:W4:Y:S04]  /*18dc0*/  LDL.64 R208, [R1+0x2280] ;  /* 0x0022800001d07983 */ /* 0x002f280000100a00 */
        /* <DEDUP_REMOVED lines=28> */
[----:B--2---:R1:W-:Y:S04]  /*18f90*/  LDGSTS.E [R177+0x17f00], [R178.64], P1 ;  /* 0x17f00000b2b17fae */ /* 0x0043e80008921844 */
[----:B------:R-:W2:Y:S04]  /*18fa0*/  LDL.64 R226, [R1+0xa08] ;  /* 0x000a080001e27983 */ /* 0x000ea80000100a00 */
        /* <DEDUP_REMOVED lines=10> */
[----:B-1----:R-:W3:Y:S04]  /*19050*/  LDL.64 R174, [R1+0x2020] ;  /* 0x0020200001ae7983 */ /* 0x002ee80000100a00 */
[----:B----4-:R1:W-:Y:S04]  /*19060*/  LDGSTS.E [R206+0x10780], [R208.64], P1 ;  /* 0x10780000d0ce7fae */ /* 0x0103e80008921844 */
[----:B------:R4:W-:Y:S04]  /*19070*/  LDGSTS.E [R206+0x10b80], [R210.64], P1 ;  /* 0x10b80000d2ce7fae */ /* 0x0009e80008921844 */
[----:B-1----:R-:W2:Y:S04]  /*19080*/  LDL.64 R208, [R1+0x6b8] ;  /* 0x0006b80001d07983 */ /* 0x002ea80000100a00 */
[----:B----4-:R-:W4:Y:S01]  /*19090*/  LDL.64 R210, [R1+0x2300] ;  /* 0x0023000001d27983 */ /* 0x010f220000100a00 */
[----:B------:R-:W-:Y:S01]  /*190a0*/  IMAD.MOV.U32 R207, RZ, RZ, c[0x0][0x180] ;  /* 0x00006000ffcf7624 */ /* 0x000fe200078e00ff */
[----:B------:R-:W-:-:S02]  /*190b0*/  ISETP.GE.U32.AND P0, PT, R252, 0x7fffffb0, PT ;  /* 0x7fffffb0fc00780c */ /* 0x000fc40003f06070 */
[----:B------:R-:W-:-:S05]  /*190c0*/  MOV R252, c[0x0][0x188] ;  /* 0x0000620000fc7a02 */ /* 0x000fca0000000f00 */
[----:B------:R-:W-:-:S04]  /*190d0*/  IMAD.SHL.U32 R252, R252, 0x20, RZ ;  /* 0x00000020fcfc7824 */ /* 0x000fc800078e00ff */
[----:B------:R-:W-:-:S04]  /*190e0*/  IMAD.WIDE R80, R252, 0x4, R80 ;  /* 0x00000004fc507825 */ /* 0x000fc800078e0250 */
[----:B------:R-:W-:Y:S01]  /*190f0*/  IMAD.WIDE R78, R252, 0x4, R78 ;  /* 0x00000004fc4e7825 */ /* 0x000fe200078e024e */
[----:B------:R-:W-:-:S03]  /*19100*/  SEL R0, R0, RZ, P6 ;  /* 0x000000ff00007207 */ /* 0x000fc60003000000 */
[----:B------:R-:W-:Y:S01]  /*19110*/  IMAD.WIDE R76, R252, 0x4, R76 ;  /* 0x00000004fc4c7825 */ /* 0x000fe200078e024c */
[----:B---3--:R1:W-:Y:S04]  /*19120*/  LDGSTS.E [R206+0x10f80], [R174.64], P1 ;  /* 0x10f80000aece7fae */ /* 0x0083e80008921844 */
[----:B--2---:R2:W-:Y:S04]  /*19130*/  LDGSTS.E [R206+0x11380], [R176.64], P1 ;  /* 0x11380000b0ce7fae */ /* 0x0045e80008921844 */
        /* <DEDUP_REMOVED lines=24> */
[----:B-1----:R-:W-:-:S03]  /*192c0*/  IADD3 R230, R207, -0x3d, RZ ;  /* 0xffffffc3cfe67810 */ /* 0x002fc60007ffe0ff */
[----:B------:R3:W-:Y:S04]  /*192d0*/  LDGSTS.E [R206+0x17780], [R212.64], P1 ;  /* 0x17780000d4ce7fae */ /* 0x0007e80008921844 */
[----:B------:R1:W-:Y:S04]  /*192e0*/  LDGSTS.E [R206+0x17b80], [R208.64], P1 ;  /* 0x17b80000d0ce7fae */ /* 0x0003e80008921844 */
[----:B----4-:R3:W-:Y:S04]  /*192f0*/  LDGSTS.E [R206+0x17f80], [R210.64], P1 ;  /* 0x17f80000d2ce7fae */ /* 0x0107e80008921844 */
[----:B------:R-:W4:Y:S01]  /*19300*/  LDL.LU.64 R174, [R1+0x4888] ;  /* 0x0048880001ae7983 */ /* 0x000f220000300a00 */
[----:B-1----:R-:W-:-:S03]  /*19310*/  IADD3 R209, R207, -0x35, RZ ;  /* 0xffffffcbcfd17810 */ /* 0x002fc60007ffe0ff */
[----:B--2---:R-:W2:Y:S01]  /*19320*/  LDL.LU.64 R176, [R1+0x4880] ;  /* 0x0048800001b07983 */ /* 0x004ea20000300a00 */
[----:B---3--:R-:W-:-:S03]  /*19330*/  IADD3 R206, R207, -0x39, RZ ;  /* 0xffffffc7cfce7810 */ /* 0x008fc60007ffe0ff */
[----:B------:R-:W3:Y:S04]  /*19340*/  LDL.LU.64 R178, [R1+0x4878] ;  /* 0x0048780001b27983 */ /* 0x000ee80000300a00 */
[----:B------:R-:W1:Y:S04]  /*19350*/  S2R R207, SR_TID.X ;  /* 0x0000000000cf7919 */ /* 0x000e680000002100 */
[----:B------:R-:W2:Y:S04]  /*19360*/  LDL.LU.64 R180, [R1+0x4870] ;  /* 0x0048700001b47983 */ /* 0x000ea80000300a00 */
        /* <DEDUP_REMOVED lines=8> */
[----:B------:R-:W2:Y:S01]  /*193f0*/  LDL.LU.64 R198, [R1+0x4828] ;  /* 0x0048280001c67983 */ /* 0x000ea20000300a00 */
[----:B------:R-:W-:-:S03]  /*19400*/  IMAD.WIDE R222, R252, 0x4, R74 ;  /* 0x00000004fcde7825 */ /* 0x000fc600078e024a */
[----:B------:R-:W2:Y:S01]  /*19410*/  LDL.LU.64 R200, [R1+0x4820] ;  /* 0x0048200001c87983 */ /* 0x000ea20000300a00 */
[----:B------:R-:W-:-:S03]  /*19420*/  ISETP.GE.U32.AND P6, PT, R206, 0x7fffffa8, PT ;  /* 0x7fffffa8ce00780c */ /* 0x000fc60003fc6070 */
[----:B------:R-:W2:Y:S01]  /*19430*/  LDL.LU.64 R202, [R1+0x4818] ;  /* 0x0048180001ca7983 */ /* 0x000ea20000300a00 */
[----:B-1----:R-:W-:-:S03]  /*19440*/  LOP3.LUT R74, R207, 0x1f, RZ, 0xc0, !PT ;  /* 0x0000001fcf4a7812 */ /* 0x002fc600078ec0ff */
[----:B------:R-:W2:Y:S01]  /*19450*/  LDL.LU.64 R204, [R1+0x4810] ;  /* 0x0048100001cc7983 */ /* 0x000ea20000300a00 */
[----:B------:R-:W-:-:S03]  /*19460*/  ISETP.GE.U32.AND P1, PT, R209, 0x7fffffac, PT ;  /* 0x7fffffacd100780c */ /* 0x000fc60003f26070 */
[----:B------:R-:W-:Y:S04]  /*19470*/  STL.64 [R1+0x2ae0], R80 ;  /* 0x002ae05001007387 */ /* 0x000fe80000100a00 */
[----:B------:R-:W-:Y:S04]  /*19480*/  STL.64 [R1+0x2ae8], R78 ;  /* 0x002ae84e01007387 */ /* 0x000fe80000100a00 */
[----:B------:R-:W2:Y:S04]  /*19490*/  LDL.LU.64 R206, [R1+0x190] ;  /* 0x0001900001ce7983 */ /* 0x000ea80000300a00 */
[----:B------:R-:W-:Y:S04]  /*194a0*/  STL.64 [R1+0x2af0], R76 ;  /* 0x002af04c01007387 */ /* 0x000fe80000100a00 */
[----:B------:R-:W3:Y:S04]  /*194b0*/  LDL.LU.64 R208, [R1+0x188] ;  /* 0x0001880001d07983 */ /* 0x000ee80000300a00 */
[----:B------:R1:W-:Y:S04]  /*194c0*/  STL.64 [R1+0x2af8], R222 ;  /* 0x002af8de01007387 */ /* 0x0003e80000100a00 */
[----:B------:R-:W4:Y:S04]  /*194d0*/  LDL.LU.64 R210, [R1+0x180] ;  /* 0x0001800001d27983 */ /* 0x000f280000300a00 */
[----:B------:R-:W4:Y:S04]  /*194e0*/  LDL.LU.64 R212, [R1+0x178] ;  /* 0x0001780001d47983 */ /* 0x000f280000300a00 */
[----:B------:R-:W4:Y:S04]  /*194f0*/  LDL.LU.64 R214, [R1+0x170] ;  /* 0x0001700001d67983 */ /* 0x000f280000300a00 */
[----:B------:R-:W4:Y:S04]  /*19500*/  LDL.LU.64 R216, [R1+0x168] ;  /* 0x0001680001d87983 */ /* 0x000f280000300a00 */
[----:B------:R-:W4:Y:S04]  /*19510*/  LDL.LU.64 R218, [R1+0x160] ;  /* 0x0001600001da7983 */ /* 0x000f280000300a00 */
[----:B------:R-:W0:Y:S01]  /*19520*/  LDGDEPBAR ;  /* 0x00000000000079af */ /* 0x000e220000000000 */
[----:B------:R-:W-:-:S03]  /*19530*/  IMAD.WIDE R72, R252, 0x4, R72 ;  /* 0x00000004fc487825 */ /* 0x000fc600078e0248 */
[----:B------:R-:W4:Y:S01]  /*19540*/  LDL.LU.64 R220, [R1+0x158] ;  /* 0x0001580001dc7983 */ /* 0x000f220000300a00 */
[----:B------:R-:W-:-:S03]  /*19550*/  IMAD.SHL.U32 R75, R74, 0x4, RZ ;  /* 0x000000044a4b7824 */ /* 0x000fc600078e00ff */
[----:B------:R-:W-:Y:S01]  /*19560*/  BAR.SYNC.DEFER_BLOCKING 0x0 ;  /* 0x0000000000007b1d */ /* 0x000fe20000010000 */
[----:B------:R-:W-:-:S04]  /*19570*/  IMAD.WIDE R70, R252, 0x4, R70 ;  /* 0x00000004fc467825 */ /* 0x000fc800078e0246 */
[C---:B------:R-:W-:Y:S01]  /*19580*/  IMAD.WIDE R68, R252.reuse, 0x4, R68 ;  /* 0x00000004fc447825 */ /* 0x040fe200078e0244 */
[----:B------:R1:W-:Y:S03]  /*19590*/  STL.64 [R1+0x2b00], R72 ;  /* 0x002b004801007387 */ /* 0x0003e60000100a00 */
[----:B------:R-:W-:Y:S01]  /*195a0*/  IMAD.WIDE R66, R252, 0x4, R66 ;  /* 0x00000004fc427825 */ /* 0x000fe200078e0242 */
[----:B------:R1:W-:Y:S04]  /*195b0*/  STL.64 [R1+0x2b08], R70 ;  /* 0x002b084601007387 */ /* 0x0003e80000100a00 */
[----:B------:R1:W-:Y:S04]  /*195c0*/  STL.64 [R1+0x2b10], R68 ;  /* 0x002b104401007387 */ /* 0x0003e80000100a00 */
[----:B------:R-:W-:Y:S04]  /*195d0*/  STL.64 [R1+0x2b18], R66 ;  /* 0x002b184201007387 */ /* 0x000fe80000100a00 */
[----:B------:R-:W-:Y:S01]  /*195e0*/  @!PT LDS RZ, [RZ] ;  /* 0x00000000fffff984 */ /* 0x000fe20000000800 */
[----:B------:R-:W-:Y:S01]  /*195f0*/  @!PT LDS RZ, [RZ] ;  /* 0x00000000fffff984 */ /* 0x000fe20000000800 */
[----:B------:R-:W-:Y:S01]  /*19600*/  @!PT LDS RZ, [RZ] ;  /* 0x00000000fffff984 */ /* 0x000fe20000000800 */
[----:B------:R1:W-:Y:S04]  /*19610*/  LDGSTS.E [R75+0x8000], [R80.64], !P2 ;  /* 0x08000000504b7fae */ /* 0x0003e8000d121844 */
[----:B------:R1:W-:Y:S04]  /*19620*/  LDGSTS.E [R75+0x8080], [R78.64], !P2 ;  /* 0x080800004e4b7fae */ /* 0x0003e8000d121844 */
[----:B------:R1:W-:Y:S04]  /*19630*/  LDGSTS.E [R75+0x8100], [R76.64], !P2 ;  /* 0x081000004c4b7fae */ /* 0x0003e8000d121844 */
[----:B------:R1:W-:Y:S04]  /*19640*/  LDGSTS.E [R75+0x8180], [R222.64], !P2 ;  /* 0x08180000de4b7fae */ /* 0x0003e8000d121844 */
[----:B------:R1:W-:Y:S04]  /*19650*/  LDGSTS.E [R75+0x8200], [R72.64], !P2 ;  /* 0x08200000484b7fae */ /* 0x0003e8000d121844 */
[----:B------:R1:W-:Y:S04]  /*19660*/  LDGSTS.E [R75+0x8280], [R70.64], !P2 ;  /* 0x08280000464b7fae */ /* 0x0003e8000d121844 */
[----:B-1----:R-:W4:Y:S04]  /*19670*/  LDL.LU.64 R222, [R1+0xd0] ;  /* 0x0000d00001de7983 */ /* 0x002f280000300a00 */
[----:B------:R-:W4:Y:S04]  /*19680*/  LDL.LU.64 R224, [R1+0xc8] ;  /* 0x0000c80001e07983 */ /* 0x000f280000300a00 */
[----:B------:R-:W4:Y:S04]  /*19690*/  LDL.LU.64 R226, [R1+0xc0] ;  /* 0x0000c00001e27983 */ /* 0x000f280000300a00 */
[----:B------:R-:W4:Y:S04]  /*196a0*/  LDL.LU.64 R228, [R1+0xb8] ;  /* 0x0000b80001e47983 */ /* 0x000f280000300a00 */
[----:B------:R-:W4:Y:S04]  /*196b0*/  LDL.LU.64 R76, [R1+0xb0] ;  /* 0x0000b000014c7983 */ /* 0x000f280000300a00 */
[----:B------:R-:W4:Y:S04]  /*196c0*/  LDL.LU.64 R72, [R1+0xa8] ;  /* 0x0000a80001487983 */ /* 0x000f280000300a00 */
[----:B------:R1:W-:Y:S04]  /*196d0*/  LDGSTS.E [R75+0x8300], [R68.64], !P2 ;  /* 0x08300000444b7fae */ /* 0x0003e8000d121844 */
[----:B------:R-:W4:Y:S04]  /*196e0*/  LDL.LU.64 R70, [R1+0xa0] ;  /* 0x0000a00001467983 */ /* 0x000f280000300a00 */
[----:B------:R2:W-:Y:S04]  /*196f0*/  LDGSTS.E [R75+0x8380], [R66.64], !P2 ;  /* 0x08380000424b7fae */ /* 0x0005e8000d121844 */
[----:B-1----:R-:W4:Y:S01]  /*19700*/  LDL.LU.64 R68, [R1+0x98] ;  /* 0x0000980001447983 */ /* 0x002f220000300a00 */
[----:B------:R-:W-:Y:S01]  /*19710*/  ISETP.GE.U32.AND P2, PT, R230, 0x7fffffa4, PT ;  /* 0x7fffffa4e600780c */ /* 0x000fe20003f46070 */
[----:B--2---:R-:W-:-:S04]  /*19720*/  IMAD.WIDE R206, R252, 0x4, R206 ;  /* 0x00000004fcce7825 */ /* 0x004fc800078e02ce */
[C---:B---3--:R-:W-:Y:S01]  /*19730*/  IMAD.WIDE R208, R252.reuse, 0x4, R208 ;  /* 0x00000004fcd07825 */ /* 0x048fe200078e02d0 */
[----:B------:R1:W-:Y:S03]  /*19740*/  STL.64 [R1+0xd50], R206 ;  /* 0x000d50ce01007387 */ /* 0x0003e60000100a00 */
[C---:B----4-:R-:W-:Y:S01]  /*19750*/  IMAD.WIDE R210, R252.reuse, 0x4, R210 ;  /* 0x00000004fcd27825 */ /* 0x050fe200078e02d2 */
[----:B------:R2:W-:Y:S03]  /*19760*/  STL.64 [R1+0xd60], R208 ;  /* 0x000d60d001007387 */ /* 0x0005e60000100a00 */
[C---:B------:R-:W-:Y:S01]  /*19770*/  IMAD.WIDE R212, R252.reuse, 0x4, R212 ;  /* 0x00000004fcd47825 */ /* 0x040fe200078e02d4 */
[----:B------:R3:W-:Y:S03]  /*19780*/  STL.64 [R1+0xd70], R210 ;  /* 0x000d70d201007387 */ /* 0x0007e60000100a00 */
[C---:B------:R-:W-:Y:S01]  /*19790*/  IMAD.WIDE R214, R252.reuse, 0x4, R214 ;  /* 0x00000004fcd67825 */ /* 0x040fe200078e02d6 */
[----:B------:R2:W-:Y:S03]  /*197a0*/  STL.64 [R1+0xd78], R212 ;  /* 0x000d78d401007387 */ /* 0x0005e60000100a00 */
[C---:B------:R-:W-:Y:S01]  /*197b0*/  IMAD.WIDE R216, R252.reuse, 0x4, R216 ;  /* 0x00000004fcd87825 */ /* 0x040fe200078e02d8 */
[----:B------:R1:W-:Y:S03]  /*197c0*/  STL.64 [R1+0xd88], R214 ;  /* 0x000d88d601007387 */ /* 0x0003e60000100a00 */
[C---:B------:R-:W-:Y:S01]  /*197d0*/  IMAD.WIDE R218, R252.reuse, 0x4, R218 ;  /* 0x00000004fcda7825 */ /* 0x040fe200078e02da */
[----:B------:R-:W4:Y:S04]  /*197e0*/  LDL.LU.64 R78, [R1+0x10] ;  /* 0x00001000014e7983 */ /* 0x000f280000300a00 */
[----:B------:R1:W-:Y:S04]  /*197f0*/  STL.64 [R1+0xd98], R216 ;  /* 0x000d98d801007387 */ /* 0x0003e80000100a00 */
[----:B------:R-:W4:Y:S04]  /*19800*/  LDL.LU.64 R230, [R1+0x8] ;  /* 0x0000080001e67983 */ /* 0x000f280000300a00 */
[----:B------:R1:W-:Y:S04]  /*19810*/  STL.64 [R1+0xda0], R218 ;  /* 0x000da0da01007387 */ /* 0x0003e80000100a00 */
[----:B------:R-:W4:Y:S01]  /*19820*/  LDL.LU.64 R232, [R1] ;  /* 0x0000000001e87983 */ /* 0x000f220000300a00 */
[----:B------:R-:W-:-:S03]  /*19830*/  IMAD.WIDE R220, R252, 0x4, R220 ;  /* 0x00000004fcdc7825 */ /* 0x000fc600078e02dc */
[----:B------:R1:W-:Y:S04]  /*19840*/  LDGSTS.E [R75+0x9000], [R206.64], !P3 ;  /* 0x09000000ce4b7fae */ /* 0x0003e8000d921844 */
[----:B------:R2:W-:Y:S04]  /*19850*/  STL.64 [R1+0xdb0], R220 ;  /* 0x000db0dc01007387 */ /* 0x0005e80000100a00 */
[----:B------:R2:W-:Y:S04]  /*19860*/  LDGSTS.E [R75+0x9080], [R208.64], !P3 ;  /* 0x09080000d04b7fae */ /* 0x0005e8000d921844 */
[----:B-1----:R-:W4:Y:S04]  /*19870*/  LDL.LU.64 R206, [R1+0x4808] ;  /* 0x0048080001ce7983 */ /* 0x002f280000300a00 */
[----:B------:R3:W-:Y:S04]  /*19880*/  LDGSTS.E [R75+0x9100], [R210.64], !P3 ;  /* 0x09100000d24b7fae */ /* 0x0007e8000d921844 */
[----:B--2---:R-:W2:Y:S04]  /*19890*/  LDL.LU.64 R208, [R1+0x4800] ;  /* 0x0048000001d07983 */ /* 0x004ea80000300a00 */
[----:B------:R1:W-:Y:S04]  /*198a0*/  LDGSTS.E [R75+0x9180], [R212.64], !P3 ;  /* 0x09180000d44b7fae */ /* 0x0003e8000d921844 */
[----:B---3--:R-:W3:Y:S04]  /*198b0*/  LDL.LU.64 R210, [R1+0x47f8] ;  /* 0x0047f80001d27983 */ /* 0x008ee80000300a00 */
[----:B------:R1:W-:Y:S04]  /*198c0*/  LDGSTS.E [R75+0x9200], [R214.64], !P3 ;  /* 0x09200000d64b7fae */ /* 0x0003e8000d921844 */
[----:B-1----:R-:W2:Y:S01]  /*198d0*/  LDL.LU.64 R212, [R1+0x47f0] ;  /* 0x0047f00001d47983 */ /* 0x002ea20000300a00 */
[----:B------:R-:W-:-:S03]  /*198e0*/  IMAD.WIDE R222, R252, 0x4, R222 ;  /* 0x00000004fcde7825 */ /* 0x000fc600078e02de */
[----:B------:R1:W-:Y:S01]  /*198f0*/  LDGSTS.E [R75+0x9280], [R216.64], !P3 ;  /* 0x09280000d84b7fae */ /* 0x0003e2000d921844 */
[----:B------:R-:W-:-:S03]  /*19900*/  IMAD.WIDE R224, R252, 0x4, R224 ;  /* 0x00000004fce07825 */ /* 0x000fc600078e02e0 */
[----:B------:R-:W2:Y:S01]  /*19910*/  LDL.LU.64 R214, [R1+0x47e8] ;  /* 0x0047e80001d67983 */ /* 0x000ea20000300a00 */
[----:B------:R-:W-:-:S03]  /*19920*/  IMAD.WIDE R226, R252, 0x4, R226 ;  /* 0x00000004fce27825 */ /* 0x000fc600078e02e2 */
[----:B------:R1:W-:Y:S01]  /*19930*/  LDGSTS.E [R75+0x9300], [R218.64], !P3 ;  /* 0x09300000da4b7fae */ /* 0x0003e2000d921844 */
[----:B------:R-:W-:-:S03]  /*19940*/  IMAD.WIDE R228, R252, 0x4, R228 ;  /* 0x00000004fce47825 */ /* 0x000fc600078e02e4 */
[----:B-1----:R-:W2:Y:S01]  /*19950*/  LDL.LU.64 R216, [R1+0x47e0] ;  /* 0x0047e00001d87983 */ /* 0x002ea20000300a00 */
[----:B------:R-:W-:-:S03]  /*19960*/  IMAD.WIDE R76, R252, 0x4, R76 ;  /* 0x00000004fc4c7825 */ /* 0x000fc600078e024c */
[----:B------:R1:W-:Y:S04]  /*19970*/  LDGSTS.E [R75+0x9380], [R220.64], !P3 ;  /* 0x09380000dc4b7fae */ /* 0x0003e8000d921844 */
[----:B------:R-:W2:Y:S01]  /*19980*/  LDL.LU.64 R218, [R1+0x47d8] ;  /* 0x0047d80001da7983 */ /* 0x000ea20000300a00 */
[----:B------:R-:W-:-:S03]  /*19990*/  IMAD.WIDE R72, R252, 0x4, R72 ;  /* 0x00000004fc487825 */ /* 0x000fc600078e0248 */
[----:B------:R1:W-:Y:S04]  /*199a0*/  LDGSTS.E [R75+0xa000], [R222.64], !P4 ;  /* 0x0a000000de4b7fae */ /* 0x0003e8000e121844 */
[----:B-1----:R-:W2:Y:S01]  /*199b0*/  LDL.LU.64 R220, [R1+0x47d0] ;  /* 0x0047d00001dc7983 */ /* 0x002ea20000300a00 */
[----:B------:R-:W-:-:S03]  /*199c0*/  IMAD.WIDE R70, R252, 0x4, R70 ;  /* 0x00000004fc467825 */ /* 0x000fc600078e0246 */
[----:B------:R1:W-:Y:S04]  /*199d0*/  STL.64 [R1+0x15c0], R222 ;  /* 0x0015c0de01007387 */ /* 0x0003e80000100a00 */
[----:B------:R1:W-:Y:S01]  /*199e0*/  STL.64 [R1+0x15c8], R224 ;  /* 0x0015c8e001007387 */ /* 0x0003e20000100a00 */
[----:B------:R-:W-:-:S03]  /*199f0*/  IMAD.WIDE R68, R252, 0x4, R68 ;  /* 0x00000004fc447825 */ /* 0x000fc600078e0244 */
[----:B------:R1:W-:Y:S04]  /*19a00*/  STL.64 [R1+0x15d0], R226 ;  /* 0x0015d0e201007387 */ /* 0x0003e80000100a00 */
[----:B------:R-:W-:Y:S04]  /*19a10*/  STL.64 [R1+0x15d8], R228 ;  /* 0x0015d8e401007387 */ /* 0x000fe80000100a00 */
[----:B------:R1:W-:Y:S04]  /*19a20*/  STL.64 [R1+0x1600], R76 ;  /* 0x0016004c01007387 */ /* 0x0003e80000100a00 */
[----:B------:R1:W-:Y:S04]  /*19a30*/  LDGSTS.E [R75+0xa080], [R224.64], !P4 ;  /* 0x0a080000e04b7fae */ /* 0x0003e8000e121844 */
[----:B-1----:R-:W2:Y:S04]  /*19a40*/  LDL.LU.64 R222, [R1+0x47c8] ;  /* 0x0047c80001de7983 */ /* 0x002ea80000300a00 */
[----:B------:R1:W-:Y:S04]  /*19a50*/  LDGSTS.E [R75+0xa100], [R226.64], !P4 ;  /* 0x0a100000e24b7fae */ /* 0x0003e8000e121844 */
[----:B------:R1:W-:Y:S04]  /*19a60*/  STL.64 [R1+0x1608], R72 ;  /* 0x0016084801007387 */ /* 0x0003e80000100a00 */
[----:B------:R1:W-:Y:S04]  /*19a70*/  LDGSTS.E [R75+0xa180], [R228.64], !P4 ;  /* 0x0a180000e44b7fae */ /* 0x0003e8000e121844 */
[----:B------:R-:W2:Y:S04]  /*19a80*/  LDL.LU.64 R224, [R1+0x47c0] ;  /* 0x0047c00001e07983 */ /* 0x000ea80000300a00 */
[----:B------:R1:W-:Y:S04]  /*19a90*/  LDGSTS.E [R75+0xa200], [R76.64], !P4 ;  /* 0x0a2000004c4b7fae */ /* 0x0003e8000e121844 */
[----:B------:R1:W-:Y:S04]  /*19aa0*/  STL.64 [R1+0x1640], R70 ;  /* 0x0016404601007387 */ /* 0x0003e80000100a00 */
[----:B------:R1:W-:Y:S04]  /*19ab0*/  LDGSTS.E [R75+0xa280], [R72.64], !P4 ;  /* 0x0a280000484b7fae */ /* 0x0003e8000e121844 */
[----:B-1----:R-:W2:Y:S04]  /*19ac0*/  LDL.LU.64 R226, [R1+0x47b8] ;  /* 0x0047b80001e27983 */ /* 0x002ea80000300a00 */
[----:B------:R1:W-:Y:S04]  /*19ad0*/  LDGSTS.E [R75+0xa300], [R70.64], !P4 ;  /* 0x0a300000464b7fae */ /* 0x0003e8000e121844 */
[----:B------:R4:W-:Y:S04]  /*19ae0*/  STL.64 [R1+0x1648], R68 ;  /* 0x0016484401007387 */ /* 0x0009e80000100a00 */
[----:B------:R4:W-:Y:S01]  /*19af0*/  LDGSTS.E [R75+0xa380], [R68.64], !P4 ;  /* 0x0a380000444b7fae */ /* 0x0009e2000e121844 */
[----:B------:R-:W-:-:S03]  /*19b00*/  IMAD.WIDE R76, R252, 0x4, R248 ;  /* 0x00000004fc4c7825 */ /* 0x000fc600078e02f8 */
[----:B------:R-:W2:Y:S01]  /*19b10*/  LDL.LU.64 R228, [R1+0x47b0] ;  /* 0x0047b00001e47983 */ /* 0x000ea20000300a00 */
[----:B------:R-:W-:-:S04]  /*19b20*/  IMAD.WIDE R72, R252, 0x4, R246 ;  /* 0x00000004fc487825 */ /* 0x000fc800078e02f6 */
[----:B-1----:R-:W-:-:S04]  /*19b30*/  IMAD.WIDE R70, R252, 0x4, R244 ;  /* 0x00000004fc467825 */ /* 0x002fc800078e02f4 */
[----:B------:R-:W-:-:S04]  /*19b40*/  IMAD.WIDE R64, R252, 0x4, R64 ;  /* 0x00000004fc407825 */ /* 0x000fc800078e0240 */
        /* <DEDUP_REMOVED lines=21> */
[----:B------:R-:W-:Y:S02]  /*19ca0*/  IMAD.MOV.U32 R81, RZ, RZ, c[0x0][0x180] ;  /* 0x00006000ff517624 */ /* 0x000fe400078e00ff */
[----:B------:R-:W-:-:S04]  /*19cb0*/  IMAD.WIDE R18, R252, 0x4, R18 ;  /* 0x00000004fc127825 */ /* 0x000fc800078e0212 */
[----:B----4-:R-:W-:-:S04]  /*19cc0*/  IMAD.WIDE R68, R252, 0x4, R78 ;  /* 0x00000004fc447825 */ /* 0x010fc800078e024e */
[----:B------:R-:W-:Y:S01]  /*19cd0*/  IMAD.WIDE R78, R252, 0x4, R250 ;  /* 0x00000004fc4e7825 */ /* 0x000fe200078e02fa */
[----:B------:R-:W-:-:S03]  /*19ce0*/  MOV R251, R69 ;  /* 0x0000004500fb7202 */ /* 0x000fc60000000f00 */
[C---:B------:R-:W-:Y:S01]  /*19cf0*/  IMAD.WIDE R230, R252.reuse, 0x4, R230 ;  /* 0x00000004fce67825 */ /* 0x040fe200078e02e6 */
[----:B------:R1:W-:Y:S03]  /*19d00*/  STL.64 [R1+0x1e80], R68 ;  /* 0x001e804401007387 */ /* 0x0003e60000100a00 */
[----:B------:R-:W-:Y:S02]  /*19d10*/  IMAD.MOV.U32 R250, RZ, RZ, R68 ;  /* 0x000000fffffa7224 */ /* 0x000fe400078e0044 */
[C---:B------:R-:W-:Y:S01]  /*19d20*/  IMAD.WIDE R232, R252.reuse, 0x4, R232 ;  /* 0x00000004fce87825 */ /* 0x040fe200078e02e8 */
[----:B------:R4:W-:Y:S04]  /*19d30*/  STL.64 [R1+0x1e88], R230 ;  /* 0x001e88e601007387 */ /* 0x0009e80000100a00 */
[----:B------:R3:W-:Y:S01]  /*19d40*/  STL.64 [R1+0x1fd8], R232 ;  /* 0x001fd8e801007387 */ /* 0x0007e20000100a00 */
[----:B-1----:R-:W-:-:S03]  /*19d50*/  IMAD.WIDE R68, R252, 0x4, R242 ;  /* 0x00000004fc447825 */ /* 0x002fc600078e02f2 */
[----:B------:R-:W-:Y:S04]  /*19d60*/  STL.64 [R1+0x1fe8], R78 ;  /* 0x001fe84e01007387 */ /* 0x000fe80000100a00 */
[----:B------:R-:W-:Y:S04]  /*19d70*/  STL.64 [R1+0x1ff0], R76 ;  /* 0x001ff04c01007387 */ /* 0x000fe80000100a00 */
[----:B------:R1:W-:Y:S04]  /*19d80*/  LDGSTS.E [R75+0xb000], [R250.64], !P5 ;  /* 0x0b000000fa4b7fae */ /* 0x0003e8000e921844 */
[----:B------:R-:W-:Y:S04]  /*19d90*/  STL.64 [R1+0x2000], R72 ;  /* 0x0020004801007387 */ /* 0x000fe80000100a00 */
[----:B------:R4:W-:Y:S04]  /*19da0*/  LDGSTS.E [R75+0xb080], [R230.64], !P5 ;  /* 0x0b080000e64b7fae */ /* 0x0009e8000e921844 */
[----:B------:R3:W-:Y:S04]  /*19db0*/  LDGSTS.E [R75+0xb100], [R232.64], !P5 ;  /* 0x0b100000e84b7fae */ /* 0x0007e8000e921844 */
[----:B------:R1:W-:Y:S04]  /*19dc0*/  LDGSTS.E [R75+0xb180], [R78.64], !P5 ;  /* 0x0b1800004e4b7fae */ /* 0x0003e8000e921844 */
[----:B----4-:R-:W4:Y:S04]  /*19dd0*/  LDL.LU.64 R230, [R1+0x47a8] ;  /* 0x0047a80001e67983 */ /* 0x010f280000300a00 */
[----:B------:R-:W-:Y:S04]  /*19de0*/  STL.64 [R1+0x2010], R70 ;  /* 0x0020104601007387 */ /* 0x000fe80000100a00 */
[----:B---3--:R-:W3:Y:S04]  /*19df0*/  LDL.LU.64 R232, [R1+0x47a0] ;  /* 0x0047a00001e87983 */ /* 0x008ee80000300a00 */
[----:B------:R1:W-:Y:S04]  /*19e00*/  LDGSTS.E [R75+0xb200], [R76.64], !P5 ;  /* 0x0b2000004c4b7fae */ /* 0x0003e8000e921844 */
[----:B------:R1:W-:Y:S04]  /*19e10*/  STL.64 [R1+0x2018], R68 ;  /* 0x0020184401007387 */ /* 0x0003e80000100a00 */
[----:B------:R1:W-:Y:S04]  /*19e20*/  LDGSTS.E [R75+0xb280], [R72.64], !P5 ;  /* 0x0b280000484b7fae */ /* 0x0003e8000e921844 */
[----:B------:R1:W-:Y:S04]  /*19e30*/  LDGSTS.E [R75+0xb300], [R70.64], !P5 ;  /* 0x0b300000464b7fae */ /* 0x0003e8000e921844 */
[----:B------:R-:W-:Y:S04]  /*19e40*/  STL.64 [R1+0x2308], R64 ;  /* 0x0023084001007387 */ /* 0x000fe80000100a00 */
[----:B------:R1:W-:Y:S04]  /*19e50*/  LDGSTS.E [R75+0xb380], [R68.64], !P5 ;  /* 0x0b380000444b7fae */ /* 0x0003e8000e921844 */
[----:B------:R-:W-:Y:S04]  /*19e60*/  STL.64 [R1+0x2310], R62 ;  /* 0x0023103e01007387 */ /* 0x000fe80000100a00 */
[----:B------:R-:W-:Y:S01]  /*19e70*/  STL.64 [R1+0x2318], R60 ;  /* 0x0023183c01007387 */ /* 0x000fe20000100a00 */
[----:B-1----:R-:W-:-:S03]  /*19e80*/  IMAD.WIDE R68, R252, 0x4, R50 ;  /* 0x00000004fc447825 */ /* 0x002fc600078e0232 */
[----:B------:R-:W-:Y:S04]  /*19e90*/  STL.64 [R1+0x26f0], R58 ;  /* 0x0026f03a01007387 */ /* 0x000fe80000100a00 */
[----:B------:R-:W-:Y:S04]  /*19ea0*/  STL.64 [R1+0x26f8], R56 ;  /* 0x0026f83801007387 */ /* 0x000fe80000100a00 */
[----:B------:R-:W-:Y:S04]  /*19eb0*/  STL.64 [R1+0x2700], R54 ;  /* 0x0027003601007387 */ /* 0x000fe80000100a00 */
[----:B------:R-:W-:Y:S04]  /*19ec0*/  STL.64 [R1+0x2708], R52 ;  /* 0x0027083401007387 */ /* 0x000fe80000100a00 */
[----:B------:R1:W-:Y:S04]  /*19ed0*/  STL.64 [R1+0x2710], R68 ;  /* 0x0027104401007387 */ /* 0x0003e80000100a00 */
[----:B------:R-:W-:Y:S04]  /*19ee0*/  STL.64 [R1+0x2798], R48 ;  /* 0x0027983001007387 */ /* 0x000fe80000100a00 */
[----:B------:R-:W-:Y:S04]  /*19ef0*/  STL.64 [R1+0x27a0], R46 ;  /* 0x0027a02e01007387 */ /* 0x000fe80000100a00 */
[----:B------:R1:W-:Y:S01]  /*19f00*/  STL.64 [R1+0x27a8], R44 ;  /* 0x0027a82c01007387 */ /* 0x0003e20000100a00 */
[----:B------:R-:W-:-:S03]  /*19f10*/  IMAD.SHL.U32 R51, R74, 0x4, RZ ;  /* 0x000000044a337824 */ /* 0x000fc600078e00ff */
[----:B------:R-:W-:Y:S04]  /*19f20*/  STL.64 [R1+0x27b0], R42 ;  /* 0x0027b02a01007387 */ /* 0x000fe80000100a00 */
[----:B------:R-:W-:Y:S04]  /*19f30*/  STL.64 [R1+0x27b8], R40 ;  /* 0x0027b82801007387 */ /* 0x000fe80000100a00 */
[----:B------:R-:W-:Y:S04]  /*19f40*/  STL.64 [R1+0x27c0], R38 ;  /* 0x0027c02601007387 */ /* 0x000fe80000100a00 */
[----:B------:R-:W-:Y:S04]  /*19f50*/  STL.64 [R1+0x27c8], R36 ;  /* 0x0027c82401007387 */ /* 0x000fe80000100a00 */
[----:B------:R-:W-:Y:S04]  /*19f60*/  STL.64 [R1+0x27d0], R34 ;  /* 0x0027d02201007387 */ /* 0x000fe80000100a00 */
[----:B------:R-:W-:Y:S04]  /*19f70*/  STL.64 [R1+0x2858], R32 ;  /* 0x0028582001007387 */ /* 0x000fe80000100a00 */
[----:B------:R-:W-:Y:S04]  /*19f80*/  STL.64 [R1+0x2860], R30 ;  /* 0x0028601e01007387 */ /* 0x000fe80000100a00 */
[----:B------:R-:W-:Y:S04]  /*19f90*/  STL.64 [R1+0x2868], R28 ;  /* 0x0028681c01007387 */ /* 0x000fe80000100a00 */
[----:B------:R1:W-:Y:S04]  /*19fa0*/  LDGSTS.E [R51+0xc000], [R64.64], !P0 ;  /* 0x0c00000040337fae */ /* 0x0003e8000c121844 */
[----:B------:R-:W-:Y:S01]  /*19fb0*/  STL.64 [R1+0x2870], R26 ;  /* 0x0028701a01007387 */ /* 0x000fe20000100a00 */
[----:B------:R-:W-:-:S03]  /*19fc0*/  IADD3 R66, R81, -0x22, RZ ;  /* 0xffffffde51427810 */ /* 0x000fc60007ffe0ff */
[----:B------:R1:W-:Y:S04]  /*19fd0*/  LDGSTS.E [R51+0xc080], [R62.64], !P0 ;  /* 0x0c0800003e337fae */ /* 0x0003e8000c121844 */
[----:B------:R-:W-:Y:S04]  /*19fe0*/  STL.64 [R1+0x2878], R24 ;  /* 0x0028781801007387 */ /* 0x000fe80000100a00 */
[----:B------:R1:W-:Y:S04]  /*19ff0*/  LDGSTS.E [R51+0xc100], [R60.64], !P0 ;  /* 0x0c1000003c337fae */ /* 0x0003e8000c121844 */
[----:B------:R-:W-:Y:S04]  /*1a000*/  STL.64 [R1+0x2880], R22 ;  /* 0x0028801601007387 */ /* 0x000fe80000100a00 */
[----:B------:R1:W-:Y:S04]  /*1a010*/  LDGSTS.E [R51+0xc180], [R58.64], !P0 ;  /* 0x0c1800003a337fae */ /* 0x0003e8000c121844 */
[----:B------:R1:W-:Y:S04]  /*1a020*/  STL.64 [R1+0x2888], R20 ;  /* 0x0028881401007387 */ /* 0x0003e80000100a00 */
[----:B------:R1:W-:Y:S04]  /*1a030*/  LDGSTS.E [R51+0xc200], [R56.64], !P0 ;  /* 0x0c20000038337fae */ /* 0x0003e8000c121844 */
[----:B------:R-:W-:Y:S01]  /*1a040*/  STL.64 [R1+0x2890], R18 ;  /* 0x0028901201007387 */ /* 0x000fe20000100a00 */
[----:B------:R-:W-:-:S03]  /*1a050*/  ISETP.GE.U32.AND P3, PT, R66, 0x7fffffbf, PT ;  /* 0x7fffffbf4200780c */ /* 0x000fc60003f66070 */
[----:B------:R1:W-:Y:S01]  /*1a060*/  LDGSTS.E [R51+0xc280], [R54.64], !P0 ;  /* 0x0c28000036337fae */ /* 0x0003e2000c121844 */
[----:B------:R-:W-:-:S03]  /*1a070*/  IMAD.WIDE R16, R252, 0x4, R16 ;  /* 0x00000004fc107825 */ /* 0x000fc600078e0210 */
[----:B------:R-:W2:Y:S01]  /*1a080*/  LDL.LU.64 R248, [R1+0x250] ;  /* 0x0002500001f87983 */ /* 0x000ea20000300a00 */
[----:B------:R-:W-:-:S03]  /*1a090*/  IADD3 R66, R81, -0x26, RZ ;  /* 0xffffffda51427810 */ /* 0x000fc60007ffe0ff */
[----:B------:R1:W-:Y:S01]  /*1a0a0*/  LDGSTS.E [R51+0xc300], [R52.64], !P0 ;  /* 0x0c30000034337fae */ /* 0x0003e2000c121844 */
[----:B------:R-:W-:-:S03]  /*1a0b0*/  IMAD.WIDE R14, R252, 0x4, R14 ;  /* 0x00000004fc0e7825 */ /* 0x000fc600078e020e */
[----:B------:R1:W-:Y:S01]  /*1a0c0*/  LDGSTS.E [R51+0xc380], [R68.64], !P0 ;  /* 0x0c38000044337fae */ /* 0x0003e2000c121844 */
[----:B------:R-:W-:-:S03]  /*1a0d0*/  IMAD.WIDE R12, R252, 0x4, R12 ;  /* 0x00000004fc0c7825 */ /* 0x000fc600078e020c */
[----:B------:R-:W3:Y:S01]  /*1a0e0*/  LDL.LU.64 R250, [R1+0x248] ;  /* 0x0002480001fa7983 */ /* 0x000ee20000300a00 */
[----:B------:R-:W-:Y:S01]  /*1a0f0*/  IMAD.WIDE R10, R252, 0x4, R10 ;  /* 0x00000004fc0a7825 */ /* 0x000fe200078e020a */
[----:B------:R-:W-:-:S03]  /*1a100*/  ISETP.GE.U32.AND P4, PT, R66, 0x7fffffbb, PT ;  /* 0x7fffffbb4200780c */ /* 0x000fc60003f86070 */
[----:B------:R-:W-:-:S04]  /*1a110*/  IMAD.WIDE R8, R252, 0x4, R8 ;  /* 0x00000004fc087825 */ /* 0x000fc800078e0208 */
[----:B------:R-:W-:Y:S01]  /*1a120*/  IMAD.WIDE R6, R252, 0x4, R6 ;  /* 0x00000004fc067825 */ /* 0x000fe200078e0206 */
[----:B-1----:R-:W4:Y:S04]  /*1a130*/  LDL.LU.64 R68, [R1+0x240] ;  /* 0x0002400001447983 */ /* 0x002f280000300a00 */
[----:B------:R-:W4:Y:S04]  /*1a140*/  LDL.LU.64 R70, [R1+0x238] ;  /* 0x0002380001467983 */ /* 0x000f280000300a00 */
[----:B------:R-:W4:Y:S01]  /*1a150*/  LDL.LU.64 R72, [R1+0x230] ;  /* 0x0002300001487983 */ /* 0x000f220000300a00 */
[----:B------:R-:W-:-:S03]  /*1a160*/  IADD3 R66, R81, -0x2a, RZ ;  /* 0xffffffd651427810 */ /* 0x000fc60007ffe0ff */
[----:B------:R-:W4:Y:S01]  /*1a170*/  LDL.LU.64 R76, [R1+0x228] ;  /* 0x00022800014c7983 */ /* 0x000f220000300a00 */
[----:B------:R-:W-:-:S03]  /*1a180*/  IMAD.WIDE R4, R252, 0x4, R4 ;  /* 0x00000004fc047825 */ /* 0x000fc600078e0204 */
[----:B------:R-:W4:Y:S04]  /*1a190*/  LDL.LU.64 R78, [R1+0x220] ;  /* 0x00022000014e7983 */ /* 0x000f280000300a00 */
[----:B------:R3:W-:Y:S04]  /*1a1a0*/  STL.64 [R1+0x2948], R16 ;  /* 0x0029481001007387 */ /* 0x0007e80000100a00 */
[----:B------:R4:W-:Y:S01]  /*1a1b0*/  STL.64 [R1+0x2950], R14 ;  /* 0x0029500e01007387 */ /* 0x0009e20000100a00 */
[----:B------:R-:W-:-:S03]  /*1a1c0*/  ISETP.GE.U32.AND P5, PT, R66, 0x7fffffb7, PT ;  /* 0x7fffffb74200780c */ /* 0x000fc60003fa6070 */
[----:B------:R1:W-:Y:S01]  /*1a1d0*/  STL.64 [R1+0x2958], R12 ;  /* 0x0029580c01007387 */ /* 0x0003e20000100a00 */
[----:B------:R-:W-:-:S03]  /*1a1e0*/  IADD3 R66, R81, -0x2e, RZ ;  /* 0xffffffd251427810 */ /* 0x000fc60007ffe0ff */
[----:B------:R1:W-:Y:S01]  /*1a1f0*/  STL.64 [R1+0x2960], R10 ;  /* 0x0029600a01007387 */ /* 0x0003e20000100a00 */
[----:B------:R-:W-:-:S03]  /*1a200*/  IADD3 R50, R81, -0x32, RZ ;  /* 0xffffffce51327810 */ /* 0x000fc60007ffe0ff */
[----:B------:R1:W-:Y:S04]  /*1a210*/  STL.64 [R1+0x2970], R8 ;  /* 0x0029700801007387 */ /* 0x0003e80000100a00 */
[----:B------:R1:W-:Y:S04]  /*1a220*/  STL.64 [R1+0x2978], R6 ;  /* 0x0029780601007387 */ /* 0x0003e80000100a00 */
[----:B------:R1:W-:Y:S04]  /*1a230*/  STL.64 [R1+0x2988], R4 ;  /* 0x0029880401007387 */ /* 0x0003e80000100a00 */
[----:B------:R-:W4:Y:S04]  /*1a240*/  LDL.LU.64 R80, [R1+0x218] ;  /* 0x0002180001507983 */ /* 0x000f280000300a00 */
[----:B------:R1:W-:Y:S04]  /*1a250*/  LDGSTS.E [R51+0xd000], [R48.64], !P1 ;  /* 0x0d00000030337fae */ /* 0x0003e8000c921844 */
        /* <DEDUP_REMOVED lines=9> */
[----:B------:R1:W-:Y:S01]  /*1a2f0*/  LDGSTS.E [R51+0xe100], [R28.64], !P6 ;  /* 0x0e1000001c337fae */ /* 0x0003e2000f121844 */
[----:B------:R-:W-:-:S03]  /*1a300*/  IMAD.WIDE R2, R252, 0x4, R2 ;  /* 0x00000004fc027825 */ /* 0x000fc600078e0202 */
[----:B------:R1:W-:Y:S04]  /*1a310*/  LDGSTS.E [R51+0xe180], [R26.64], !P6 ;  /* 0x0e1800001a337fae */ /* 0x0003e8000f121844 */
[----:B------:R1:W-:Y:S04]  /*1a320*/  LDGSTS.E [R51+0xe200], [R24.64], !P6 ;  /* 0x0e20000018337fae */ /* 0x0003e8000f121844 */
[----:B------:R1:W-:Y:S04]  /*1a330*/  LDGSTS.E [R51+0xe280], [R22.64], !P6 ;  /* 0x0e28000016337fae */ /* 0x0003e8000f121844 */
[----:B------:R2:W-:Y:S04]  /*1a340*/  LDGSTS.E [R51+0xe300], [R20.64], !P6 ;  /* 0x0e30000014337fae */ /* 0x0005e8000f121844 */
[----:B------:R1:W-:Y:S04]  /*1a350*/  LDGSTS.E [R51+0xe380], [R18.64], !P6 ;  /* 0x0e38000012337fae */ /* 0x0003e8000f121844 */
[----:B------:R3:W-:Y:S04]  /*1a360*/  LDGSTS.E [R51+0xf000], [R16.64], !P2 ;  /* 0x0f00000010337fae */ /* 0x0007e8000d121844 */
[----:B------:R4:W-:Y:S04]  /*1a370*/  LDGSTS.E [R51+0xf080], [R14.64], !P2 ;  /* 0x0f0800000e337fae */ /* 0x0009e8000d121844 */
[----:B------:R-:W-:Y:S04]  /*1a380*/  STL.64 [R1+0x2990], R2 ;  /* 0x0029900201007387 */ /* 0x000fe80000100a00 */
[----:B------:R1:W-:Y:S04]  /*1a390*/  LDGSTS.E [R51+0xf100], [R12.64], !P2 ;  /* 0x0f1000000c337fae */ /* 0x0003e8000d121844 */
[----:B------:R1:W-:Y:S04]  /*1a3a0*/  LDGSTS.E [R51+0xf180], [R10.64], !P2 ;  /* 0x0f1800000a337fae */ /* 0x0003e8000d121844 */
[----:B------:R2:W-:Y:S04]  /*1a3b0*/  LDGSTS.E [R51+0xf200], [R8.64], !P2 ;  /* 0x0f20000008337fae */ /* 0x0005e8000d121844 */
[----:B------:R2:W-:Y:S04]  /*1a3c0*/  LDGSTS.E [R51+0xf280], [R6.64], !P2 ;  /* 0x0f28000006337fae */ /* 0x0005e8000d121844 */
[----:B------:R2:W-:Y:S01]  /*1a3d0*/  LDGSTS.E [R51+0xf300], [R4.64], !P2 ;  /* 0x0f30000004337fae */ /* 0x0005e2000d121844 */
[----:B------:R-:W-:-:S02]  /*1a3e0*/  IMAD.SHL.U32 R74, R74, 0x4, RZ ;  /* 0x000000044a4a7824 */ /* 0x000fc400078e00ff */
[----:B-1----:R-:W-:Y:S01]  /*1a3f0*/  IMAD.MOV.U32 R45, RZ, RZ, c[0x0][0x180] ;  /* 0x00006000ff2d7624 */ /* 0x002fe200078e00ff */
[----:B------:R1:W-:Y:S01]  /*1a400*/  LDGSTS.E [R51+0xf380], [R2.64], !P2 ;  /* 0x0f38000002337fae */ /* 0x0003e2000d121844 */
[----:B--2---:R-:W-:-:S05]  /*1a410*/  IMAD.WIDE R20, R252, 0x4, R248 ;  /* 0x00000004fc147825 */ /* 0x004fca00078e02f8 */
[----:B------:R-:W-:Y:S04]  /*1a420*/  STL.64 [R1+0xbb0], R20 ;  /* 0x000bb01401007387 */ /* 0x000fe80000100a00 */
[----:B------:R-:W2:Y:S01]  /*1a430*/  LDL.LU.64 R56, [R1+0x150] ;  /* 0x0001500001387983 */ /* 0x000ea20000300a00 */
[----:B---3--:R-:W-:-:S05]  /*1a440*/  IMAD.WIDE R16, R252, 0x4, R250 ;  /* 0x00000004fc107825 */ /* 0x008fca00078e02fa */
[----:B------:R3:W-:Y:S04]  /*1a450*/  STL.64 [R1+0xbb8], R16 ;  /* 0x000bb81001007387 */ /* 0x0007e80000100a00 */
[----:B------:R-:W3:Y:S01]  /*1a460*/  LDL.LU.64 R58, [R1+0x148] ;  /* 0x00014800013a7983 */ /* 0x000ee20000300a00 */
[----:B----4-:R-:W-:-:S04]  /*1a470*/  IMAD.WIDE R14, R252, 0x4, R68 ;  /* 0x00000004fc0e7825 */ /* 0x010fc800078e0244 */
[C---:B------:R-:W-:Y:S01]  /*1a480*/  IMAD.WIDE R12, R252.reuse, 0x4, R70 ;  /* 0x00000004fc0c7825 */ /* 0x040fe200078e0246 */
[----:B------:R4:W-:Y:S03]  /*1a490*/  STL.64 [R1+0xbd0], R14 ;  /* 0x000bd00e01007387 */ /* 0x0009e60000100a00 */
[C---:B------:R-:W-:Y:S01]  /*1a4a0*/  IMAD.WIDE R10, R252.reuse, 0x4, R72 ;  /* 0x00000004fc0a7825 */ /* 0x040fe200078e0248 */
[----:B------:R-:W4:Y:S04]  /*1a4b0*/  LDL.LU.64 R60, [R1+0x140] ;  /* 0x00014000013c7983 */ /* 0x000f280000300a00 */
[----:B------:R1:W-:Y:S01]  /*1a4c0*/  STL.64 [R1+0xbd8], R12 ;  /* 0x000bd80c01007387 */ /* 0x0003e20000100a00 */
[----:B------:R-:W-:-:S03]  /*1a4d0*/  IMAD.WIDE R8, R252, 0x4, R76 ;  /* 0x00000004fc087825 */ /* 0x000fc600078e024c */
[----:B------:R-:W1:Y:S01]  /*1a4e0*/  LDL.LU.64 R62, [R1+0x138] ;  /* 0x00013800013e7983 */ /* 0x000e620000300a00 */
[----:B------:R-:W-:-:S03]  /*1a4f0*/  IMAD.WIDE R6, R252, 0x4, R78 ;  /* 0x00000004fc067825 */ /* 0x000fc600078e024e */
[----:B------:R-:W4:Y:S04]  /*1a500*/  LDL.LU.64 R64, [R1+0x130] ;  /* 0x0001300001407983 */ /* 0x000f280000300a00 */
[----:B------:R-:W4:Y:S04]  /*1a510*/  LDL.LU.64 R242, [R1+0x128] ;  /* 0x0001280001f27983 */ /* 0x000f280000300a00 */
[----:B------:R1:W-:Y:S04]  /*1a520*/  STL.64 [R1+0xbf0], R10 ;  /* 0x000bf00a01007387 */ /* 0x0003e80000100a00 */
[----:B------:R-:W4:Y:S04]  /*1a530*/  LDL.LU.64 R244, [R1+0x120] ;  /* 0x0001200001f47983 */ /* 0x000f280000300a00 */
[----:B------:R-:W4:Y:S04]  /*1a540*/  LDL.LU.64 R246, [R1+0x118] ;  /* 0x0001180001f67983 */ /* 0x000f280000300a00 */
[----:B------:R1:W-:Y:S01]  /*1a550*/  STL.64 [R1+0xbf8], R8 ;  /* 0x000bf80801007387 */ /* 0x0003e20000100a00 */
[----:B------:R-:W-:-:S03]  /*1a560*/  IMAD.WIDE R4, R252, 0x4, R80 ;  /* 0x00000004fc047825 */ /* 0x000fc600078e0250 */
[----:B------:R1:W-:Y:S04]  /*1a570*/  STL.64 [R1+0xc00], R6 ;  /* 0x000c000601007387 */ /* 0x0003e80000100a00 */
[----:B------:R1:W-:Y:S04]  /*1a580*/  STL.64 [R1+0xc08], R4 ;  /* 0x000c080401007387 */ /* 0x0003e80000100a00 */
[----:B------:R-:W4:Y:S04]  /*1a590*/  LDL.LU.64 R248, [R1+0x90] ;  /* 0x0000900001f87983 */ /* 0x000f280000300a00 */
[----:B------:R-:W4:Y:S04]  /*1a5a0*/  LDL.LU.64 R250, [R1+0x88] ;  /* 0x0000880001fa7983 */ /* 0x000f280000300a00 */
[----:B------:R-:W4:Y:S04]  /*1a5b0*/  LDL.LU.64 R68, [R1+0x80] ;  /* 0x0000800001447983 */ /* 0x000f280000300a00 */
[----:B------:R-:W4:Y:S04]  /*1a5c0*/  LDL.LU.64 R70, [R1+0x78] ;  /* 0x0000780001467983 */ /* 0x000f280000300a00 */
[----:B------:R-:W4:Y:S04]  /*1a5d0*/  LDL.LU.64 R72, [R1+0x70] ;  /* 0x0000700001487983 */ /* 0x000f280000300a00 */
[----:B------:R-:W4:Y:S04]  /*1a5e0*/  LDL.LU.64 R76, [R1+0x68] ;  /* 0x00006800014c7983 */ /* 0x000f280000300a00 */
[----:B------:R-:W4:Y:S04]  /*1a5f0*/  LDL.LU.64 R78, [R1+0x60] ;  /* 0x00006000014e7983 */ /* 0x000f280000300a00 */
[----:B------:R-:W4:Y:S01]  /*1a600*/  LDL.LU.64 R80, [R1+0x58] ;  /* 0x0000580001507983 */ /* 0x000f220000300a00 */
[----:B------:R-:W-:-:S02]  /*1a610*/  LOP3.LUT R74, R74, 0x20, RZ, 0x3c, !PT ;  /* 0x000000204a4a7812 */ /* 0x000fc400078e3cff */
[----:B------:R-:W-:-:S03]  /*1a620*/  IADD3 R18, R45, -0x3a, RZ ;  /* 0xffffffc62d127810 */ /* 0x000fc60007ffe0ff */
[----:B------:R1:W-:Y:S01]  /*1a630*/  LDGSTS.E [R74+0x8400], [R20.64], !P3 ;  /* 0x08400000144a7fae */ /* 0x0003e2000d921844 */
[----:B------:R-:W-:-:S03]  /*1a640*/  ISETP.GE.U32.AND P2, PT, R18, 0x7fffffa7, PT ;  /* 0x7fffffa71200780c */ /* 0x000fc60003f46070 */
[----:B------:R3:W-:Y:S04]  /*1a650*/  LDGSTS.E [R74+0x8480], [R16.64], !P3 ;  /* 0x08480000104a7fae */ /* 0x0007e8000d921844 */
[----:B------:R4:W-:Y:S04]  /*1a660*/  LDGSTS.E [R74+0x8500], [R14.64], !P3 ;  /* 0x085000000e4a7fae */ /* 0x0009e8000d921844 */
[----:B------:R1:W-:Y:S04]  /*1a670*/  LDGSTS.E [R74+0x8580], [R12.64], !P3 ;  /* 0x085800000c4a7fae */ /* 0x0003e8000d921844 */
[----:B------:R1:W-:Y:S04]  /*1a680*/  LDGSTS.E [R74+0x8600], [R10.64], !P3 ;  /* 0x086000000a4a7fae */ /* 0x0003e8000d921844 */
[----:B------:R1:W-:Y:S04]  /*1a690*/  LDGSTS.E [R74+0x8680], [R8.64], !P3 ;  /* 0x08680000084a7fae */ /* 0x0003e8000d921844 */
[----:B------:R1:W-:Y:S04]  /*1a6a0*/  LDGSTS.E [R74+0x8700], [R6.64], !P3 ;  /* 0x08700000064a7fae */ /* 0x0003e8000d921844 */
[----:B------:R1:W-:Y:S01]  /*1a6b0*/  LDGSTS.E [R74+0x8780], [R4.64], !P3 ;  /* 0x08780000044a7fae */ /* 0x0003e2000d921844 */
[----:B------:R-:W-:-:S02]  /*1a6c0*/  ISETP.GE.U32.AND P0, PT, R66, 0x7fffffb3, PT ;  /* 0x7fffffb34200780c */ /* 0x000fc40003f06070 */
[----:B------:R-:W-:Y:S02]  /*1a6d0*/  ISETP.GE.U32.AND P1, PT, R50, 0x7fffffaf, PT ;  /* 0x7fffffaf3200780c */ /* 0x000fe40003f26070 */
[----:B------:R-:W-:-:S04]  /*1a6e0*/  IADD3 R34, R45, -0x36, RZ ;  /* 0xffffffca2d227810 */ /* 0x000fc80007ffe0ff */
[----:B------:R-:W-:Y:S01]  /*1a6f0*/  ISETP.GE.U32.AND P6, PT, R34, 0x7fffffab, PT ;  /* 0x7fffffab2200780c */ /* 0x000fe20003fc6070 */
[----:B--2---:R-:W-:-:S05]  /*1a700*/  IMAD.WIDE R18, R252, 0x4, R56 ;  /* 0x00000004fc127825 */ /* 0x004fca00078e0238 */
[----:B------:R2:W-:Y:S04]  /*1a710*/  STL.64 [R1+0xc18], R18 ;  /* 0x000c181201007387 */ /* 0x0005e80000100a00 */
[----:B------:R2:W-:Y:S01]  /*1a720*/  LDGSTS.E [R74+0x9400], [R18.64], !P4 ;  /* 0x09400000124a7fae */ /* 0x0005e2000e121844 */
[----:B---3--:R-:W-:-:S05]  /*1a730*/  IMAD.WIDE R16, R252, 0x4, R58 ;  /* 0x00000004fc107825 */ /* 0x008fca00078e023a */
[----:B------:R3:W-:Y:S04]  /*1a740*/  STL.64 [R1+0xc20], R16 ;  /* 0x000c201001007387 */ /* 0x0007e80000100a00 */
[----:B------:R3:W-:Y:S01]  /*1a750*/  LDGSTS.E [R74+0x9480], [R16.64], !P4 ;  /* 0x09480000104a7fae */ /* 0x0007e2000e121844 */
[----:B----4-:R-:W-:-:S04]  /*1a760*/  IMAD.WIDE R14, R252, 0x4, R60 ;  /* 0x00000004fc0e7825 */ /* 0x010fc800078e023c */
[C---:B-1----:R-:W-:Y:S01]  /*1a770*/  IMAD.WIDE R12, R252.reuse, 0x4, R62 ;  /* 0x00000004fc0c7825 */ /* 0x042fe200078e023e */
[----:B------:R1:W-:Y:S03]  /*1a780*/  STL.64 [R1+0xc28], R14 ;  /* 0x000c280e01007387 */ /* 0x0003e60000100a00 */
[C---:B------:R-:W-:Y:S01]  /*1a790*/  IMAD.WIDE R10, R252.reuse, 0x4, R64 ;  /* 0x00000004fc0a7825 */ /* 0x040fe200078e0240 */
[----:B------:R4:W-:Y:S03]  /*1a7a0*/  STL.64 [R1+0xc30], R12 ;  /* 0x000c300c01007387 */ /* 0x0009e60000100a00 */
[C---:B------:R-:W-:Y:S01]  /*1a7b0*/  IMAD.WIDE R8, R252.reuse, 0x4, R242 ;  /* 0x00000004fc087825 */ /* 0x040fe200078e02f2 */
[----:B------:R1:W-:Y:S04]  /*1a7c0*/  STL.64 [R1+0xc38], R10 ;  /* 0x000c380a01007387 */ /* 0x0003e80000100a00 */
[----:B------:R1:W-:Y:S01]  /*1a7d0*/  LDGSTS.E [R74+0x9500], [R14.64], !P4 ;  /* 0x095000000e4a7fae */ /* 0x0003e2000e121844 */
[----:B------:R-:W-:-:S03]  /*1a7e0*/  IMAD.WIDE R6, R252, 0x4, R244 ;  /* 0x00000004fc067825 */ /* 0x000fc600078e02f4 */
[----:B------:R1:W-:Y:S01]  /*1a7f0*/  STL.64 [R1+0xc40], R8 ;  /* 0x000c400801007387 */ /* 0x0003e20000100a00 */
[----:B------:R-:W-:-:S03]  /*1a800*/  IMAD.WIDE R4, R252, 0x4, R246 ;  /* 0x00000004fc047825 */ /* 0x000fc600078e02f6 */
[----:B------:R4:W-:Y:S04]  /*1a810*/  LDGSTS.E [R74+0x9580], [R12.64], !P4 ;  /* 0x095800000c4a7fae */ /* 0x0009e8000e121844 */
[----:B------:R1:W-:Y:S04]  /*1a820*/  STL.64 [R1+0xc48], R6 ;  /* 0x000c480601007387 */ /* 0x0003e80000100a00 */
[----:B------:R1:W-:Y:S04]  /*1a830*/  LDGSTS.E [R74+0x9600], [R10.64], !P4 ;  /* 0x096000000a4a7fae */ /* 0x0003e8000e121844 */
[----:B------:R1:W-:Y:S04]  /*1a840*/  STL.64 [R1+0xc50], R4 ;  /* 0x000c500401007387 */ /* 0x0003e80000100a00 */
[----:B------:R4:W-:Y:S01]  /*1a850*/  LDGSTS.E [R74+0x9680], [R8.64], !P4 ;  /* 0x09680000084a7fae */ /* 0x0009e2000e121844 */
[----:B--2---:R-:W-:-:S03]  /*1a860*/  IMAD.WIDE R18, R252, 0x4, R248 ;  /* 0x00000004fc127825 */ /* 0x004fc600078e02f8 */
[----:B------:R2:W-:Y:S01]  /*1a870*/  LDGSTS.E [R74+0x9700], [R6.64], !P4 ;  /* 0x09700000064a7fae */ /* 0x0005e2000e121844 */
[----:B---3--:R-:W-:-:S03]  /*1a880*/  IMAD.WIDE R16, R252, 0x4, R250 ;  /* 0x00000004fc107825 */ /* 0x008fc600078e02fa */
[----:B------:R3:W-:Y:S01]  /*1a890*/  STL.64 [R1+0xe40], R18 ;  /* 0x000e401201007387 */ /* 0x0007e20000100a00 */
[----:B-1----:R-:W-:-:S03]  /*1a8a0*/  IMAD.WIDE R14, R252, 0x4, R68 ;  /* 0x00000004fc0e7825 */ /* 0x002fc600078e0244 */
[----:B------:R1:W-:Y:S01]  /*1a8b0*/  LDGSTS.E [R74+0x9780], [R4.64], !P4 ;  /* 0x09780000044a7fae */ /* 0x0003e2000e121844 */
[----:B----4-:R-:W-:-:S03]  /*1a8c0*/  IMAD.WIDE R12, R252, 0x4, R70 ;  /* 0x00000004fc0c7825 */ /* 0x010fc600078e0246 */
[----:B------:R4:W-:Y:S01]  /*1a8d0*/  STL.64 [R1+0xe48], R16 ;  /* 0x000e481001007387 */ /* 0x0009e20000100a00 */
[----:B------:R-:W-:-:S03]  /*1a8e0*/  IMAD.WIDE R10, R252, 0x4, R72 ;  /* 0x00000004fc0a7825 */ /* 0x000fc600078e0248 */
[----:B------:R3:W-:Y:S01]  /*1a8f0*/  STL.64 [R1+0xe58], R14 ;  /* 0x000e580e01007387 */ /* 0x0007e20000100a00 */
[----:B------:R-:W-:-:S03]  /*1a900*/  IMAD.WIDE R8, R252, 0x4, R76 ;  /* 0x00000004fc087825 */ /* 0x000fc600078e024c */
[----:B------:R3:W-:Y:S01]  /*1a910*/  LDGSTS.E [R74+0xa400], [R18.64], !P5 ;  /* 0x0a400000124a7fae */ /* 0x0007e2000e921844 */
[----:B--2---:R-:W-:-:S03]  /*1a920*/  IMAD.WIDE R6, R252, 0x4, R78 ;  /* 0x00000004fc067825 */ /* 0x004fc600078e024e */
[----:B------:R2:W-:Y:S01]  /*1a930*/  STL.64 [R1+0xe68], R12 ;  /* 0x000e680c01007387 */ /* 0x0005e20000100a00 */
[----:B-1----:R-:W-:-:S03]  /*1a940*/  IMAD.WIDE R4, R252, 0x4, R80 ;  /* 0x00000004fc047825 */ /* 0x002fc600078e0250 */
[----:B------:R4:W-:Y:S01]  /*1a950*/  LDGSTS.E [R74+0xa480], [R16.64], !P5 ;  /* 0x0a480000104a7fae */ /* 0x0009e2000e921844 */
[----:B---3--:R-:W-:-:S03]  /*1a960*/  IMAD.WIDE R18, R252, 0x4, R240 ;  /* 0x00000004fc127825 */ /* 0x008fc600078e02f0 */
[----:B------:R1:W-:Y:S04]  /*1a970*/  STL.64 [R1+0xe70], R10 ;  /* 0x000e700a01007387 */ /* 0x0003e80000100a00 */
[----:B------:R3:W-:Y:S01]  /*1a980*/  LDGSTS.E [R74+0xa500], [R14.64], !P5 ;  /* 0x0a5000000e4a7fae */ /* 0x0007e2000e921844 */
[----:B----4-:R-:W-:-:S03]  /*1a990*/  IMAD.WIDE R16, R252, 0x4, R238 ;  /* 0x00000004fc107825 */ /* 0x010fc600078e02ee */
        /* <DEDUP_REMOVED lines=9> */
[----:B------:R3:W-:Y:S04]  /*1aa30*/  LDGSTS.E [R74+0xa700], [R6.64], !P5 ;  /* 0x0a700000064a7fae */ /* 0x0007e8000e921844 */
[----:B------:R1:W-:Y:S01]  /*1aa40*/  STL.64 [R1+0x18e0], R18 ;  /* 0x0018e01201007387 */ /* 0x0003e20000100a00 */
[----:B----4-:R-:W-:-:S03]  /*1aa50*/  IMAD.WIDE R8, R252, 0x4, R84 ;  /* 0x00000004fc087825 */ /* 0x010fc600078e0254 */
[----:B------:R2:W-:Y:S04]  /*1aa60*/  LDGSTS.E [R74+0xa780], [R4.64], !P5 ;  /* 0x0a780000044a7fae */ /* 0x0005e8000e921844 */
[----:B------:R4:W-:Y:S01]  /*1aa70*/  STL.64 [R1+0x18e8], R16 ;  /* 0x0018e81001007387 */ /* 0x0009e20000100a00 */
[----:B---3--:R-:W-:-:S03]  /*1aa80*/  IMAD.WIDE R6, R252, 0x4, R86 ;  /* 0x00000004fc067825 */ /* 0x008fc600078e0256 */
[----:B------:R3:W-:Y:S01]  /*1aa90*/  STL.64 [R1+0x1bd0], R14 ;  /* 0x001bd00e01007387 */ /* 0x0007e20000100a00 */
[----:B--2---:R-:W-:-:S03]  /*1aaa0*/  IMAD.WIDE R4, R252, 0x4, R88 ;  /* 0x00000004fc047825 */ /* 0x004fc600078e0258 */
[----:B------:R1:W-:Y:S04]  /*1aab0*/  LDGSTS.E [R74+0xb400], [R18.64], !P0 ;  /* 0x0b400000124a7fae */ /* 0x0003e8000c121844 */
        /* <DEDUP_REMOVED lines=71> */
[----:B------:R3:W-:Y:S04]  /*1af30*/  STL.64 [R1+0x27f0], R12 ;  /* 0x0027f00c01007387 */ /* 0x0007e80000100a00 */
[----:B------:R1:W-:Y:S04]  /*1af40*/  STL.64 [R1+0x27f8], R10 ;  /* 0x0027f80a01007387 */ /* 0x0003e80000100a00 */
[----:B------:R1:W-:Y:S04]  /*1af50*/  STL.64 [R1+0x2800], R8 ;  /* 0x0028000801007387 */ /* 0x0003e80000100a00 */
[----:B------:R1:W-:Y:S04]  /*1af60*/  STL.64 [R1+0x2808], R6 ;  /* 0x0028080601007387 */ /* 0x0003e80000100a00 */
[----:B------:R1:W-:Y:S04]  /*1af70*/  STL.64 [R1+0x2810], R4 ;  /* 0x0028100401007387 */ /* 0x0003e80000100a00 */
        /* <DEDUP_REMOVED lines=8> */
[----:B------:R-:W-:-:S03]  /*1b000*/  IADD3 R2, R45, -0x3e, RZ ;  /* 0xffffffc22d027810 */ /* 0x000fc60007ffe0ff */
[----:B------:R1:W-:Y:S01]  /*1b010*/  LDGSTS.E [R74+0xe400], [R18.64], !P2 ;  /* 0x0e400000124a7fae */ /* 0x0003e2000d121844 */
[----:B------:R-:W-:-:S03]  /*1b020*/  ISETP.GE.U32.AND P3, PT, R2, 0x7fffffa3, PT ;  /* 0x7fffffa30200780c */ /* 0x000fc60003f66070 */
[----:B------:R4:W-:Y:S04]  /*1b030*/  LDGSTS.E [R74+0xe480], [R16.64], !P2 ;  /* 0x0e480000104a7fae */ /* 0x0009e8000d121844 */
[----:B------:R3:W-:Y:S01]  /*1b040*/  LDGSTS.E [R74+0xe500], [R14.64], !P2 ;  /* 0x0e5000000e4a7fae */ /* 0x0007e2000d121844 */
[----:B-1----:R-:W-:-:S03]  /*1b050*/  IMAD.WIDE R18, R252, 0x4, R138 ;  /* 0x00000004fc127825 */ /* 0x002fc600078e028a */
[----:B------:R1:W-:Y:S01]  /*1b060*/  LDGSTS.E [R74+0xe580], [R12.64], !P2 ;  /* 0x0e5800000c4a7fae */ /* 0x0003e2000d121844 */
[----:B----4-:R-:W-:-:S03]  /*1b070*/  IMAD.WIDE R16, R252, 0x4, R140 ;  /* 0x00000004fc107825 */ /* 0x010fc600078e028c */
[----:B------:R4:W-:Y:S01]  /*1b080*/  LDGSTS.E [R74+0xe600], [R10.64], !P2 ;  /* 0x0e6000000a4a7fae */ /* 0x0009e2000d121844 */
[----:B---3--:R-:W-:-:S03]  /*1b090*/  IMAD.WIDE R14, R252, 0x4, R142 ;  /* 0x00000004fc0e7825 */ /* 0x008fc600078e028e */
[----:B------:R3:W-:Y:S01]  /*1b0a0*/  LDGSTS.E [R74+0xe680], [R8.64], !P2 ;  /* 0x0e680000084a7fae */ /* 0x0007e2000d121844 */
[----:B-1----:R-:W-:-:S03]  /*1b0b0*/  IMAD.WIDE R12, R252, 0x4, R144 ;  /* 0x00000004fc0c7825 */ /* 0x002fc600078e0290 */
[----:B------:R1:W-:Y:S01]  /*1b0c0*/  LDGSTS.E [R74+0xe700], [R6.64], !P2 ;  /* 0x0e700000064a7fae */ /* 0x0003e2000d121844 */
[----:B----4-:R-:W-:-:S03]  /*1b0d0*/  IMAD.WIDE R10, R252, 0x4, R146 ;  /* 0x00000004fc0a7825 */ /* 0x010fc600078e0292 */
[----:B------:R-:W-:Y:S01]  /*1b0e0*/  STL.64 [R1+0x2898], R18 ;  /* 0x0028981201007387 */ /* 0x000fe20000100a00 */
[----:B---3--:R-:W-:-:S03]  /*1b0f0*/  IMAD.WIDE R8, R252, 0x4, R148 ;  /* 0x00000004fc087825 */ /* 0x008fc600078e0294 */
[----:B------:R3:W-:Y:S04]  /*1b100*/  LDGSTS.E [R74+0xe780], [R4.64], !P2 ;  /* 0x0e780000044a7fae */ /* 0x0007e8000d121844 */
[----:B------:R-:W-:Y:S01]  /*1b110*/  STL.64 [R1+0x28a0], R16 ;  /* 0x0028a01001007387 */ /* 0x000fe20000100a00 */
[----:B-1----:R-:W-:-:S03]  /*1b120*/  IMAD.WIDE R6, R252, 0x4, R150 ;  /* 0x00000004fc067825 */ /* 0x002fc600078e0296 */
[----:B------:R-:W-:Y:S01]  /*1b130*/  STL.64 [R1+0x28a8], R14 ;  /* 0x0028a80e01007387 */ /* 0x000fe20000100a00 */
[----:B---3--:R-:W-:-:S03]  /*1b140*/  IMAD.WIDE R4, R252, 0x4, R152 ;  /* 0x00000004fc047825 */ /* 0x008fc600078e0298 */
[----:B------:R1:W-:Y:S04]  /*1b150*/  LDGSTS.E [R74+0xf400], [R18.64], !P3 ;  /* 0x0f400000124a7fae */ /* 0x0003e8000d921844 */
[----:B------:R-:W-:Y:S04]  /*1b160*/  STL.64 [R1+0x28b0], R12 ;  /* 0x0028b00c01007387 */ /* 0x000fe80000100a00 */
[----:B------:R1:W-:Y:S04]  /*1b170*/  LDGSTS.E [R74+0xf480], [R16.64], !P3 ;  /* 0x0f480000104a7fae */ /* 0x0003e8000d921844 */
[----:B------:R-:W-:Y:S04]  /*1b180*/  STL.64 [R1+0x28b8], R10 ;  /* 0x0028b80a01007387 */ /* 0x000fe80000100a00 */
[----:B------:R1:W-:Y:S04]  /*1b190*/  LDGSTS.E [R74+0xf500], [R14.64], !P3 ;  /* 0x0f5000000e4a7fae */ /* 0x0003e8000d921844 */
[----:B------:R-:W-:Y:S04]  /*1b1a0*/  STL.64 [R1+0x28c0], R8 ;  /* 0x0028c00801007387 */ /* 0x000fe80000100a00 */
[----:B------:R1:W-:Y:S01]  /*1b1b0*/  LDGSTS.E [R74+0xf580], [R12.64], !P3 ;  /* 0x0f5800000c4a7fae */ /* 0x0003e2000d921844 */
[----:B------:R-:W-:-:S03]  /*1b1c0*/  LOP3.LUT R67, R75, 0x40, RZ, 0x3c, !PT ;  /* 0x000000404b437812 */ /* 0x000fc600078e3cff */
[----:B------:R-:W-:Y:S04]  /*1b1d0*/  STL.64 [R1+0x28c8], R6 ;  /* 0x0028c80601007387 */ /* 0x000fe80000100a00 */
[----:B------:R1:W-:Y:S04]  /*1b1e0*/  LDGSTS.E [R74+0xf600], [R10.64], !P3 ;  /* 0x0f6000000a4a7fae */ /* 0x0003e8000d921844 */
[----:B------:R3:W-:Y:S04]  /*1b1f0*/  STL.64 [R1+0x28d0], R4 ;  /* 0x0028d00401007387 */ /* 0x0007e80000100a00 */
[----:B------:R1:W-:Y:S04]  /*1b200*/  LDGSTS.E [R74+0xf680], [R8.64], !P3 ;  /* 0x0f680000084a7fae */ /* 0x0003e8000d921844 */
[----:B------:R1:W-:Y:S04]  /*1b210*/  LDGSTS.E [R74+0xf700], [R6.64], !P3 ;  /* 0x0f700000064a7fae */ /* 0x0003e8000d921844 */
[----:B------:R1:W-:Y:S01]  /*1b220*/  LDGSTS.E [R74+0xf780], [R4.64], !P3 ;  /* 0x0f780000044a7fae */ /* 0x0003e2000d921844 */
[----:B--2---:R-:W-:-:S03]  /*1b230*/  IMAD.WIDE R96, R252, 0x4, R70 ;  /* 0x00000004fc607825 */ /* 0x004fc600078e0246 */
[----:B------:R-:W2:Y:S01]  /*1b240*/  LDL.LU.64 R70, [R1+0x110] ;  /* 0x0001100001467983 */ /* 0x000ea20000300a00 */
[----:B------:R-:W-:-:S03]  /*1b250*/  IMAD.WIDE R98, R252, 0x4, R72 ;  /* 0x00000004fc627825 */ /* 0x000fc600078e0248 */
[----:B------:R-:W4:Y:S04]  /*1b260*/  LDL.LU.64 R72, [R1+0x108] ;  /* 0x0001080001487983 */ /* 0x000f280000300a00 */
[----:B-1----:R-:W3:Y:S01]  /*1b270*/  LDL.LU.64 R74, [R1+0x100] ;  /* 0x00010000014a7983 */ /* 0x002ee20000300a00 */
[----:B------:R-:W-:-:S03]  /*1b280*/  IMAD.WIDE R102, R252, 0x4, R76 ;  /* 0x00000004fc667825 */ /* 0x000fc600078e024c */
[----:B------:R-:W3:Y:S01]  /*1b290*/  LDL.LU.64 R76, [R1+0xf8] ;  /* 0x0000f800014c7983 */ /* 0x000ee20000300a00 */
        /* <DEDUP_REMOVED lines=17> */
[----:B------:R-:W3:Y:S04]  /*1b3b0*/  LDL.LU.64 R250, [R1+0x50] ;  /* 0x0000500001fa7983 */ /* 0x000ee80000300a00 */
[----:B------:R-:W3:Y:S01]  /*1b3c0*/  LDL.LU.64 R68, [R1+0x48] ;  /* 0x0000480001447983 */ /* 0x000ee20000300a00 */
[----:B--2---:R-:W-:-:S03]  /*1b3d0*/  IMAD.WIDE R140, R252, 0x4, R70 ;  /* 0x00000004fc8c7825 */ /* 0x004fc600078e0246 */
[----:B------:R-:W2:Y:S01]  /*1b3e0*/  LDL.LU.64 R70, [R1+0x40] ;  /* 0x0000400001467983 */ /* 0x000ea20000300a00 */
[----:B----4-:R-:W-:-:S03]  /*1b3f0*/  IMAD.WIDE R142, R252, 0x4, R72 ;  /* 0x00000004fc8e7825 */ /* 0x010fc600078e0248 */
[----:B------:R-:W4:Y:S01]  /*1b400*/  LDL.LU.64 R72, [R1+0x38] ;  /* 0x0000380001487983 */ /* 0x000f220000300a00 */
[----:B---3--:R-:W-:-:S03]  /*1b410*/  IMAD.WIDE R144, R252, 0x4, R74 ;  /* 0x00000004fc907825 */ /* 0x008fc600078e024a */
[----:B------:R-:W3:Y:S01]  /*1b420*/  LDL.LU.64 R74, [R1+0x30] ;  /* 0x00003000014a7983 */ /* 0x000ee20000300a00 */
[----:B------:R-:W-:-:S03]  /*1b430*/  IMAD.WIDE R146, R252, 0x4, R76 ;  /* 0x00000004fc927825 */ /* 0x000fc600078e024c */
[----:B------:R-:W3:Y:S01]  /*1b440*/  LDL.LU.64 R76, [R1+0x28] ;  /* 0x00002800014c7983 */ /* 0x000ee20000300a00 */
[----:B------:R-:W-:-:S03]  /*1b450*/  IMAD.WIDE R148, R252, 0x4, R78 ;  /* 0x00000004fc947825 */ /* 0x000fc600078e024e */
[----:B------:R-:W3:Y:S01]  /*1b460*/  LDL.LU.64 R78, [R1+0x20] ;  /* 0x00002000014e7983 */ /* 0x000ee20000300a00 */
[----:B------:R-:W-:-:S03]  /*1b470*/  IMAD.WIDE R150, R252, 0x4, R80 ;  /* 0x00000004fc967825 */ /* 0x000fc600078e0250 */
[----:B------:R-:W3:Y:S01]  /*1b480*/  LDL.LU.64 R80, [R1+0x18] ;  /* 0x0000180001507983 */ /* 0x000ee20000300a00 */
[----:B------:R-:W-:-:S04]  /*1b490*/  IADD3 R2, R45, -0x23, RZ ;  /* 0xffffffdd2d027810 */ /* 0x000fc80007ffe0ff */
[----:B------:R-:W-:Y:S02]  /*1b4a0*/  ISETP.GE.U32.AND P4, PT, R2, 0x7fffffbe, PT ;  /* 0x7fffffbe0200780c */ /* 0x000fe40003f86070 */
[----:B------:R-:W-:-:S04]  /*1b4b0*/  IADD3 R2, R45, -0x27, RZ ;  /* 0xffffffd92d027810 */ /* 0x000fc80007ffe0ff */
[----:B------:R-:W-:Y:S02]  /*1b4c0*/  ISETP.GE.U32.AND P5, PT, R2, 0x7fffffba, PT ;  /* 0x7fffffba0200780c */ /* 0x000fe40003fa6070 */
[----:B------:R-:W-:Y:S01]  /*1b4d0*/  IADD3 R2, R45, -0x2b, RZ ;  /* 0xffffffd52d027810 */ /* 0x000fe20007ffe0ff */
[----:B------:R-:W-:-:S04]  /*1b4e0*/  IMAD.WIDE R4, R252, 0x4, R248 ;  /* 0x00000004fc047825 */ /* 0x000fc800078e02f8 */
[----:B------:R1:W-:Y:S01]  /*1b4f0*/  LDGSTS.E [R67+0x8800], [R92.64], !P4 ;  /* 0x088000005c437fae */ /* 0x0003e2000e121844 */
[----:B------:R-:W-:-:S03]  /*1b500*/  ISETP.GE.U32.AND P0, PT, R2, 0x7fffffb6, PT ;  /* 0x7fffffb60200780c */ /* 0x000fc60003f06070 */
[----:B------:R1:W-:Y:S04]  /*1b510*/  LDGSTS.E [R67+0x8880], [R94.64], !P4 ;  /* 0x088800005e437fae */ /* 0x0003e8000e121844 */
[----:B------:R1:W-:Y:S04]  /*1b520*/  LDGSTS.E [R67+0x8900], [R96.64], !P4 ;  /* 0x0890000060437fae */ /* 0x0003e8000e121844 */
[----:B------:R1:W-:Y:S01]  /*1b530*/  LDGSTS.E [R67+0x8980], [R98.64], !P4 ;  /* 0x0898000062437fae */ /* 0x0003e2000e121844 */
[----:B------:R-:W-:-:S03]  /*1b540*/  IADD3 R2, R45, -0x2f, RZ ;  /* 0xffffffd12d027810 */ /* 0x000fc60007ffe0ff */
[----:B------:R1:W-:Y:S01]  /*1b550*/  LDGSTS.E [R67+0x8a00], [R100.64], !P4 ;  /* 0x08a0000064437fae */ /* 0x0003e2000e121844 */
[----:B------:R-:W-:-:S03]  /*1b560*/  IMAD.WIDE R152, R252, 0x4, R246 ;  /* 0x00000004fc987825 */ /* 0x000fc600078e02f6 */
[----:B------:R1:W-:Y:S04]  /*1b570*/  LDGSTS.E [R67+0x8a80], [R102.64], !P4 ;  /* 0x08a8000066437fae */ /* 0x0003e8000e121844 */
[----:B------:R1:W-:Y:S01]  /*1b580*/  LDGSTS.E [R67+0x8b00], [R104.64], !P4 ;  /* 0x08b0000068437fae */ /* 0x0003e2000e121844 */
[----:B------:R-:W-:-:S03]  /*1b590*/  IMAD.WIDE R18, R252, 0x4, R250 ;  /* 0x00000004fc127825 */ /* 0x000fc600078e02fa */
[----:B------:R-:W-:Y:S01]  /*1b5a0*/  STL.64 [R1+0x4200], R140 ;  /* 0x0042008c01007387 */ /* 0x000fe20000100a00 */
[----:B------:R-:W-:-:S03]  /*1b5b0*/  IMAD.WIDE R16, R252, 0x4, R68 ;  /* 0x00000004fc107825 */ /* 0x000fc600078e0244 */
[----:B------:R1:W-:Y:S04]  /*1b5c0*/  LDGSTS.E [R67+0x8b80], [R106.64], !P4 ;  /* 0x08b800006a437fae */ /* 0x0003e8000e121844 */
[----:B------:R-:W-:Y:S01]  /*1b5d0*/  STL.64 [R1+0xc10], R4 ;  /* 0x000c100401007387 */ /* 0x000fe20000100a00 */
[----:B------:R-:W-:-:S03]  /*1b5e0*/  ISETP.GE.U32.AND P1, PT, R2, 0x7fffffb2, PT ;  /* 0x7fffffb20200780c */ /* 0x000fc60003f26070 */
[----:B------:R1:W-:Y:S04]  /*1b5f0*/  LDGSTS.E [R67+0x9800], [R140.64], !P5 ;  /* 0x098000008c437fae */ /* 0x0003e8000e921844 */
[----:B------:R-:W-:Y:S04]  /*1b600*/  STL.64 [R1+0x4208], R142 ;  /* 0x0042088e01007387 */ /* 0x000fe80000100a00 */
[----:B------:R1:W-:Y:S04]  /*1b610*/  LDGSTS.E [R67+0x9880], [R142.64], !P5 ;  /* 0x098800008e437fae */ /* 0x0003e8000e921844 */
[----:B------:R-:W-:Y:S04]  /*1b620*/  STL.64 [R1+0x4210], R144 ;  /* 0x0042109001007387 */ /* 0x000fe80000100a00 */
[----:B------:R1:W-:Y:S04]  /*1b630*/  LDGSTS.E [R67+0x9900], [R144.64], !P5 ;  /* 0x0990000090437fae */ /* 0x0003e8000e921844 */
        /* <DEDUP_REMOVED lines=11> */
[----:B------:R1:W-:Y:S01]  /*1b6f0*/  STL.64 [R1+0xc80], R16 ;  /* 0x000c801001007387 */ /* 0x0003e20000100a00 */
[----:B------:R-:W-:-:S03]  /*1b700*/  ISETP.GE.U32.AND P6, PT, R2, 0x7fffffae, PT ;  /* 0x7fffffae0200780c */ /* 0x000fc60003fc6070 */
[----:B------:R1:W-:Y:S04]  /*1b710*/  LDGSTS.E [R67+0xa800], [R18.64], !P0 ;  /* 0x0a80000012437fae */ /* 0x0003e8000c121844 */
[----:B------:R1:W-:Y:S01]  /*1b720*/  LDGSTS.E [R67+0xa880], [R16.64], !P0 ;  /* 0x0a88000010437fae */ /* 0x0003e2000c121844 */
[----:B------:R-:W-:Y:S01]  /*1b730*/  IADD3 R2, R45, -0x37, RZ ;  /* 0xffffffc92d027810 */ /* 0x000fe20007ffe0ff */
[----:B-1----:R-:W-:-:S04]  /*1b740*/  IMAD.WIDE R18, R252, 0x4, R154 ;  /* 0x00000004fc127825 */ /* 0x002fc800078e029a */
[----:B------:R-:W-:Y:S01]  /*1b750*/  IMAD.WIDE R16, R252, 0x4, R156 ;  /* 0x00000004fc107825 */ /* 0x000fe200078e029c */
[----:B------:R-:W-:-:S03]  /*1b760*/  ISETP.GE.U32.AND P2, PT, R2, 0x7fffffaa, PT ;  /* 0x7fffffaa0200780c */ /* 0x000fc60003f46070 */
[----:B--2---:R-:W-:-:S04]  /*1b770*/  IMAD.WIDE R14, R252, 0x4, R70 ;  /* 0x00000004fc0e7825 */ /* 0x004fc800078e0246 */
[C---:B----4-:R-:W-:Y:S01]  /*1b780*/  IMAD.WIDE R12, R252.reuse, 0x4, R72 ;  /* 0x00000004fc0c7825 */ /* 0x050fe200078e0248 */
[----:B------:R1:W-:Y:S03]  /*1b790*/  STL.64 [R1+0xc88], R14 ;  /* 0x000c880e01007387 */ /* 0x0003e60000100a00 */
[C---:B---3--:R-:W-:Y:S01]  /*1b7a0*/  IMAD.WIDE R10, R252.reuse, 0x4, R74 ;  /* 0x00000004fc0a7825 */ /* 0x048fe200078e024a */
[----:B------:R2:W-:Y:S03]  /*1b7b0*/  STL.64 [R1+0xc90], R12 ;  /* 0x000c900c01007387 */ /* 0x0005e60000100a00 */
[C---:B------:R-:W-:Y:S01]  /*1b7c0*/  IMAD.WIDE R8, R252.reuse, 0x4, R76 ;  /* 0x00000004fc087825 */ /* 0x040fe200078e024c */
[----:B------:R3:W-:Y:S03]  /*1b7d0*/  STL.64 [R1+0xc98], R10 ;  /* 0x000c980a01007387 */ /* 0x0007e60000100a00 */
[C---:B------:R-:W-:Y:S01]  /*1b7e0*/  IMAD.WIDE R6, R252.reuse, 0x4, R78 ;  /* 0x00000004fc067825 */ /* 0x040fe200078e024e */
[----:B------:R1:W-:Y:S03]  /*1b7f0*/  LDGSTS.E [R67+0xa900], [R14.64], !P0 ;  /* 0x0a9000000e437fae */ /* 0x0003e6000c121844 */
[C---:B------:R-:W-:Y:S01]  /*1b800*/  IMAD.WIDE R4, R252.reuse, 0x4, R80 ;  /* 0x00000004fc047825 */ /* 0x040fe200078e0250 */
[----:B------:R4:W-:Y:S04]  /*1b810*/  STL.64 [R1+0xca0], R8 ;  /* 0x000ca00801007387 */ /* 0x0009e80000100a00 */
[----:B------:R2:W-:Y:S01]  /*1b820*/  LDGSTS.E [R67+0xa980], [R12.64], !P0 ;  /* 0x0a9800000c437fae */ /* 0x0005e2000c121844 */
[----:B-1----:R-:W-:-:S03]  /*1b830*/  IMAD.WIDE R14, R252, 0x4, R158 ;  /* 0x00000004fc0e7825 */ /* 0x002fc600078e029e */
[----:B------:R1:W-:Y:S04]  /*1b840*/  STL.64 [R1+0xca8], R6 ;  /* 0x000ca80601007387 */ /* 0x0003e80000100a00 */
[----:B------:R3:W-:Y:S01]  /*1b850*/  LDGSTS.E [R67+0xaa00], [R10.64], !P0 ;  /* 0x0aa000000a437fae */ /* 0x0007e2000c121844 */
[----:B--2---:R-:W-:-:S03]  /*1b860*/  IMAD.WIDE R12, R252, 0x4, R160 ;  /* 0x00000004fc0c7825 */ /* 0x004fc600078e02a0 */
[----:B------:R2:W-:Y:S04]  /*1b870*/  STL.64 [R1+0xcb0], R4 ;  /* 0x000cb00401007387 */ /* 0x0005e80000100a00 */
[----:B------:R4:W-:Y:S01]  /*1b880*/  LDGSTS.E [R67+0xaa80], [R8.64], !P0 ;  /* 0x0aa8000008437fae */ /* 0x0009e2000c121844 */
[----:B---3--:R-:W-:-:S03]  /*1b890*/  IMAD.WIDE R10, R252, 0x4, R162 ;  /* 0x00000004fc0a7825 */ /* 0x008fc600078e02a2 */
[----:B------:R1:W-:Y:S04]  /*1b8a0*/  LDGSTS.E [R67+0xab00], [R6.64], !P0 ;  /* 0x0ab0000006437fae */ /* 0x0003e8000c121844 */
[----:B------:R3:W-:Y:S01]  /*1b8b0*/  STL.64 [R1+0x1160], R18 ;  /* 0x0011601201007387 */ /* 0x0007e20000100a00 */
[----:B----4-:R-:W-:-:S03]  /*1b8c0*/  IMAD.WIDE R8, R252, 0x4, R164 ;  /* 0x00000004fc087825 */ /* 0x010fc600078e02a4 */
[----:B------:R2:W-:Y:S04]  /*1b8d0*/  LDGSTS.E [R67+0xab80], [R4.64], !P0 ;  /* 0x0ab8000004437fae */ /* 0x0005e8000c121844 */
[----:B------:R4:W-:Y:S01]  /*1b8e0*/  STL.64 [R1+0x1168], R16 ;  /* 0x0011681001007387 */ /* 0x0009e20000100a00 */
[----:B-1----:R-:W-:-:S03]  /*1b8f0*/  IMAD.WIDE R6, R252, 0x4, R166 ;  /* 0x00000004fc067825 */ /* 0x002fc600078e02a6 */
[----:B------:R1:W-:Y:S01]  /*1b900*/  STL.64 [R1+0x1190], R14 ;  /* 0x0011900e01007387 */ /* 0x0003e20000100a00 */
[----:B--2---:R-:W-:-:S03]  /*1b910*/  IMAD.WIDE R4, R252, 0x4, R168 ;  /* 0x00000004fc047825 */ /* 0x004fc600078e02a8 */
[----:B------:R3:W-:Y:S04]  /*1b920*/  LDGSTS.E [R67+0xb800], [R18.64], !P1 ;  /* 0x0b80000012437fae */ /* 0x0007e8000c921844 */
[----:B------:R2:W-:Y:S04]  /*1b930*/  STL.64 [R1+0x1198], R12 ;  /* 0x0011980c01007387 */ /* 0x0005e80000100a00 */
[----:B------:R4:W-:Y:S01]  /*1b940*/  LDGSTS.E [R67+0xb880], [R16.64], !P1 ;  /* 0x0b88000010437fae */ /* 0x0009e2000c921844 */
[----:B---3--:R-:W-:-:S03]  /*1b950*/  IMAD.WIDE R18, R252, 0x4, R170 ;  /* 0x00000004fc127825 */ /* 0x008fc600078e02aa */
[----:B------:R3:W-:Y:S04]  /*1b960*/  STL.64 [R1+0x11a0], R10 ;  /* 0x0011a00a01007387 */ /* 0x0007e80000100a00 */
[----:B------:R1:W-:Y:S01]  /*1b970*/  LDGSTS.E [R67+0xb900], [R14.64], !P1 ;  /* 0x0b9000000e437fae */ /* 0x0003e2000c921844 */
[----:B----4-:R-:W-:-:S03]  /*1b980*/  IMAD.WIDE R16, R252, 0x4, R172 ;  /* 0x00000004fc107825 */ /* 0x010fc600078e02ac */
        /* <DEDUP_REMOVED lines=78> */
[----:B------:R-:W-:-:S04]  /*1be70*/  IADD3 R2, R45, -0x3b, RZ ;  /* 0xffffffc52d027810 */ /* 0x000fc80007ffe0ff */
[----:B------:R-:W-:-:S13]  /*1be80*/  ISETP.GE.U32.AND P3, PT, R2, 0x7fffffa6, PT ;  /* 0x7fffffa60200780c */ /* 0x000fda0003f66070 */
[----:B------:R3:W-:Y:S04]  /*1be90*/  LDGSTS.E [R67+0xe800], [R18.64], !P3 ;  /* 0x0e80000012437fae */ /* 0x0007e8000d921844 */
[----:B------:R4:W-:Y:S04]  /*1bea0*/  LDGSTS.E [R67+0xe880], [R16.64], !P3 ;  /* 0x0e88000010437fae */ /* 0x0009e8000d921844 */
[----:B------:R1:W-:Y:S01]  /*1beb0*/  LDGSTS.E [R67+0xe900], [R14.64], !P3 ;  /* 0x0e9000000e437fae */ /* 0x0003e2000d921844 */
[----:B---3--:R-:W-:-:S03]  /*1bec0*/  IMAD.WIDE R18, R252, 0x4, R218 ;  /* 0x00000004fc127825 */ /* 0x008fc600078e02da */
[----:B------:R3:W-:Y:S01]  /*1bed0*/  LDGSTS.E [R67+0xe980], [R12.64], !P3 ;  /* 0x0e9800000c437fae */ /* 0x0007e2000d921844 */
[----:B----4-:R-:W-:-:S03]  /*1bee0*/  IMAD.WIDE R16, R252, 0x4, R220 ;  /* 0x00000004fc107825 */ /* 0x010fc600078e02dc */
[----:B------:R4:W-:Y:S01]  /*1bef0*/  LDGSTS.E [R67+0xea00], [R10.64], !P3 ;  /* 0x0ea000000a437fae */ /* 0x0009e2000d921844 */
[----:B-1----:R-:W-:-:S03]  /*1bf00*/  IMAD.WIDE R14, R252, 0x4, R222 ;  /* 0x00000004fc0e7825 */ /* 0x002fc600078e02de */
[----:B------:R1:W-:Y:S01]  /*1bf10*/  LDGSTS.E [R67+0xea80], [R8.64], !P3 ;  /* 0x0ea8000008437fae */ /* 0x0003e2000d921844 */
[----:B---3--:R-:W-:-:S03]  /*1bf20*/  IMAD.WIDE R12, R252, 0x4, R224 ;  /* 0x00000004fc0c7825 */ /* 0x008fc600078e02e0 */
[----:B------:R3:W-:Y:S01]  /*1bf30*/  LDGSTS.E [R67+0xeb00], [R6.64], !P3 ;  /* 0x0eb0000006437fae */ /* 0x0007e2000d921844 */
[----:B----4-:R-:W-:-:S03]  /*1bf40*/  IMAD.WIDE R10, R252, 0x4, R226 ;  /* 0x00000004fc0a7825 */ /* 0x010fc600078e02e2 */
[----:B------:R-:W-:Y:S01]  /*1bf50*/  STL.64 [R1+0x2818], R18 ;  /* 0x0028181201007387 */ /* 0x000fe20000100a00 */
[----:B-1----:R-:W-:-:S03]  /*1bf60*/  IMAD.WIDE R8, R252, 0x4, R228 ;  /* 0x00000004fc087825 */ /* 0x002fc600078e02e4 */
[----:B------:R1:W-:Y:S04]  /*1bf70*/  LDGSTS.E [R67+0xeb80], [R4.64], !P3 ;  /* 0x0eb8000004437fae */ /* 0x0003e8000d921844 */
[----:B------:R-:W-:Y:S01]  /*1bf80*/  STL.64 [R1+0x2820], R16 ;  /* 0x0028201001007387 */ /* 0x000fe20000100a00 */
[----:B---3--:R-:W-:-:S03]  /*1bf90*/  IMAD.WIDE R6, R252, 0x4, R230 ;  /* 0x00000004fc067825 */ /* 0x008fc600078e02e6 */
[----:B------:R3:W-:Y:S01]  /*1bfa0*/  STL.64 [R1+0x2828], R14 ;  /* 0x0028280e01007387 */ /* 0x0007e20000100a00 */
[----:B-1----:R-:W-:-:S03]  /*1bfb0*/  IMAD.WIDE R4, R252, 0x4, R232 ;  /* 0x00000004fc047825 */ /* 0x002fc600078e02e8 */
[----:B------:R-:W-:Y:S04]  /*1bfc0*/  STL.64 [R1+0x2830], R12 ;  /* 0x0028300c01007387 */ /* 0x000fe80000100a00 */
[----:B------:R-:W-:Y:S04]  /*1bfd0*/  STL.64 [R1+0x2838], R10 ;  /* 0x0028380a01007387 */ /* 0x000fe80000100a00 */
[----:B------:R-:W-:Y:S04]  /*1bfe0*/  STL.64 [R1+0x2840], R8 ;  /* 0x0028400801007387 */ /* 0x000fe80000100a00 */
[----:B------:R1:W-:Y:S04]  /*1bff0*/  STL.64 [R1+0x2848], R6 ;  /* 0x0028480601007387 */ /* 0x0003e80000100a00 */
[----:B------:R4:W-:Y:S01]  /*1c000*/  STL.64 [R1+0x2850], R4 ;  /* 0x0028500401007387 */ /* 0x0009e20000100a00 */
[----:B--2---:R-:W-:-:S04]  /*1c010*/  IMAD.WIDE R76, R252, 0x4, R76 ;  /* 0x00000004fc4c7825 */ /* 0x004fc800078e024c */
[C---:B------:R-:W-:Y:S01]  /*1c020*/  IMAD.WIDE R78, R252.reuse, 0x4, R78 ;  /* 0x00000004fc4e7825 */ /* 0x040fe200078e024e */
[----:B------:R-:W-:Y:S03]  /*1c030*/  STL.64 [R1+0x4238], R76 ;  /* 0x0042384c01007387 */ /* 0x000fe60000100a00 */
        /* <DEDUP_REMOVED lines=10> */
[----:B------:R-:W-:Y:S01]  /*1c0e0*/  IMAD.WIDE R90, R252, 0x4, R74 ;  /* 0x00000004fc5a7825 */ /* 0x000fe200078e024a */
[----:B------:R-:W-:Y:S04]  /*1c0f0*/  STL.64 [R1+0x4268], R88 ;  /* 0x0042685801007387 */ /* 0x000fe80000100a00 */
[----:B------:R-:W-:Y:S04]  /*1c100*/  STL.64 [R1+0x4270], R90 ;  /* 0x0042705a01007387 */ /* 0x000fe80000100a00 */
[----:B------:R-:W-:Y:S04]  /*1c110*/  STL [R1+0x1c70], RZ ;  /* 0x001c70ff01007387 */ /* 0x000fe80000100800 */
        /* <DEDUP_REMOVED lines=758> */
[----:B------:R-:W-:Y:S01]  /*1f080*/  STL [R1+0x1c4c], RZ ;  /* 0x001c4cff01007387 */ /* 0x000fe20000100800 */
[----:B------:R-:W-:-:S03]  /*1f090*/  CS2R R220, SRZ ;  /* 0x0000000000dc7805 */ /* 0x000fc6000001ff00 */
[----:B------:R-:W-:Y:S01]  /*1f0a0*/  STL [R1+0x1c10], RZ ;  /* 0x001c10ff01007387 */ /* 0x000fe20000100800 */
[----:B------:R-:W-:-:S03]  /*1f0b0*/  CS2R R222, SRZ ;  /* 0x0000000000de7805 */ /* 0x000fc6000001ff00 */
[----:B------:R-:W-:Y:S01]  /*1f0c0*/  STL [R1+0x1c14], RZ ;  /* 0x001c14ff01007387 */ /* 0x000fe20000100800 */
[----:B------:R-:W-:-:S03]  /*1f0d0*/  CS2R R224, SRZ ;  /* 0x0000000000e07805 */ /* 0x000fc6000001ff00 */
[----:B------:R-:W-:Y:S01]  /*1f0e0*/  STL [R1+0x1c18], RZ ;  /* 0x001c18ff01007387 */ /* 0x000fe20000100800 */
[----:B------:R-:W-:-:S03]  /*1f0f0*/  CS2R R226, SRZ ;  /* 0x0000000000e27805 */ /* 0x000fc6000001ff00 */
[----:B------:R-:W-:Y:S04]  /*1f100*/  STL [R1+0x1c1c], RZ ;  /* 0x001c1cff01007387 */ /* 0x000fe80000100800 */
[----:B------:R-:W-:Y:S04]  /*1f110*/  STL [R1+0x1c00], RZ ;  /* 0x001c00ff01007387 */ /* 0x000fe80000100800 */
[----:B------:R-:W-:Y:S04]  /*1f120*/  STL [R1+0x1c04], RZ ;  /* 0x001c04ff01007387 */ /* 0x000fe80000100800 */
[----:B------:R-:W-:Y:S04]  /*1f130*/  STL [R1+0x1c08], RZ ;  /* 0x001c08ff01007387 */ /* 0x000fe80000100800 */
[----:B------:R-:W-:Y:S04]  /*1f140*/  STL [R1+0x1c0c], RZ ;  /* 0x001c0cff01007387 */ /* 0x000fe80000100800 */
[----:B------:R-:W-:Y:S04]  /*1f150*/  STL.64 [R1+0x4278], R220 ;  /* 0x004278dc01007387 */ /* 0x000fe80000100a00 */
[----:B------:R-:W-:Y:S04]  /*1f160*/  STL.64 [R1+0x4280], R222 ;  /* 0x004280de01007387 */ /* 0x000fe80000100a00 */
        /* <DEDUP_REMOVED lines=122> */
[----:B------:R-:W-:Y:S04]  /*1f910*/  STL [R1+0x1aa8], RZ ;  /* 0x001aa8ff01007387 */ /* 0x000fe80000100800 */
[----:B------:R-:W-:Y:S04]  /*1f920*/  STL [R1+0x1aac], RZ ;  /* 0x001aacff01007387 */ /* 0x000fe80000100800 */
        /* <DEDUP_REMOVED lines=518> */
[----:B------:R-:W-:Y:S04]  /*21990*/  STL [R1], RZ ;  /* 0x000000ff01007387 */ /* 0x000fe80000100800 */
        /* <DEDUP_REMOVED lines=87> */
[----:B------:R-:W-:-:S03]  /*21f10*/  IADD3 R2, R45, -0x3f, RZ ;  /* 0xffffffc12d027810 */ /* 0x000fc60007ffe0ff */
[----:B------:R-:W-:Y:S04]  /*21f20*/  STL [R1+0x1380], RZ ;  /* 0x001380ff01007387 */ /* 0x000fe80000100800 */
[----:B------:R-:W-:Y:S04]  /*21f30*/  STL [R1+0x1384], RZ ;  /* 0x001384ff01007387 */ /* 0x000fe80000100800 */
[----:B------:R-:W-:Y:S04]  /*21f40*/  STL [R1+0x1388], RZ ;  /* 0x001388ff01007387 */ /* 0x000fe80000100800 */
[----:B------:R-:W-:Y:S01]  /*21f50*/  STL [R1+0x138c], RZ ;  /* 0x00138cff01007387 */ /* 0x000fe20000100800 */
[----:B------:R-:W-:-:S03]  /*21f60*/  ISETP.GE.U32.AND P4, PT, R2, 0x7fffffa2, PT ;  /* 0x7fffffa20200780c */ /* 0x000fc60003f86070 */
        /* <DEDUP_REMOVED lines=16> */
[----:B------:R2:W-:Y:S04]  /*22070*/  LDGSTS.E [R67+0xf800], [R18.64], !P4 ;  /* 0x0f80000012437fae */ /* 0x0005e8000e121844 */
[----:B------:R-:W-:Y:S04]  /*22080*/  STL [R1+0x1330], RZ ;  /* 0x001330ff01007387 */ /* 0x000fe80000100800 */
[----:B------:R2:W-:Y:S04]  /*22090*/  LDGSTS.E [R67+0xf880], [R16.64], !P4 ;  /* 0x0f88000010437fae */ /* 0x0005e8000e121844 */
[----:B------:R-:W-:Y:S04]  /*220a0*/  STL [R1+0x1334], RZ ;  /* 0x001334ff01007387 */ /* 0x000fe80000100800 */
[----:B------:R2:W-:Y:S04]  /*220b0*/  LDGSTS.E [R67+0xf900], [R14.64], !P4 ;  /* 0x0f9000000e437fae */ /* 0x0005e8000e121844 */
[----:B------:R-:W-:Y:S04]  /*220c0*/  STL [R1+0x1338], RZ ;  /* 0x001338ff01007387 */ /* 0x000fe80000100800 */
[----:B------:R2:W-:Y:S04]  /*220d0*/  LDGSTS.E [R67+0xf980], [R12.64], !P4 ;  /* 0x0f9800000c437fae */ /* 0x0005e8000e121844 */
[----:B------:R-:W-:Y:S01]  /*220e0*/  STL [R1+0x133c], RZ ;  /* 0x00133cff01007387 */ /* 0x000fe20000100800 */
[----:B------:R-:W-:-:S03]  /*220f0*/  CS2R R64, SRZ ;  /* 0x0000000000407805 */ /* 0x000fc6000001ff00 */
[----:B------:R2:W-:Y:S04]  /*22100*/  LDGSTS.E [R67+0xfa00], [R10.64], !P4 ;  /* 0x0fa000000a437fae */ /* 0x0005e8000e121844 */
[----:B------:R-:W-:Y:S04]  /*22110*/  STL [R1+0x1320], RZ ;  /* 0x001320ff01007387 */ /* 0x000fe80000100800 */
[----:B------:R2:W-:Y:S04]  /*22120*/  LDGSTS.E [R67+0xfa80], [R8.64], !P4 ;  /* 0x0fa8000008437fae */ /* 0x0005e8000e121844 */
[----:B------:R-:W-:Y:S01]  /*22130*/  STL [R1+0x1324], RZ ;  /* 0x001324ff01007387 */ /* 0x000fe20000100800 */
[----:B------:R-:W-:-:S03]  /*22140*/  CS2R R248, SRZ ;  /* 0x0000000000f87805 */ /* 0x000fc6000001ff00 */
[----:B------:R2:W-:Y:S04]  /*22150*/  LDGSTS.E [R67+0xfb00], [R6.64], !P4 ;  /* 0x0fb0000006437fae */ /* 0x0005e8000e121844 */
[----:B------:R-:W-:Y:S01]  /*22160*/  STL [R1+0x1328], RZ ;  /* 0x001328ff01007387 */ /* 0x000fe20000100800 */
[----:B------:R-:W-:-:S03]  /*22170*/  CS2R R250, SRZ ;  /* 0x0000000000fa7805 */ /* 0x000fc6000001ff00 */
[----:B------:R2:W-:Y:S04]  /*22180*/  LDGSTS.E [R67+0xfb80], [R4.64], !P4 ;  /* 0x0fb8000004437fae */ /* 0x0005e8000e121844 */
[----:B------:R-:W-:Y:S01]  /*22190*/  STL [R1+0x132c], RZ ;  /* 0x00132cff01007387 */ /* 0x000fe20000100800 */
[----:B------:R-:W-:-:S03]  /*221a0*/  CS2R R244, SRZ ;  /* 0x0000000000f47805 */ /* 0x000fc6000001ff00 */
[----:B------:R-:W-:Y:S01]  /*221b0*/  STL [R1+0x1310], RZ ;  /* 0x001310ff01007387 */ /* 0x000fe20000100800 */
[----:B--2---:R-:W-:-:S03]  /*221c0*/  CS2R R66, SRZ ;  /* 0x0000000000427805 */ /* 0x004fc6000001ff00 */
[----:B------:R-:W-:Y:S01]  /*221d0*/  STL [R1+0x1314], RZ ;  /* 0x001314ff01007387 */ /* 0x000fe20000100800 */
[----:B------:R-:W-:-:S03]  /*221e0*/  CS2R R246, SRZ ;  /* 0x0000000000f67805 */ /* 0x000fc6000001ff00 */
[----:B------:R-:W-:Y:S04]  /*221f0*/  STL [R1+0x1318], RZ ;  /* 0x001318ff01007387 */ /* 0x000fe80000100800 */
[----:B------:R-:W-:Y:S04]  /*22200*/  STL [R1+0x131c], RZ ;  /* 0x00131cff01007387 */ /* 0x000fe80000100800 */
[----:B------:R-:W-:Y:S04]  /*22210*/  STL.64 [R1+0x42e8], R64 ;  /* 0x0042e84001007387 */ /* 0x000fe80000100a00 */
[----:B------:R-:W-:Y:S04]  /*22220*/  STL.64 [R1+0x42f0], R66 ;  /* 0x0042f04201007387 */ /* 0x000fe80000100a00 */
        /* <DEDUP_REMOVED lines=276> */
[----:B------:R-:W2:Y:S04]  /*23370*/  LDL.LU.64 R46, [R1+0x28d8] ;  /* 0x0028d800012e7983 */ /* 0x000ea80000300a00 */
[----:B------:R-:W3:Y:S04]  /*23380*/  LDL.LU.64 R48, [R1+0x28e0] ;  /* 0x0028e00001307983 */ /* 0x000ee80000300a00 */
[----:B------:R-:W-:Y:S01]  /*23390*/  STL [R1+0x220], RZ ;  /* 0x000220ff01007387 */ /* 0x000fe20000100800 */
[----:B------:R-:W-:-:S03]  /*233a0*/  IADD3 R2, R45, -0x24, RZ ;  /* 0xffffffdc2d027810 */ /* 0x000fc60007ffe0ff */
[----:B------:R-:W-:Y:S04]  /*233b0*/  STL [R1+0x224], RZ ;  /* 0x000224ff01007387 */ /* 0x000fe80000100800 */
[----:B------:R-:W-:Y:S04]  /*233c0*/  STL [R1+0x228], RZ ;  /* 0x000228ff01007387 */ /* 0x000fe80000100800 */
[----:B------:R-:W-:Y:S04]  /*233d0*/  STL [R1+0x22c], RZ ;  /* 0x00022cff01007387 */ /* 0x000fe80000100800 */
[----:B------:R-:W-:Y:S01]  /*233e0*/  STL [R1+0x210], RZ ;  /* 0x000210ff01007387 */ /* 0x000fe20000100800 */
[----:B------:R-:W-:-:S03]  /*233f0*/  ISETP.GE.U32.AND P5, PT, R2, 0x7fffffbd, PT ;  /* 0x7fffffbd0200780c */ /* 0x000fc60003fa6070 */
[----:B------:R-:W-:Y:S01]  /*23400*/  STL [R1+0x214], RZ ;  /* 0x000214ff01007387 */ /* 0x000fe20000100800 */
[----:B------:R-:W-:-:S03]  /*23410*/  IADD3 R2, R45, -0x28, RZ ;  /* 0xffffffd82d027810 */ /* 0x000fc60007ffe0ff */
[----:B------:R-:W-:Y:S04]  /*23420*/  STL [R1+0x218], RZ ;  /* 0x000218ff01007387 */ /* 0x000fe80000100800 */
[----:B------:R-:W-:Y:S04]  /*23430*/  STL [R1+0x21c], RZ ;  /* 0x00021cff01007387 */ /* 0x000fe80000100800 */
[----:B------:R-:W4:Y:S04]  /*23440*/  LDL.LU.64 R20, [R1+0x28e8] ;  /* 0x0028e80001147983 */ /* 0x000f280000300a00 */
[----:B------:R-:W4:Y:S01]  /*23450*/  LDL.LU.64 R22, [R1+0x28f0] ;  /* 0x0028f00001167983 */ /* 0x000f220000300a00 */
[----:B------:R-:W-:-:S03]  /*23460*/  ISETP.GE.U32.AND P0, PT, R2, 0x7fffffb9, PT ;  /* 0x7fffffb90200780c */ /* 0x000fc60003f06070 */
[----:B------:R-:W4:Y:S01]  /*23470*/  LDL.LU.64 R24, [R1+0x28f8] ;  /* 0x0028f80001187983 */ /* 0x000f220000300a00 */
[----:B------:R-:W-:-:S03]  /*23480*/  IADD3 R2, R45, -0x2c, RZ ;  /* 0xffffffd42d027810 */ /* 0x000fc60007ffe0ff */
[----:B------:R-:W4:Y:S04]  /*23490*/  LDL.LU.64 R26, [R1+0x2900] ;  /* 0x00290000011a7983 */ /* 0x000f280000300a00 */
[----:B------:R-:W4:Y:S04]  /*234a0*/  LDL.LU.64 R28, [R1+0x2908] ;  /* 0x00290800011c7983 */ /* 0x000f280000300a00 */
[----:B------:R-:W4:Y:S04]  /*234b0*/  LDL.LU.64 R30, [R1+0x2910] ;  /* 0x00291000011e7983 */ /* 0x000f280000300a00 */
[----:B------:R-:W-:Y:S01]  /*234c0*/  STL [R1+0x2c0], RZ ;  /* 0x0002c0ff01007387 */ /* 0x000fe20000100800 */
[----:B------:R-:W-:-:S03]  /*234d0*/  ISETP.GE.U32.AND P1, PT, R2, 0x7fffffb5, PT ;  /* 0x7fffffb50200780c */ /* 0x000fc60003f26070 */
[----:B------:R-:W-:Y:S01]  /*234e0*/  STL [R1+0x2c4], RZ ;  /* 0x0002c4ff01007387 */ /* 0x000fe20000100800 */
[----:B------:R-:W-:-:S03]  /*234f0*/  IADD3 R2, R45, -0x30, RZ ;  /* 0xffffffd02d027810 */ /* 0x000fc60007ffe0ff */
[----:B------:R-:W-:Y:S01]  /*23500*/  STL [R1+0x2c8], RZ ;  /* 0x0002c8ff01007387 */ /* 0x000fe20000100800 */
[----:B------:R-:W-:-:S03]  /*23510*/  LOP3.LUT R50, R51, 0x60, RZ, 0x3c, !PT ;  /* 0x0000006033327812 */ /* 0x000fc600078e3cff */
        /* <DEDUP_REMOVED lines=8> */
[----:B------:R-:W-:Y:S04]  /*235a0*/  STL [R1+0x2a4], RZ ;  /* 0x0002a4ff01007387 */ /* 0x000fe80000100800 */
[----:B------:R-:W-:Y:S01]  /*235b0*/  STL [R1+0x2a8], RZ ;  /* 0x0002a8ff01007387 */ /* 0x000fe20000100800 */
[----:B------:R-:W-:-:S03]  /*235c0*/  ISETP.GE.U32.AND P2, PT, R2, 0x7fffffad, PT ;  /* 0x7fffffad0200780c */ /* 0x000fc60003f46070 */
[----:B------:R1:W-:Y:S04]  /*235d0*/  LDGSTS.E [R50+0x8c00], [R76.64], !P5 ;  /* 0x08c000004c327fae */ /* 0x0003e8000e921844 */
[----:B------:R-:W-:Y:S01]  /*235e0*/  STL [R1+0x2ac], RZ ;  /* 0x0002acff01007387 */ /* 0x000fe20000100800 */
[----:B------:R-:W-:-:S03]  /*235f0*/  IADD3 R2, R45, -0x38, RZ ;  /* 0xffffffc82d027810 */ /* 0x000fc60007ffe0ff */
        /* <DEDUP_REMOVED lines=8> */
[----:B------:R-:W-:-:S03]  /*23680*/  ISETP.GE.U32.AND P3, PT, R2, 0x7fffffa9, PT ;  /* 0x7fffffa90200780c */ /* 0x000fc60003f66070 */
[----:B------:R1:W-:Y:S04]  /*23690*/  LDGSTS.E [R50+0x8e80], [R86.64], !P5 ;  /* 0x08e8000056327fae */ /* 0x0003e8000e921844 */
[----:B------:R-:W4:Y:S01]  /*236a0*/  LDL.LU.64 R32, [R1+0x2918] ;  /* 0x0029180001207983 */ /* 0x000f220000300a00 */
[----:B------:R-:W-:-:S03]  /*236b0*/  IADD3 R2, R45, -0x3c, RZ ;  /* 0xffffffc42d027810 */ /* 0x000fc60007ffe0ff */
[----:B------:R1:W-:Y:S04]  /*236c0*/  LDGSTS.E [R50+0x8f00], [R88.64], !P5 ;  /* 0x08f0000058327fae */ /* 0x0003e8000e921844 */
[----:B------:R-:W4:Y:S04]  /*236d0*/  LDL.LU.64 R36, [R1+0x2920] ;  /* 0x0029200001247983 */ /* 0x000f280000300a00 */
[----:B------:R1:W-:Y:S01]  /*236e0*/  LDGSTS.E [R50+0x8f80], [R90.64], !P5 ;  /* 0x08f800005a327fae */ /* 0x0003e2000e921844 */
[----:B------:R-:W-:-:S03]  /*236f0*/  ISETP.NE.U32.AND P5, PT, R0, RZ, PT ;  /* 0x000000ff0000720c */ /* 0x000fc60003fa5070 */
[----:B------:R-:W4:Y:S01]  /*23700*/  LDL.LU.64 R38, [R1+0x2928] ;  /* 0x0029280001267983 */ /* 0x000f220000300a00 */
[----:B------:R-:W-:-:S03]  /*23710*/  IADD3 R0, R45, -0x40, RZ ;  /* 0xffffffc02d007810 */ /* 0x000fc60007ffe0ff */
[----:B------:R-:W4:Y:S04]  /*23720*/  LDL.LU.64 R40, [R1+0x2930] ;  /* 0x0029300001287983 */ /* 0x000f280000300a00 */
[----:B------:R-:W4:Y:S04]  /*23730*/  LDL.LU.64 R42, [R1+0x2938] ;  /* 0x00293800012a7983 */ /* 0x000f280000300a00 */
[----:B------:R-:W4:Y:S01]  /*23740*/  LDL.LU.64 R44, [R1+0x2940] ;  /* 0x00294000012c7983 */ /* 0x000f220000300a00 */
[----:B--2---:R-:W-:-:S03]  /*23750*/  IMAD.WIDE R108, R252, 0x4, R46 ;  /* 0x00000004fc6c7825 */ /* 0x004fc600078e022e */
[----:B------:R-:W2:Y:S01]  /*23760*/  LDL.LU.64 R46, [R1+0x2968] ;  /* 0x00296800012e7983 */ /* 0x000ea20000300a00 */
[----:B---3--:R-:W-:-:S03]  /*23770*/  IMAD.WIDE R110, R252, 0x4, R48 ;  /* 0x00000004fc6e7825 */ /* 0x008fc600078e0230 */
[----:B------:R-:W3:Y:S04]  /*23780*/  LDL.LU.64 R48, [R1+0x2980] ;  /* 0x0029800001307983 */ /* 0x000ee80000300a00 */
[----:B------:R-:W-:Y:S04]  /*23790*/  STL.64 [R1+0x4378], R108 ;  /* 0x0043786c01007387 */ /* 0x000fe80000100a00 */
[----:B------:R-:W-:Y:S01]  /*237a0*/  STL.64 [R1+0x4380], R110 ;  /* 0x0043806e01007387 */ /* 0x000fe20000100a00 */
[----:B------:R-:W-:-:S03]  /*237b0*/  IMAD.MOV.U32 R3, RZ, RZ, c[0x0][0x18c] ;  /* 0x00006300ff037624 */ /* 0x000fc600078e00ff */
[----:B------:R1:W-:Y:S01]  /*237c0*/  LDGSTS.E [R50+0x9c00], [R108.64], !P0 ;  /* 0x09c000006c327fae */ /* 0x0003e2000c121844 */
[----:B----4-:R-:W-:-:S04]  /*237d0*/  IMAD.WIDE R112, R252, 0x4, R20 ;  /* 0x00000004fc707825 */ /* 0x010fc800078e0214 */
        /* <DEDUP_REMOVED lines=9> */
[----:B------:R-:W-:Y:S04]  /*23870*/  STL.64 [R1+0x43a8], R120 ;  /* 0x0043a87801007387 */ /* 0x000fe80000100a00 */
[----:B------:R-:W-:Y:S04]  /*23880*/  STL.64 [R1+0x43b0], R122 ;  /* 0x0043b07a01007387 */ /* 0x000fe80000100a00 */
[----:B------:R-:W1:Y:S01]  /*23890*/  LDL.LU.64 R14, [R1+0x22f8] ;  /* 0x0022f800010e7983 */ /* 0x000e620000300a00 */
[----:B------:R-:W-:-:S04]  /*238a0*/  IMAD.WIDE R154, R252, 0x4, R32 ;  /* 0x00000004fc9a7825 */ /* 0x000fc800078e0220 */
[----:B------:R-:W-:-:S04]  /*238b0*/  IMAD.WIDE R158, R252, 0x4, R38 ;  /* 0x00000004fc9e7825 */ /* 0x000fc800078e0226 */
[----:B------:R-:W-:-:S04]  /*238c0*/  IMAD.WIDE R160, R252, 0x4, R40 ;  /* 0x00000004fca07825 */ /* 0x000fc800078e0228 */
[----:B------:R-:W-:-:S04]  /*238d0*/  IMAD.WIDE R156, R252, 0x4, R36 ;  /* 0x00000004fc9c7825 */ /* 0x000fc800078e0224 */
[----:B------:R-:W-:-:S04]  /*238e0*/  IMAD.WIDE R162, R252, 0x4, R42 ;  /* 0x00000004fca27825 */ /* 0x000fc800078e022a */
[----:B--2---:R-:W-:-:S04]  /*238f0*/  IMAD.WIDE R166, R252, 0x4, R46 ;  /* 0x00000004fca67825 */ /* 0x004fc800078e022e */
[C---:B---3--:R-:W-:Y:S01]  /*23900*/  IMAD.WIDE R170, R252.reuse, 0x4, R48 ;  /* 0x00000004fcaa7825 */ /* 0x048fe200078e0230 */
[----:B------:R-:W2:Y:S04]  /*23910*/  LDL.LU.64 R46, [R1+0x22f0] ;  /* 0x0022f000012e7983 */ /* 0x000ea80000300a00 */
[----:B------:R-:W3:Y:S04]  /*23920*/  LDL.LU.64 R16, [R1+0x22e8] ;  /* 0x0022e80001107983 */ /* 0x000ee80000300a00 */
[----:B------:R-:W4:Y:S04]  /*23930*/  LDL.LU.64 R48, [R1+0x22e0] ;  /* 0x0022e00001307983 */ /* 0x000f280000300a00 */
[----:B------:R-:W3:Y:S04]  /*23940*/  LDL.LU.64 R34, [R1+0x22d8] ;  /* 0x0022d80001227983 */ /* 0x000ee80000300a00 */
[----:B------:R-:W3:Y:S04]  /*23950*/  LDL.LU.64 R20, [R1+0x22d0] ;  /* 0x0022d00001147983 */ /* 0x000ee80000300a00 */
        /* <DEDUP_REMOVED lines=8> */
[----:B------:R-:W-:-:S03]  /*239e0*/  IMAD.WIDE R164, R252, 0x4, R44 ;  /* 0x00000004fca47825 */ /* 0x000fc600078e022c */
[----:B------:R-:W4:Y:S01]  /*239f0*/  LDL.LU.64 R24, [R1+0x2288] ;  /* 0x0022880001187983 */ /* 0x000f220000300a00 */
[----:B------:R-:W-:-:S03]  /*23a00*/  SHF.L.U32 R3, R3, 0x5, RZ ;  /* 0x0000000503037819 */ /* 0x000fc600000006ff */
[----:B------:R-:W4:Y:S04]  /*23a10*/  LDL.LU.64 R30, [R1+0x2280] ;  /* 0x00228000011e7983 */ /* 0x000f280000300a00 */
[----:B------:R-:W4:Y:S04]  /*23a20*/  LDL.LU.64 R44, [R1+0x2278] ;  /* 0x00227800012c7983 */ /* 0x000f280000300a00 */
[----:B------:R-:W-:Y:S04]  /*23a30*/  STL.64 [R1+0x43b8], R154 ;  /* 0x0043b89a01007387 */ /* 0x000fe80000100a00 */
[----:B------:R-:W-:Y:S04]  /*23a40*/  STL.64 [R1+0x43c0], R156 ;  /* 0x0043c09c01007387 */ /* 0x000fe80000100a00 */
[----:B------:R-:W-:Y:S01]  /*23a50*/  STL.64 [R1+0x43c8], R158 ;  /* 0x0043c89e01007387 */ /* 0x000fe20000100a00 */
[----:B-1----:R-:W-:-:S03]  /*23a60*/  IMAD.WIDE R6, R3, 0x4, R14 ;  /* 0x0000000403067825 */ /* 0x002fc600078e020e */
[----:B------:R-:W-:Y:S04]  /*23a70*/  STL.64 [R1+0x43d0], R160 ;  /* 0x0043d0a001007387 */ /* 0x000fe80000100a00 */
[----:B------:R-:W-:Y:S04]  /*23a80*/  STL.64 [R1+0x43d8], R162 ;  /* 0x0043d8a201007387 */ /* 0x000fe80000100a00 */
[----:B------:R-:W-:Y:S04]  /*23a90*/  STL.64 [R1+0x43e0], R164 ;  /* 0x0043e0a401007387 */ /* 0x000fe80000100a00 */
[----:B------:R-:W-:Y:S04]  /*23aa0*/  STL.64 [R1+0x43e8], R166 ;  /* 0x0043e8a601007387 */ /* 0x000fe80000100a00 */
[----:B------:R-:W-:Y:S04]  /*23ab0*/  STL.64 [R1+0x43f0], R170 ;  /* 0x0043f0aa01007387 */ /* 0x000fe80000100a00 */
        /* <DEDUP_REMOVED lines=15> */
[----:B--2---:R-:W-:-:S03]  /*23bb0*/  IMAD.WIDE R4, R3, 0x4, R46 ;  /* 0x0000000403047825 */ /* 0x004fc600078e022e */
[----:B------:R-:W2:Y:S04]  /*23bc0*/  LDL.LU.64 R46, [R1+0x2270] ;  /* 0x00227000012e7983 */ /* 0x000ea80000300a00 */
[----:B------:R3:W-:Y:S04]  /*23bd0*/  STL.64 [R1+0x22f8], R6 ;  /* 0x0022f80601007387 */ /* 0x0007e80000100a00 */
[----:B------:R4:W-:Y:S01]  /*23be0*/  STL.64 [R1+0x22f0], R4 ;  /* 0x0022f00401007387 */ /* 0x0009e20000100a00 */
[----:B---3--:R-:W-:-:S04]  /*23bf0*/  IMAD.WIDE R6, R3, 0x4, R16 ;  /* 0x0000000403067825 */ /* 0x008fc800078e0210 */
[C---:B----4-:R-:W-:Y:S02]  /*23c00*/  IMAD.WIDE R4, R3.reuse, 0x4, R48 ;  /* 0x0000000403047825 */ /* 0x050fe400078e0230 */
[----:B------:R-:W3:Y:S04]  /*23c10*/  LDL.LU.64 R48, [R1+0x2268] ;  /* 0x0022680001307983 */ /* 0x000ee80000300a00 */
[----:B------:R4:W-:Y:S04]  /*23c20*/  STL.64 [R1+0x22e8], R6 ;  /* 0x0022e80601007387 */ /* 0x0009e80000100a00 */
[----:B------:R1:W-:Y:S01]  /*23c30*/  STL.64 [R1+0x22e0], R4 ;  /* 0x0022e00401007387 */ /* 0x0003e20000100a00 */
[----:B----4-:R-:W-:-:S04]  /*23c40*/  IMAD.WIDE R6, R3, 0x4, R34 ;  /* 0x0000000403067825 */ /* 0x010fc800078e0222 */
[C---:B-1----:R-:W-:Y:S01]  /*23c50*/  IMAD.WIDE R4, R3.reuse, 0x4, R20 ;  /* 0x0000000403047825 */ /* 0x042fe200078e0214 */
[----:B------:R1:W-:Y:S04]  /*23c60*/  STL.64 [R1+0x22d8], R6 ;  /* 0x0022d80601007387 */ /* 0x0003e80000100a00 */
[----:B------:R4:W-:Y:S01]  /*23c70*/  STL.64 [R1+0x22d0], R4 ;  /* 0x0022d00401007387 */ /* 0x0009e20000100a00 */
[----:B------:R-:W-:-:S04]  /*23c80*/  IMAD.WIDE R250, R3, 0x4, R26 ;  /* 0x0000000403fa7825 */ /* 0x000fc800078e021a */
[C---:B-1----:R-:W-:Y:S02]  /*23c90*/  IMAD.WIDE R6, R3.reuse, 0x4, R32 ;  /* 0x0000000403067825 */ /* 0x042fe400078e0220 */
[----:B------:R-:W3:Y:S02]  /*23ca0*/  LDL.LU.64 R32, [R1+0x2260] ;  /* 0x0022600001207983 */ /* 0x000ee40000300a00 */
[C---:B----4-:R-:W-:Y:S02]  /*23cb0*/  IMAD.WIDE R4, R3.reuse, 0x4, R38 ;  /* 0x0000000403047825 */ /* 0x050fe400078e0226 */
[----:B------:R-:W-:Y:S04]  /*23cc0*/  STL.64 [R1+0x22b8], R6 ;  /* 0x0022b80601007387 */ /* 0x000fe80000100a00 */
[----:B------:R-:W4:Y:S04]  /*23cd0*/  LDL.LU.64 R26, [R1+0x2258] ;  /* 0x00225800011a7983 */ /* 0x000f280000300a00 */
[----:B------:R1:W-:Y:S04]  /*23ce0*/  STL.64 [R1+0x22b0], R4 ;  /* 0x0022b00401007387 */ /* 0x0003e80000100a00 */
[----:B------:R-:W4:Y:S01]  /*23cf0*/  LDL.LU.64 R38, [R1+0x2248] ;  /* 0x0022480001267983 */ /* 0x000f220000300a00 */
[----:B------:R-:W-:-:S03]  /*23d00*/  IMAD.WIDE R140, R3, 0x4, R28 ;  /* 0x00000004038c7825 */ /* 0x000fc600078e021c */
[----:B------:R-:W-:Y:S04]  /*23d10*/  STL.64 [R1+0x22c8], R250 ;  /* 0x0022c8fa01007387 */ /* 0x000fe80000100a00 */
[----:B------:R1:W-:Y:S02]  /*23d20*/  STL.64 [R1+0x43f8], R250 ;  /* 0x0043f8fa01007387 */ /* 0x0003e40000100a00 */
[C---:B-1----:R-:W-:Y:S02]  /*23d30*/  IMAD.WIDE R4, R3.reuse, 0x4, R40 ;  /* 0x0000000403047825 */ /* 0x042fe400078e0228 */
[----:B------:R-:W4:Y:S04]  /*23d40*/  LDL.LU.64 R28, [R1+0x2230] ;  /* 0x00223000011c7983 */ /* 0x000f280000300a00 */
[----:B------:R-:W4:Y:S01]  /*23d50*/  LDL.LU.64 R40, [R1+0x2220] ;  /* 0x0022200001287983 */ /* 0x000f220000300a00 */
[----:B------:R-:W-:-:S03]  /*23d60*/  IMAD.WIDE R6, R3, 0x4, R36 ;  /* 0x0000000403067825 */ /* 0x000fc600078e0224 */
[----:B------:R1:W-:Y:S04]  /*23d70*/  STL.64 [R1+0x22a8], R4 ;  /* 0x0022a80401007387 */ /* 0x0003e80000100a00 */
[----:B------:R-:W-:Y:S04]  /*23d80*/  STL.64 [R1+0x22c0], R140 ;  /* 0x0022c08c01007387 */ /* 0x000fe80000100a00 */
[----:B------:R-:W-:Y:S04]  /*23d90*/  STL.64 [R1+0x4400], R140 ;  /* 0x0044008c01007387 */ /* 0x000fe80000100a00 */
[----:B------:R-:W4:Y:S01]  /*23da0*/  LDL.LU.64 R36, [R1+0x2208] ;  /* 0x0022080001247983 */ /* 0x000f220000300a00 */
[----:B------:R-:W-:-:S03]  /*23db0*/  IMAD.WIDE R250, R3, 0x4, R42 ;  /* 0x0000000403fa7825 */ /* 0x000fc600078e022a */
[----:B------:R-:W-:Y:S04]  /*23dc0*/  STL.64 [R1+0x22a0], R6 ;  /* 0x0022a00601007387 */ /* 0x000fe80000100a00 */
[----:B------:R-:W4:Y:S01]  /*23dd0*/  LDL.LU.64 R42, [R1+0x21f8] ;  /* 0x0021f800012a7983 */ /* 0x000f220000300a00 */
[----:B-1----:R-:W-:-:S05]  /*23de0*/  IMAD.WIDE R4, R3, 0x4, R22 ;  /* 0x0000000403047825 */ /* 0x002fca00078e0216 */
[----:B------:R1:W-:Y:S01]  /*23df0*/  STL.64 [R1+0x2298], R4 ;  /* 0x0022980401007387 */ /* 0x0003e20000100a00 */
[----:B------:R-:W-:-:S04]  /*23e00*/  IMAD.WIDE R248, R3, 0x4, R24 ;  /* 0x0000000403f87825 */ /* 0x000fc800078e0218 */
[C---:B-1----:R-:W-:Y:S02]  /*23e10*/  IMAD.WIDE R4, R3.reuse, 0x4, R44 ;  /* 0x0000000403047825 */ /* 0x042fe400078e022c */
[----:B------:R-:W4:Y:S04]  /*23e20*/  LDL.LU.64 R44, [R1+0x21e0] ;  /* 0x0021e000012c7983 */ /* 0x000f280000300a00 */
[----:B------:R-:W-:Y:S04]  /*23e30*/  STL.64 [R1+0x2290], R250 ;  /* 0x002290fa01007387 */ /* 0x000fe80000100a00 */
[----:B------:R2:W-:Y:S04]  /*23e40*/  STL.64 [R1+0x2278], R4 ;  /* 0x0022780401007387 */ /* 0x0005e80000100a00 */
[----:B------:R-:W-:Y:S04]  /*23e50*/  STL.64 [R1+0x4408], R250 ;  /* 0x004408fa01007387 */ /* 0x000fe80000100a00 */
[----:B------:R-:W-:Y:S04]  /*23e60*/  STL.64 [R1+0x2288], R248 ;  /* 0x002288f801007387 */ /* 0x000fe80000100a00 */
[----:B------:R-:W-:Y:S01]  /*23e70*/  STL.64 [R1+0x4410], R248 ;  /* 0x004410f801007387 */ /* 0x000fe20000100a00 */
[----:B------:R-:W-:-:S04]  /*23e80*/  IMAD.WIDE R106, R3, 0x4, R30 ;  /* 0x00000004036a7825 */ /* 0x000fc800078e021e */
[----:B--2---:R-:W-:-:S05]  /*23e90*/  IMAD.WIDE R4, R3, 0x4, R46 ;  /* 0x0000000403047825 */ /* 0x004fca00078e022e */
[----:B------:R3:W-:Y:S04]  /*23ea0*/  STL.64 [R1+0x2270], R4 ;  /* 0x0022700401007387 */ /* 0x0007e80000100a00 */
[----:B------:R-:W2:Y:S04]  /*23eb0*/  LDL.LU.64 R46, [R1+0x2080] ;  /* 0x00208000012e7983 */ /* 0x000ea80000300a00 */
[----:B------:R-:W2:Y:S01]  /*23ec0*/  LDL.LU.64 R20, [R1+0x2068] ;  /* 0x0020680001147983 */ /* 0x000ea20000300a00 */
[----:B---3--:R-:W-:-:S05]  /*23ed0*/  IMAD.WIDE R4, R3, 0x4, R48 ;  /* 0x0000000403047825 */ /* 0x008fca00078e0230 */
[----:B------:R1:W-:Y:S04]  /*23ee0*/  STL.64 [R1+0x2268], R4 ;  /* 0x0022680401007387 */ /* 0x0003e80000100a00 */
[----:B------:R-:W3:Y:S04]  /*23ef0*/  LDL.LU.64 R24, [R1+0x2058] ;  /* 0x0020580001187983 */ /* 0x000ee80000300a00 */
[----:B------:R-:W3:Y:S04]  /*23f00*/  LDL.LU.64 R48, [R1+0x2030] ;  /* 0x0020300001307983 */ /* 0x000ee80000300a00 */
[----:B------:R-:W-:Y:S04]  /*23f10*/  STL.64 [R1+0x2280], R106 ;  /* 0x0022806a01007387 */ /* 0x000fe80000100a00 */
[----:B------:R-:W-:Y:S04]  /*23f20*/  STL.64 [R1+0x4418], R106 ;  /* 0x0044186a01007387 */ /* 0x000fe80000100a00 */
[----:B------:R-:W3:Y:S01]  /*23f30*/  LDL.LU.64 R30, [R1+0x2020] ;  /* 0x00202000011e7983 */ /* 0x000ee20000300a00 */
[----:B-1----:R-:W-:-:S03]  /*23f40*/  IMAD.WIDE R4, R3, 0x4, R32 ;  /* 0x0000000403047825 */ /* 0x002fc600078e0220 */
[----:B------:R-:W3:Y:S04]  /*23f50*/  LDL.LU.64 R32, [R1+0x2008] ;  /* 0x0020080001207983 */ /* 0x000ee80000300a00 */
[----:B------:R1:W-:Y:S01]  /*23f60*/  STL.64 [R1+0x2260], R4 ;  /* 0x0022600401007387 */ /* 0x0003e20000100a00 */
[----:B----4-:R-:W-:-:S03]  /*23f70*/  IMAD.WIDE R170, R3, 0x4, R38 ;  /* 0x0000000403aa7825 */ /* 0x010fc600078e0226 */
[----:B------:R-:W4:Y:S01]  /*23f80*/  LDL.LU.64 R38, [R1+0x1ff8] ;  /* 0x001ff80001267983 */ /* 0x000f220000300a00 */
[----:B------:R-:W-:-:S04]  /*23f90*/  IMAD.WIDE R140, R3, 0x4, R26 ;  /* 0x00000004038c7825 */ /* 0x000fc800078e021a */
[C---:B------:R-:W-:Y:S02]  /*23fa0*/  IMAD.WIDE R104, R3.reuse, 0x4, R40 ;  /* 0x0000000403687825 */ /* 0x040fe400078e0228 */
[----:B------:R-:W4:Y:S04]  /*23fb0*/  LDL.LU.64 R40, [R1+0x1fe0] ;  /* 0x001fe00001287983 */ /* 0x000f280000300a00 */
[----:B------:R-:W-:Y:S04]  /*23fc0*/  STL.64 [R1+0x2258], R140 ;  /* 0x0022588c01007387 */ /* 0x000fe80000100a00 */
[----:B------:R-:W-:Y:S01]  /*23fd0*/  STL.64 [R1+0x44f0], R140 ;  /* 0x0044f08c01007387 */ /* 0x000fe20000100a00 */
[----:B-1----:R-:W-:-:S03]  /*23fe0*/  IMAD.WIDE R4, R3, 0x4, R36 ;  /* 0x0000000403047825 */ /* 0x002fc600078e0224 */
[----:B------:R-:W-:Y:S04]  /*23ff0*/  STL.64 [R1+0x2248], R170 ;  /* 0x002248aa01007387 */ /* 0x000fe80000100a00 */
[----:B------:R-:W-:Y:S04]  /*24000*/  STL.64 [R1+0x4420], R170 ;  /* 0x004420aa01007387 */ /* 0x000fe80000100a00 */
[----:B------:R1:W-:Y:S02]  /*24010*/  STL.64 [R1+0x2208], R4 ;  /* 0x0022080401007387 */ /* 0x0003e40000100a00 */
[----:B-1----:R-:W-:-:S02]  /*24020*/  IMAD.WIDE R4, R3, 0x4, R42 ;  /* 0x0000000403047825 */ /* 0x002fc400078e022a */
[----:B------:R-:W4:Y:S02]  /*24030*/  LDL.LU.64 R42, [R1+0x1fd0] ;  /* 0x001fd000012a7983 */ /* 0x000f240000300a00 */
[----:B------:R-:W-:-:S05]  /*24040*/  IMAD.WIDE R66, R3, 0x4, R28 ;  /* 0x0000000403427825 */ /* 0x000fca00078e021c */
[----:B------:R-:W-:Y:S04]  /*24050*/  STL.64 [R1+0x2230], R66 ;  /* 0x0022304201007387 */ /* 0x000fe80000100a00 */
[----:B------:R1:W-:Y:S04]  /*24060*/  STL.64 [R1+0x21f8], R4 ;  /* 0x0021f80401007387 */ /* 0x0003e80000100a00 */
[----:B------:R-:W-:Y:S04]  /*24070*/  STL.64 [R1+0x4428], R66 ;  /* 0x0044284201007387 */ /* 0x000fe80000100a00 */
[----:B------:R-:W4:Y:S01]  /*24080*/  LDL.LU.64 R22, [R1+0x1e68] ;  /* 0x001e680001167983 */ /* 0x000f220000300a00 */
[----:B-1----:R-:W-:-:S03]  /*24090*/  IMAD.WIDE R4, R3, 0x4, R44 ;  /* 0x0000000403047825 */ /* 0x002fc600078e022c */
[----:B------:R-:W4:Y:S04]  /*240a0*/  LDL.LU.64 R26, [R1+0x1e60] ;  /* 0x001e6000011a7983 */ /* 0x000f280000300a00 */
[----:B------:R1:W-:Y:S04]  /*240b0*/  STL.64 [R1+0x21e0], R4 ;  /* 0x0021e00401007387 */ /* 0x0003e80000100a00 */
[----:B------:R-:W4:Y:S04]  /*240c0*/  LDL.LU.64 R44, [R1+0x1e58] ;  /* 0x001e5800012c7983 */ /* 0x000f280000300a00 */
[----:B------:R-:W4:Y:S04]  /*240d0*/  LDL.LU.64 R28, [R1+0x1e50] ;  /* 0x001e5000011c7983 */ /* 0x000f280000300a00 */
[----:B------:R-:W4:Y:S04]  /*240e0*/  LDL.LU.64 R36, [R1+0x1148] ;  /* 0x0011480001247983 */ /* 0x000f280000300a00 */
[----:B------:R-:W-:Y:S04]  /*240f0*/  STL.64 [R1+0x2220], R104 ;  /* 0x0022206801007387 */ /* 0x000fe80000100a00 */
[----:B------:R-:W-:Y:S01]  /*24100*/  STL.64 [R1+0x4430], R104 ;  /* 0x0044306801007387 */ /* 0x000fe20000100a00 */
[----:B--2---:R-:W-:-:S03]  /*24110*/  IMAD.WIDE R6, R3, 0x4, R46 ;  /* 0x0000000403067825 */ /* 0x004fc600078e022e */
[----:B------:R-:W2:Y:S01]  /*24120*/  LDL.LU.64 R46, [R1+0x1140] ;  /* 0x00114000012e7983 */ /* 0x000ea20000300a00 */
[----:B-1----:R-:W-:-:S03]  /*24130*/  IMAD.WIDE R4, R3, 0x4, R20 ;  /* 0x0000000403047825 */ /* 0x002fc600078e0214 */
[----:B------:R-:W-:Y:S04]  /*24140*/  STL.64 [R1+0x2080], R6 ;  /* 0x0020800601007387 */ /* 0x000fe80000100a00 */
[----:B------:R1:W-:Y:S01]  /*24150*/  STL.64 [R1+0x2068], R4 ;  /* 0x0020680401007387 */ /* 0x0003e20000100a00 */
[----:B---3--:R-:W-:-:S03]  /*24160*/  IMAD.WIDE R64, R3, 0x4, R48 ;  /* 0x0000000403407825 */ /* 0x008fc600078e0230 */
[----:B------:R-:W3:Y:S01]  /*24170*/  LDL.LU.64 R48, [R1+0x1138] ;  /* 0x0011380001307983 */ /* 0x000ee20000300a00 */
[----:B------:R-:W-:-:S05]  /*24180*/  IMAD.WIDE R166, R3, 0x4, R24 ;  /* 0x0000000403a67825 */ /* 0x000fca00078e0218 */
[----:B------:R-:W-:Y:S04]  /*24190*/  STL.64 [R1+0x2058], R166 ;  /* 0x002058a601007387 */ /* 0x000fe80000100a00 */
[----:B------:R-:W-:Y:S01]  /*241a0*/  STL.64 [R1+0x4438], R166 ;  /* 0x004438a601007387 */ /* 0x000fe20000100a00 */
[----:B-1----:R-:W-:-:S05]  /*241b0*/  IMAD.WIDE R4, R3, 0x4, R32 ;  /* 0x0000000403047825 */ /* 0x002fca00078e0220 */
[----:B------:R4:W-:Y:S02]  /*241c0*/  STL.64 [R1+0x2008], R4 ;  /* 0x0020080401007387 */ /* 0x0009e40000100a00 */
[C---:B----4-:R-:W-:Y:S02]  /*241d0*/  IMAD.WIDE R4, R3.reuse, 0x4, R38 ;  /* 0x0000000403047825 */ /* 0x050fe400078e0226 */
[----:B------:R-:W4:Y:S04]  /*241e0*/  LDL.LU.64 R38, [R1+0x1130] ;  /* 0x0011300001267983 */ /* 0x000f280000300a00 */
[----:B------:R-:W-:Y:S04]  /*241f0*/  STL.64 [R1+0x2030], R64 ;  /* 0x0020304001007387 */ /* 0x000fe80000100a00 */
[----:B------:R1:W-:Y:S04]  /*24200*/  STL.64 [R1+0x2d90], R4 ;  /* 0x002d900401007387 */ /* 0x0003e80000100a00 */
[----:B------:R-:W-:Y:S01]  /*24210*/  STL.64 [R1+0x4440], R64 ;  /* 0x0044404001007387 */ /* 0x000fe20000100a00 */
[----:B------:R-:W-:-:S03]  /*24220*/  IMAD.WIDE R102, R3, 0x4, R30 ;  /* 0x0000000403667825 */ /* 0x000fc600078e021e */
        /* <DEDUP_REMOVED lines=9> */
[----:B------:R-:W-:-:S03]  /*242c0*/  IMAD.WIDE R6, R3, 0x4, R42 ;  /* 0x0000000403067825 */ /* 0x000fc600078e022a */
[----:B------:R-:W4:Y:S04]  /*242d0*/  LDL.LU.64 R42, [R1+0x1100] ;  /* 0x00110000012a7983 */ /* 0x000f280000300a00 */
[----:B------:R-:W-:Y:S01]  /*242e0*/  STL.64 [R1+0x2d58], R6 ;  /* 0x002d580601007387 */ /* 0x000fe20000100a00 */
[----:B-1----:R-:W-:-:S04]  /*242f0*/  IMAD.WIDE R4, R3, 0x4, R22 ;  /* 0x0000000403047825 */ /* 0x002fc800078e0216 */
[C---:B------:R-:W-:Y:S01]  /*24300*/  IMAD.WIDE R164, R3.reuse, 0x4, R26 ;  /* 0x0000000403a47825 */ /* 0x040fe200078e021a */
[----:B------:R1:W-:Y:S03]  /*24310*/  STL.64 [R1+0x2d50], R4 ;  /* 0x002d500401007387 */ /* 0x0003e60000100a00 */
[C---:B------:R-:W-:Y:S02]  /*24320*/  IMAD.WIDE R62, R3.reuse, 0x4, R44 ;  /* 0x00000004033e7825 */ /* 0x040fe400078e022c */
[----:B------:R-:W4:Y:S02]  /*24330*/  LDL.LU.64 R44, [R1+0x10f8] ;  /* 0x0010f800012c7983 */ /* 0x000f240000300a00 */
[C---:B-1----:R-:W-:Y:S02]  /*24340*/  IMAD.WIDE R4, R3.reuse, 0x4, R36 ;  /* 0x0000000403047825 */ /* 0x042fe400078e0224 */
[----:B------:R-:W-:Y:S04]  /*24350*/  STL.64 [R1+0x2d48], R164 ;  /* 0x002d48a401007387 */ /* 0x000fe80000100a00 */
[----:B------:R-:W-:Y:S04]  /*24360*/  STL.64 [R1+0x4450], R164 ;  /* 0x004450a401007387 */ /* 0x000fe80000100a00 */
[----:B------:R2:W-:Y:S01]  /*24370*/  STL.64 [R1+0x2d30], R4 ;  /* 0x002d300401007387 */ /* 0x0005e20000100a00 */
[----:B------:R-:W-:-:S04]  /*24380*/  IMAD.WIDE R100, R3, 0x4, R28 ;  /* 0x0000000403647825 */ /* 0x000fc800078e021c */
[C---:B--2---:R-:W-:Y:S02]  /*24390*/  IMAD.WIDE R4, R3.reuse, 0x4, R46 ;  /* 0x0000000403047825 */ /* 0x044fe400078e022e */
[----:B------:R-:W2:Y:S04]  /*243a0*/  LDL.LU.64 R46, [R1+0x10f0] ;  /* 0x0010f000012e7983 */ /* 0x000ea80000300a00 */
[----:B------:R-:W-:Y:S04]  /*243b0*/  STL.64 [R1+0x2d40], R62 ;  /* 0x002d403e01007387 */ /* 0x000fe80000100a00 */
[----:B------:R3:W-:Y:S04]  /*243c0*/  STL.64 [R1+0x2d28], R4 ;  /* 0x002d280401007387 */ /* 0x0007e80000100a00 */
[----:B------:R-:W-:Y:S04]  /*243d0*/  STL.64 [R1+0x4458], R62 ;  /* 0x0044583e01007387 */ /* 0x000fe80000100a00 */
[----:B------:R-:W2:Y:S04]  /*243e0*/  LDL.LU.64 R22, [R1+0x10e8] ;  /* 0x0010e80001167983 */ /* 0x000ea80000300a00 */
[----:B------:R-:W2:Y:S01]  /*243f0*/  LDL.LU.64 R26, [R1+0x10e0] ;  /* 0x0010e000011a7983 */ /* 0x000ea20000300a00 */
[----:B---3--:R-:W-:-:S05]  /*24400*/  IMAD.WIDE R4, R3, 0x4, R48 ;  /* 0x0000000403047825 */ /* 0x008fca00078e0230 */
[----:B------:R1:W-:Y:S04]  /*24410*/  STL.64 [R1+0x2d20], R4 ;  /* 0x002d200401007387 */ /* 0x0003e80000100a00 */
[----:B------:R-:W3:Y:S04]  /*24420*/  LDL.LU.64 R28, [R1+0x10d8] ;  /* 0x0010d800011c7983 */ /* 0x000ee80000300a00 */
[----:B------:R-:W3:Y:S04]  /*24430*/  LDL.LU.64 R36, [R1+0x10d0] ;  /* 0x0010d00001247983 */ /* 0x000ee80000300a00 */
[----:B------:R-:W3:Y:S04]  /*24440*/  LDL.LU.64 R48, [R1+0x10b8] ;  /* 0x0010b80001307983 */ /* 0x000ee80000300a00 */
[----:B------:R-:W-:Y:S04]  /*24450*/  STL.64 [R1+0x2d38], R100 ;  /* 0x002d386401007387 */ /* 0x000fe80000100a00 */
[----:B------:R-:W-:Y:S01]  /*24460*/  STL.64 [R1+0x4460], R100 ;  /* 0x0044606401007387 */ /* 0x000fe20000100a00 */
[----:B----4-:R-:W-:-:S03]  /*24470*/  IMAD.WIDE R6, R3, 0x4, R38 ;  /* 0x0000000403067825 */ /* 0x010fc600078e0226 */
[----:B------:R-:W4:Y:S04]  /*24480*/  LDL.LU.64 R38, [R1+0x10b0] ;  /* 0x0010b00001267983 */ /* 0x000f280000300a00 */
[----:B------:R-:W-:Y:S01]  /*24490*/  STL.64 [R1+0x2d18], R6 ;  /* 0x002d180601007387 */ /* 0x000fe20000100a00 */
[----:B-1----:R-:W-:-:S05]  /*244a0*/  IMAD.WIDE R4, R3, 0x4, R20 ;  /* 0x0000000403047825 */ /* 0x002fca00078e0214 */
[----:B------:R1:W-:Y:S01]  /*244b0*/  STL.64 [R1+0x2d10], R4 ;  /* 0x002d100401007387 */ /* 0x0003e20000100a00 */
[----:B------:R-:W-:-:S04]  /*244c0*/  IMAD.WIDE R162, R3, 0x4, R24 ;  /* 0x0000000403a27825 */ /* 0x000fc800078e0218 */
[C---:B-1----:R-:W-:Y:S02]  /*244d0*/  IMAD.WIDE R4, R3.reuse, 0x4, R40 ;  /* 0x0000000403047825 */ /* 0x042fe400078e0228 */
[----:B------:R-:W4:Y:S04]  /*244e0*/  LDL.LU.64 R40, [R1+0x1098] ;  /* 0x0010980001287983 */ /* 0x000f280000300a00 */
[----:B------:R-:W-:Y:S04]  /*244f0*/  STL.64 [R1+0x2d08], R162 ;  /* 0x002d08a201007387 */ /* 0x000fe80000100a00 */
[----:B------:R1:W-:Y:S04]  /*24500*/  STL.64 [R1+0x2cf0], R4 ;  /* 0x002cf00401007387 */ /* 0x0003e80000100a00 */
[----:B------:R-:W-:Y:S01]  /*24510*/  STL.64 [R1+0x4468], R162 ;  /* 0x004468a201007387 */ /* 0x000fe20000100a00 */
[----:B-1----:R-:W-:-:S03]  /*24520*/  IMAD.WIDE R4, R3, 0x4, R42 ;  /* 0x0000000403047825 */ /* 0x002fc600078e022a */
[----:B------:R-:W4:Y:S01]  /*24530*/  LDL.LU.64 R42, [R1+0x1090] ;  /* 0x00109000012a7983 */ /* 0x000f220000300a00 */
[----:B------:R-:W-:-:S05]  /*24540*/  IMAD.WIDE R60, R3, 0x4, R30 ;  /* 0x00000004033c7825 */ /* 0x000fca00078e021e */
[----:B------:R-:W-:Y:S04]  /*24550*/  STL.64 [R1+0x2d00], R60 ;  /* 0x002d003c01007387 */ /* 0x000fe80000100a00 */
[----:B------:R1:W-:Y:S04]  /*24560*/  STL.64 [R1+0x2ce8], R4 ;  /* 0x002ce80401007387 */ /* 0x0003e80000100a00 */
[----:B------:R-:W-:Y:S04]  /*24570*/  STL.64 [R1+0x4470], R60 ;  /* 0x0044703c01007387 */ /* 0x000fe80000100a00 */
[----:B------:R-:W4:Y:S01]  /*24580*/  LDL.LU.64 R20, [R1+0x1078] ;  /* 0x0010780001147983 */ /* 0x000f220000300a00 */
[----:B-1----:R-:W-:-:S03]  /*24590*/  IMAD.WIDE R4, R3, 0x4, R44 ;  /* 0x0000000403047825 */ /* 0x002fc600078e022c */
[----:B------:R-:W4:Y:S04]  /*245a0*/  LDL.LU.64 R24, [R1+0x1070] ;  /* 0x0010700001187983 */ /* 0x000f280000300a00 */
[----:B------:R1:W-:Y:S01]  /*245b0*/  STL.64 [R1+0x2ce0], R4 ;  /* 0x002ce00401007387 */ /* 0x0003e20000100a00 */
[----:B------:R-:W-:-:S03]  /*245c0*/  IMAD.WIDE R98, R3, 0x4, R32 ;  /* 0x0000000403627825 */ /* 0x000fc600078e0220 */
[----:B------:R-:W4:Y:S04]  /*245d0*/  LDL.LU.64 R44, [R1+0x1058] ;  /* 0x00105800012c7983 */ /* 0x000f280000300a00 */
[----:B------:R-:W4:Y:S04]  /*245e0*/  LDL.LU.64 R30, [R1+0x1050] ;  /* 0x00105000011e7983 */ /* 0x000f280000300a00 */
[----:B------:R-:W4:Y:S04]  /*245f0*/  LDL.LU.64 R32, [R1+0x1038] ;  /* 0x0010380001207983 */ /* 0x000f280000300a00 */
[----:B------:R-:W-:Y:S04]  /*24600*/  STL.64 [R1+0x2cf8], R98 ;  /* 0x002cf86201007387 */ /* 0x000fe80000100a00 */
[----:B------:R-:W-:Y:S01]  /*24610*/  STL.64 [R1+0x4478], R98 ;  /* 0x0044786201007387 */ /* 0x000fe20000100a00 */
[----:B--2---:R-:W-:-:S03]  /*24620*/  IMAD.WIDE R6, R3, 0x4, R46 ;  /* 0x0000000403067825 */ /* 0x004fc600078e022e */
[----:B------:R-:W2:Y:S04]  /*24630*/  LDL.LU.64 R46, [R1+0x1030] ;  /* 0x00103000012e7983 */ /* 0x000ea80000300a00 */
[----:B------:R-:W-:Y:S01]  /*24640*/  STL.64 [R1+0x2cd8], R6 ;  /* 0x002cd80601007387 */ /* 0x000fe20000100a00 */
[----:B-1----:R-:W-:-:S04]  /*24650*/  IMAD.WIDE R4, R3, 0x4, R22 ;  /* 0x0000000403047825 */ /* 0x002fc800078e0216 */
[C---:B------:R-:W-:Y:S01]  /*24660*/  IMAD.WIDE R160, R3.reuse, 0x4, R26 ;  /* 0x0000000403a07825 */ /* 0x040fe200078e021a */
[----:B------:R3:W-:Y:S03]  /*24670*/  STL.64 [R1+0x2cd0], R4 ;  /* 0x002cd00401007387 */ /* 0x0007e60000100a00 */
[C---:B---3--:R-:W-:Y:S02]  /*24680*/  IMAD.WIDE R4, R3.reuse, 0x4, R48 ;  /* 0x0000000403047825 */ /* 0x048fe400078e0230 */
[----:B------:R-:W3:Y:S04]  /*24690*/  LDL.LU.64 R48, [R1+0x1008] ;  /* 0x0010080001307983 */ /* 0x000ee80000300a00 */
[----:B------:R-:W-:Y:S04]  /*246a0*/  STL.64 [R1+0x2cc8], R160 ;  /* 0x002cc8a001007387 */ /* 0x000fe80000100a00 */
[----:B------:R4:W-:Y:S04]  /*246b0*/  STL.64 [R1+0x2cb0], R4 ;  /* 0x002cb00401007387 */ /* 0x0009e80000100a00 */
[----:B------:R-:W-:Y:S04]  /*246c0*/  STL.64 [R1+0x4480], R160 ;  /* 0x004480a001007387 */ /* 0x000fe80000100a00 */
[----:B------:R-:W3:Y:S04]  /*246d0*/  LDL.LU.64 R22, [R1+0x1000] ;  /* 0x0010000001167983 */ /* 0x000ee80000300a00 */
[----:B------:R-:W3:Y:S01]  /*246e0*/  LDL.LU.64 R26, [R1+0xfe8] ;  /* 0x000fe800011a7983 */ /* 0x000ee20000300a00 */
[----:B----4-:R-:W-:-:S04]  /*246f0*/  IMAD.WIDE R4, R3, 0x4, R38 ;  /* 0x0000000403047825 */ /* 0x010fc800078e0226 */
[C---:B------:R-:W-:Y:S01]  /*24700*/  IMAD.WIDE R58, R3.reuse, 0x4, R28 ;  /* 0x00000004033a7825 */ /* 0x040fe200078e021c */
[----:B------:R1:W-:Y:S04]  /*24710*/  STL.64 [R1+0x2ca8], R4 ;  /* 0x002ca80401007387 */ /* 0x0003e80000100a00 */
[----:B------:R-:W4:Y:S01]  /*24720*/  LDL.LU.64 R28, [R1+0xfe0] ;  /* 0x000fe000011c7983 */ /* 0x000f220000300a00 */
[----:B------:R-:W-:-:S03]  /*24730*/  IMAD.WIDE R96, R3, 0x4, R36 ;  /* 0x0000000403607825 */ /* 0x000fc600078e0224 */
[----:B------:R-:W4:Y:S04]  /*24740*/  LDL.LU.64 R36, [R1+0xfd8] ;  /* 0x000fd80001247983 */ /* 0x000f280000300a00 */
[----:B------:R-:W-:Y:S04]  /*24750*/  STL.64 [R1+0x2cc0], R58 ;  /* 0x002cc03a01007387 */ /* 0x000fe80000100a00 */
[----:B------:R-:W-:Y:S04]  /*24760*/  STL.64 [R1+0x4488], R58 ;  /* 0x0044883a01007387 */ /* 0x000fe80000100a00 */
[----:B------:R-:W4:Y:S01]  /*24770*/  LDL.LU.64 R38, [R1+0xfd0] ;  /* 0x000fd00001267983 */ /* 0x000f220000300a00 */
[----:B-1----:R-:W-:-:S03]  /*24780*/  IMAD.WIDE R4, R3, 0x4, R40 ;  /* 0x0000000403047825 */ /* 0x002fc600078e0228 */
[----:B------:R-:W4:Y:S04]  /*24790*/  LDL.LU.64 R40, [R1+0xfc8] ;  /* 0x000fc80001287983 */ /* 0x000f280000300a00 */
[----:B------:R1:W-:Y:S04]  /*247a0*/  STL.64 [R1+0x2ca0], R4 ;  /* 0x002ca00401007387 */ /* 0x0003e80000100a00 */
        /* <DEDUP_REMOVED lines=14> */
[----:B------:R-:W-:-:S03]  /*24890*/  IMAD.WIDE R94, R3, 0x4, R30 ;  /* 0x00000004035e7825 */ /* 0x000fc600078e021e */
[----:B------:R-:W4:Y:S04]  /*248a0*/  LDL.LU.64 R24, [R1+0xfb0] ;  /* 0x000fb00001187983 */ /* 0x000f280000300a00 */
[----:B------:R-:W4:Y:S01]  /*248b0*/  LDL.LU.64 R30, [R1+0xfa8] ;  /* 0x000fa800011e7983 */ /* 0x000f220000300a00 */
[----:B--2---:R-:W-:-:S05]  /*248c0*/  IMAD.WIDE R4, R3, 0x4, R46 ;  /* 0x0000000403047825 */ /* 0x004fca00078e022e */
[----:B------:R3:W-:Y:S04]  /*248d0*/  STL.64 [R1+0x2c68], R4 ;  /* 0x002c680401007387 */ /* 0x0007e80000100a00 */
[----:B------:R-:W2:Y:S04]  /*248e0*/  LDL.LU.64 R46, [R1+0xfa0] ;  /* 0x000fa000012e7983 */ /* 0x000ea80000300a00 */
[----:B------:R-:W2:Y:S04]  /*248f0*/  LDL.LU.64 R32, [R1+0xf98] ;  /* 0x000f980001207983 */ /* 0x000ea80000300a00 */
[----:B------:R-:W-:Y:S04]  /*24900*/  STL.64 [R1+0x2c80], R56 ;  /* 0x002c803801007387 */ /* 0x000fe80000100a00 */
[----:B------:R-:W-:Y:S01]  /*24910*/  STL.64 [R1+0x44a0], R56 ;  /* 0x0044a03801007387 */ /* 0x000fe20000100a00 */
[----:B---3--:R-:W-:-:S03]  /*24920*/  IMAD.WIDE R4, R3, 0x4, R48 ;  /* 0x0000000403047825 */ /* 0x008fc600078e0230 */
[----:B------:R-:W3:Y:S04]  /*24930*/  LDL.LU.64 R48, [R1+0xf90] ;  /* 0x000f900001307983 */ /* 0x000ee80000300a00 */
[----:B------:R-:W-:Y:S04]  /*24940*/  STL.64 [R1+0x2c78], R94 ;  /* 0x002c785e01007387 */ /* 0x000fe80000100a00 */
[----:B------:R1:W-:Y:S04]  /*24950*/  STL.64 [R1+0x2c60], R4 ;  /* 0x002c600401007387 */ /* 0x0003e80000100a00 */
[----:B------:R-:W-:Y:S01]  /*24960*/  STL.64 [R1+0x44a8], R94 ;  /* 0x0044a85e01007387 */ /* 0x000fe20000100a00 */
[----:B------:R-:W-:-:S04]  /*24970*/  IMAD.WIDE R6, R3, 0x4, R22 ;  /* 0x0000000403067825 */ /* 0x000fc800078e0216 */
[C---:B-1----:R-:W-:Y:S02]  /*24980*/  IMAD.WIDE R4, R3.reuse, 0x4, R26 ;  /* 0x0000000403047825 */ /* 0x042fe400078e021a */
[----:B------:R-:W3:Y:S04]  /*24990*/  LDL.LU.64 R26, [R1+0xf88] ;  /* 0x000f8800011a7983 */ /* 0x000ee80000300a00 */
[----:B------:R-:W-:Y:S04]  /*249a0*/  STL.64 [R1+0x2c58], R6 ;  /* 0x002c580601007387 */ /* 0x000fe80000100a00 */
[----:B------:R1:W-:Y:S01]  /*249b0*/  STL.64 [R1+0x2c50], R4 ;  /* 0x002c500401007387 */ /* 0x0003e20000100a00 */
[----:B----4-:R-:W-:-:S03]  /*249c0*/  IMAD.WIDE R156, R3, 0x4, R28 ;  /* 0x00000004039c7825 */ /* 0x010fc600078e021c */
[----:B------:R-:W4:Y:S01]  /*249d0*/  LDL.LU.64 R28, [R1+0xf80] ;  /* 0x000f8000011c7983 */ /* 0x000f220000300a00 */
[----:B------:R-:W-:-:S03]  /*249e0*/  IMAD.WIDE R54, R3, 0x4, R36 ;  /* 0x0000000403367825 */ /* 0x000fc600078e0224 */
[----:B------:R-:W4:Y:S04]  /*249f0*/  LDL.LU.64 R36, [R1+0xf78] ;  /* 0x000f780001247983 */ /* 0x000f280000300a00 */
[----:B------:R-:W-:Y:S01]  /*24a00*/  STL.64 [R1+0x2c48], R156 ;  /* 0x002c489c01007387 */ /* 0x000fe20000100a00 */
[----:B------:R-:W-:-:S04]  /*24a10*/  IMAD.WIDE R92, R3, 0x4, R38 ;  /* 0x00000004035c7825 */ /* 0x000fc800078e0226 */
[----:B-1----:R-:W-:-:S05]  /*24a20*/  IMAD.WIDE R4, R3, 0x4, R40 ;  /* 0x0000000403047825 */ /* 0x002fca00078e0228 */
[----:B------:R1:W-:Y:S04]  /*24a30*/  STL.64 [R1+0x2c30], R4 ;  /* 0x002c300401007387 */ /* 0x0003e80000100a00 */
[----:B------:R-:W-:Y:S04]  /*24a40*/  STL.64 [R1+0x44b0], R156 ;  /* 0x0044b09c01007387 */ /* 0x000fe80000100a00 */
[----:B------:R-:W4:Y:S04]  /*24a50*/  LDL.LU.64 R38, [R1+0xf70] ;  /* 0x000f700001267983 */ /* 0x000f280000300a00 */
[----:B------:R-:W-:Y:S01]  /*24a60*/  STL.64 [R1+0x2c40], R54 ;  /* 0x002c403601007387 */ /* 0x000fe20000100a00 */
[----:B-1----:R-:W-:-:S05]  /*24a70*/  IMAD.WIDE R4, R3, 0x4, R42 ;  /* 0x0000000403047825 */ /* 0x002fca00078e022a */
[----:B------:R1:W-:Y:S04]  /*24a80*/  STL.64 [R1+0x2c28], R4 ;  /* 0x002c280401007387 */ /* 0x0003e80000100a00 */
[----:B------:R1:W-:Y:S04]  /*24a90*/  STL.64 [R1+0x44b8], R54 ;  /* 0x0044b83601007387 */ /* 0x0003e80000100a00 */
[----:B------:R-:W4:Y:S04]  /*24aa0*/  LDL.LU.64 R40, [R1+0xf68] ;  /* 0x000f680001287983 */ /* 0x000f280000300a00 */
[----:B------:R-:W4:Y:S01]  /*24ab0*/  LDL.LU.64 R42, [R1+0xf60] ;  /* 0x000f6000012a7983 */ /* 0x000f220000300a00 */
[----:B-1----:R-:W-:-:S05]  /*24ac0*/  IMAD.WIDE R4, R3, 0x4, R44 ;  /* 0x0000000403047825 */ /* 0x002fca00078e022c */
[----:B------:R1:W-:Y:S04]  /*24ad0*/  STL.64 [R1+0x2c20], R4 ;  /* 0x002c200401007387 */ /* 0x0003e80000100a00 */
[----:B------:R-:W4:Y:S04]  /*24ae0*/  LDL.LU.64 R44, [R1+0xf58] ;  /* 0x000f5800012c7983 */ /* 0x000f280000300a00 */
[----:B------:R-:W-:Y:S04]  /*24af0*/  STL.64 [R1+0x2c38], R92 ;  /* 0x002c385c01007387 */ /* 0x000fe80000100a00 */
[----:B------:R-:W-:Y:S01]  /*24b00*/  STL.64 [R1+0x44c0], R92 ;  /* 0x0044c05c01007387 */ /* 0x000fe20000100a00 */
[----:B------:R-:W-:-:S04]  /*24b10*/  IMAD.WIDE R140, R3, 0x4, R24 ;  /* 0x00000004038c7825 */ /* 0x000fc800078e0218 */
[----:B------:R-:W-:-:S04]  /*24b20*/  IMAD.WIDE R54, R3, 0x4, R30 ;  /* 0x0000000403367825 */ /* 0x000fc800078e021e */
[C---:B--2---:R-:W-:Y:S02]  /*24b30*/  IMAD.WIDE R154, R3.reuse, 0x4, R46 ;  /* 0x00000004039a7825 */ /* 0x044fe400078e022e */
[----:B------:R-:W2:Y:S02]  /*24b40*/  LDL.LU.64 R46, [R1+0xf50] ;  /* 0x000f5000012e7983 */ /* 0x000ea40000300a00 */
[C---:B------:R-:W-:Y:S02]  /*24b50*/  IMAD.WIDE R52, R3.reuse, 0x4, R32 ;  /* 0x0000000403347825 */ /* 0x040fe400078e0220 */
[----:B------:R-:W2:Y:S04]  /*24b60*/  LDL.LU.64 R30, [R1+0xf48] ;  /* 0x000f4800011e7983 */ /* 0x000ea80000300a00 */
[----:B------:R-:W-:Y:S04]  /*24b70*/  STL.64 [R1+0x2c18], R140 ;  /* 0x002c188c01007387 */ /* 0x000fe80000100a00 */
[----:B------:R-:W-:Y:S04]  /*24b80*/  STL.64 [R1+0x4598], R140 ;  /* 0x0045988c01007387 */ /* 0x000fe80000100a00 */
[----:B------:R-:W2:Y:S04]  /*24b90*/  LDL.LU.64 R32, [R1+0xf40] ;  /* 0x000f400001207983 */ /* 0x000ea80000300a00 */
[----:B------:R-:W-:Y:S04]  /*24ba0*/  STL.64 [R1+0x2c10], R54 ;  /* 0x002c103601007387 */ /* 0x000fe80000100a00 */
[----:B------:R-:W-:Y:S04]  /*24bb0*/  STL.64 [R1+0x44c8], R54 ;  /* 0x0044c83601007387 */ /* 0x000fe80000100a00 */
[----:B------:R-:W-:Y:S04]  /*24bc0*/  STL.64 [R1+0x2c08], R154 ;  /* 0x002c089a01007387 */ /* 0x000fe80000100a00 */
[----:B------:R-:W-:Y:S01]  /*24bd0*/  STL.64 [R1+0x44d0], R154 ;  /* 0x0044d09a01007387 */ /* 0x000fe20000100a00 */
[----:B---3--:R-:W-:-:S04]  /*24be0*/  IMAD.WIDE R48, R3, 0x4, R48 ;  /* 0x0000000403307825 */ /* 0x008fc800078e0230 */
[----:B-1----:R-:W-:-:S05]  /*24bf0*/  IMAD.WIDE R4, R3, 0x4, R26 ;  /* 0x0000000403047825 */ /* 0x002fca00078e021a */
[----:B------:R4:W-:Y:S02]  /*24c00*/  STL.64 [R1+0x2bf0], R4 ;  /* 0x002bf00401007387 */ /* 0x0009e40000100a00 */
[C---:B----4-:R-:W-:Y:S02]  /*24c10*/  IMAD.WIDE R4, R3.reuse, 0x4, R28 ;  /* 0x0000000403047825 */ /* 0x050fe400078e021c */
[----:B------:R-:W3:Y:S04]  /*24c20*/  LDL.LU.64 R28, [R1+0xf38] ;  /* 0x000f3800011c7983 */ /* 0x000ee80000300a00 */
[----:B------:R-:W-:Y:S01]  /*24c30*/  STL.64 [R1+0x2c00], R52 ;  /* 0x002c003401007387 */ /* 0x000fe20000100a00 */
[----:B------:R-:W-:-:S03]  /*24c40*/  IMAD.WIDE R92, R3, 0x4, R36 ;  /* 0x00000004035c7825 */ /* 0x000fc600078e0224 */
[----:B------:R-:W-:Y:S04]  /*24c50*/  STL.64 [R1+0x2be8], R4 ;  /* 0x002be80401007387 */ /* 0x000fe80000100a00 */
[----:B------:R-:W-:Y:S04]  /*24c60*/  STL.64 [R1+0x44d8], R52 ;  /* 0x0044d83401007387 */ /* 0x000fe80000100a00 */
[----:B------:R-:W-:Y:S04]  /*24c70*/  STL.64 [R1+0x2bf8], R48 ;  /* 0x002bf83001007387 */ /* 0x000fe80000100a00 */
[----:B------:R-:W-:Y:S04]  /*24c80*/  STL.64 [R1+0x44e0], R48 ;  /* 0x0044e03001007387 */ /* 0x000fe80000100a00 */
[----:B------:R-:W4:Y:S04]  /*24c90*/  LDL.LU.64 R36, [R1+0xf30] ;  /* 0x000f300001247983 */ /* 0x000f280000300a00 */
[----:B------:R-:W-:Y:S04]  /*24ca0*/  STL.64 [R1+0x2be0], R92 ;  /* 0x002be05c01007387 */ /* 0x000fe80000100a00 */
[----:B------:R-:W-:Y:S01]  /*24cb0*/  STL.64 [R1+0x4648], R92 ;  /* 0x0046485c01007387 */ /* 0x000fe20000100a00 */
[----:B------:R-:W-:-:S03]  /*24cc0*/  IMAD.WIDE R54, R3, 0x4, R38 ;  /* 0x0000000403367825 */ /* 0x000fc600078e0226 */
[----:B------:R-:W4:Y:S01]  /*24cd0*/  LDL.LU.64 R38, [R1+0xf28] ;  /* 0x000f280001267983 */ /* 0x000f220000300a00 */
[----:B------:R-:W-:-:S03]  /*24ce0*/  IMAD.WIDE R156, R3, 0x4, R40 ;  /* 0x00000004039c7825 */ /* 0x000fc600078e0228 */
[----:B------:R-:W4:Y:S01]  /*24cf0*/  LDL.LU.64 R40, [R1+0xf20] ;  /* 0x000f200001287983 */ /* 0x000f220000300a00 */
[----:B------:R-:W-:-:S03]  /*24d00*/  IMAD.WIDE R122, R3, 0x4, R42 ;  /* 0x00000004037a7825 */ /* 0x000fc600078e022a */
[----:B------:R-:W4:Y:S04]  /*24d10*/  LDL.LU.64 R42, [R1+0xf18] ;  /* 0x000f1800012a7983 */ /* 0x000f280000300a00 */
[----:B------:R-:W-:Y:S04]  /*24d20*/  STL.64 [R1+0x2bd8], R54 ;  /* 0x002bd83601007387 */ /* 0x000fe80000100a00 */
[----:B------:R-:W-:Y:S01]  /*24d30*/  STL.64 [R1+0x45a0], R54 ;  /* 0x0045a03601007387 */ /* 0x000fe20000100a00 */
[----:B------:R-:W-:-:S03]  /*24d40*/  IMAD.WIDE R214, R3, 0x4, R44 ;  /* 0x0000000403d67825 */ /* 0x000fc600078e022c */
[----:B------:R-:W4:Y:S04]  /*24d50*/  LDL.LU.64 R44, [R1+0xf10] ;  /* 0x000f1000012c7983 */ /* 0x000f280000300a00 */
[----:B------:R-:W-:Y:S04]  /*24d60*/  STL.64 [R1+0x2bd0], R156 ;  /* 0x002bd09c01007387 */ /* 0x000fe80000100a00 */
[----:B------:R2:W-:Y:S02]  /*24d70*/  STL.64 [R1+0x44e8], R156 ;  /* 0x0044e89c01007387 */ /* 0x0005e40000100a00 */
[----:B--2---:R-:W-:-:S02]  /*24d80*/  IMAD.WIDE R156, R3, 0x4, R30 ;  /* 0x00000004039c7825 */ /* 0x004fc400078e021e */
[----:B------:R-:W2:Y:S04]  /*24d90*/  LDL.LU.64 R30, [R1+0xf08] ;  /* 0x000f0800011e7983 */ /* 0x000ea80000300a00 */
[----:B------:R-:W-:Y:S04]  /*24da0*/  STL.64 [R1+0x2bc8], R122 ;  /* 0x002bc87a01007387 */ /* 0x000fe80000100a00 */
[----:B------:R-:W-:Y:S01]  /*24db0*/  STL.64 [R1+0x44f8], R122 ;  /* 0x0044f87a01007387 */ /* 0x000fe20000100a00 */
[----:B------:R-:W-:-:S03]  /*24dc0*/  IMAD.WIDE R154, R3, 0x4, R32 ;  /* 0x00000004039a7825 */ /* 0x000fc600078e0220 */
[----:B------:R-:W2:Y:S01]  /*24dd0*/  LDL.LU.64 R32, [R1+0xf00] ;  /* 0x000f000001207983 */ /* 0x000ea20000300a00 */
[----:B------:R-:W-:-:S03]  /*24de0*/  IMAD.WIDE R46, R3, 0x4, R46 ;  /* 0x00000004032e7825 */ /* 0x000fc600078e022e */
[----:B------:R-:W-:Y:S04]  /*24df0*/  STL.64 [R1+0x2bb0], R156 ;  /* 0x002bb09c01007387 */ /* 0x000fe80000100a00 */
[----:B------:R-:W-:Y:S04]  /*24e00*/  STL.64 [R1+0x4750], R156 ;  /* 0x0047509c01007387 */ /* 0x000fe80000100a00 */
[----:B------:R-:W-:Y:S04]  /*24e10*/  STL.64 [R1+0x2bc0], R214 ;  /* 0x002bc0d601007387 */ /* 0x000fe80000100a00 */
[----:B------:R-:W-:Y:S04]  /*24e20*/  STL.64 [R1+0x4500], R214 ;  /* 0x004500d601007387 */ /* 0x000fe80000100a00 */
[----:B------:R-:W2:Y:S04]  /*24e30*/  LDL.LU.64 R26, [R1+0xef8] ;  /* 0x000ef800011a7983 */ /* 0x000ea80000300a00 */
[----:B------:R-:W-:Y:S04]  /*24e40*/  STL.64 [R1+0x2ba8], R154 ;  /* 0x002ba89a01007387 */ /* 0x000fe80000100a00 */
[----:B------:R2:W-:Y:S04]  /*24e50*/  STL.64 [R1+0x46b0], R154 ;  /* 0x0046b09a01007387 */ /* 0x0005e80000100a00 */
[----:B------:R-:W-:Y:S04]  /*24e60*/  STL.64 [R1+0x2bb8], R46 ;  /* 0x002bb82e01007387 */ /* 0x000fe80000100a00 */
[----:B------:R-:W-:Y:S01]  /*24e70*/  STL.64 [R1+0x4508], R46 ;  /* 0x0045082e01007387 */ /* 0x000fe20000100a00 */
[----:B---3--:R-:W-:-:S04]  /*24e80*/  IMAD.WIDE R54, R3, 0x4, R28 ;  /* 0x0000000403367825 */ /* 0x008fc800078e021c */
[C---:B----4-:R-:W-:Y:S02]  /*24e90*/  IMAD.WIDE R52, R3.reuse, 0x4, R36 ;  /* 0x0000000403347825 */ /* 0x050fe400078e0224 */
[----:B------:R-:W3:Y:S04]  /*24ea0*/  LDL.LU.64 R36, [R1+0xef0] ;  /* 0x000ef00001247983 */ /* 0x000ee80000300a00 */
[----:B------:R-:W-:Y:S04]  /*24eb0*/  STL.64 [R1+0x2ba0], R54 ;  /* 0x002ba03601007387 */ /* 0x000fe80000100a00 */
[----:B------:R-:W-:Y:S01]  /*24ec0*/  STL.64 [R1+0x4650], R54 ;  /* 0x0046503601007387 */ /* 0x000fe20000100a00 */
[----:B------:R-:W-:-:S03]  /*24ed0*/  IMAD.WIDE R94, R3, 0x4, R38 ;  /* 0x00000004035e7825 */ /* 0x000fc600078e0226 */
[----:B------:R-:W4:Y:S04]  /*24ee0*/  LDL.LU.64 R28, [R1+0xee8] ;  /* 0x000ee800011c7983 */ /* 0x000f280000300a00 */
[----:B------:R-:W4:Y:S01]  /*24ef0*/  LDL.LU.64 R38, [R1+0xee0] ;  /* 0x000ee00001267983 */ /* 0x000f220000300a00 */
[----:B------:R-:W-:-:S03]  /*24f00*/  IMAD.WIDE R120, R3, 0x4, R40 ;  /* 0x0000000403787825 */ /* 0x000fc600078e0228 */
[----:B------:R-:W4:Y:S01]  /*24f10*/  LDL.LU.64 R40, [R1+0xed8] ;  /* 0x000ed80001287983 */ /* 0x000f220000300a00 */
[----:B------:R-:W-:-:S03]  /*24f20*/  IMAD.WIDE R212, R3, 0x4, R42 ;  /* 0x0000000403d47825 */ /* 0x000fc600078e022a */
[----:B------:R-:W-:Y:S04]  /*24f30*/  STL.64 [R1+0x2b98], R52 ;  /* 0x002b983401007387 */ /* 0x000fe80000100a00 */
[----:B------:R1:W-:Y:S04]  /*24f40*/  STL.64 [R1+0x45a8], R52 ;  /* 0x0045a83401007387 */ /* 0x0003e80000100a00 */
[----:B------:R-:W4:Y:S04]  /*24f50*/  LDL.LU.64 R42, [R1+0xed0] ;  /* 0x000ed000012a7983 */ /* 0x000f280000300a00 */
[----:B------:R-:W-:Y:S04]  /*24f60*/  STL.64 [R1+0x2b90], R94 ;  /* 0x002b905e01007387 */ /* 0x000fe80000100a00 */
[----:B------:R-:W-:Y:S01]  /*24f70*/  STL.64 [R1+0x4510], R94 ;  /* 0x0045105e01007387 */ /* 0x000fe20000100a00 */
[----:B------:R-:W-:-:S04]  /*24f80*/  IMAD.WIDE R44, R3, 0x4, R44 ;  /* 0x00000004032c7825 */ /* 0x000fc800078e022c */
[C---:B--2---:R-:W-:Y:S02]  /*24f90*/  IMAD.WIDE R154, R3.reuse, 0x4, R30 ;  /* 0x00000004039a7825 */ /* 0x044fe400078e021e */
[----:B------:R-:W2:Y:S04]  /*24fa0*/  LDL.LU.64 R30, [R1+0xec8] ;  /* 0x000ec800011e7983 */ /* 0x000ea80000300a00 */
[----:B------:R-:W-:Y:S04]  /*24fb0*/  STL.64 [R1+0x2b88], R120 ;  /* 0x002b887801007387 */ /* 0x000fe80000100a00 */
[----:B------:R-:W-:Y:S01]  /*24fc0*/  STL.64 [R1+0x4518], R120 ;  /* 0x0045187801007387 */ /* 0x000fe20000100a00 */
[----:B------:R-:W-:-:S03]  /*24fd0*/  IMAD.WIDE R140, R3, 0x4, R32 ;  /* 0x00000004038c7825 */ /* 0x000fc600078e0220 */
[----:B------:R-:W2:Y:S04]  /*24fe0*/  LDL.LU.64 R32, [R1+0xec0] ;  /* 0x000ec00001207983 */ /* 0x000ea80000300a00 */
        /* <DEDUP_REMOVED lines=9> */
[----:B-1----:R-:W-:-:S04]  /*25080*/  IMAD.WIDE R52, R3, 0x4, R26 ;  /* 0x0000000403347825 */ /* 0x002fc800078e021a */
[C---:B---3--:R-:W-:Y:S02]  /*25090*/  IMAD.WIDE R48, R3.reuse, 0x4, R36 ;  /* 0x0000000403307825 */ /* 0x048fe400078e0224 */
[----:B------:R-:W3:Y:S04]  /*250a0*/  LDL.LU.64 R36, [R1+0xeb0] ;  /* 0x000eb00001247983 */ /* 0x000ee80000300a00 */
[----:B------:R-:W-:Y:S04]  /*250b0*/  STL.64 [R1+0x2b60], R52 ;  /* 0x002b603401007387 */ /* 0x000fe80000100a00 */
[----:B------:R-:W-:Y:S01]  /*250c0*/  STL.64 [R1+0x4658], R52 ;  /* 0x0046583401007387 */ /* 0x000fe20000100a00 */
[----:B----4-:R-:W-:-:S03]  /*250d0*/  IMAD.WIDE R118, R3, 0x4, R38 ;  /* 0x0000000403767825 */ /* 0x010fc600078e0226 */
[----:B------:R-:W4:Y:S04]  /*250e0*/  LDL.LU.64 R38, [R1+0xea8] ;  /* 0x000ea80001267983 */ /* 0x000f280000300a00 */
[----:B------:R-:W4:Y:S04]  /*250f0*/  LDL.LU.64 R20, [R1+0xea0] ;  /* 0x000ea00001147983 */ /* 0x000f280000300a00 */
[----:B------:R-:W4:Y:S01]  /*25100*/  LDL.LU.64 R26, [R1+0xe98] ;  /* 0x000e9800011a7983 */ /* 0x000f220000300a00 */
[----:B------:R-:W-:-:S04]  /*25110*/  IMAD.WIDE R56, R3, 0x4, R28 ;  /* 0x0000000403387825 */ /* 0x000fc800078e021c */
[C---:B------:R-:W-:Y:S02]  /*25120*/  IMAD.WIDE R218, R3.reuse, 0x4, R40 ;  /* 0x0000000403da7825 */ /* 0x040fe400078e0228 */
[----:B------:R-:W4:Y:S04]  /*25130*/  LDL.LU.64 R40, [R1+0xe90] ;  /* 0x000e900001287983 */ /* 0x000f280000300a00 */
[----:B------:R-:W-:Y:S04]  /*25140*/  STL.64 [R1+0x2b58], R48 ;  /* 0x002b583001007387 */ /* 0x000fe80000100a00 */
[----:B------:R-:W-:Y:S04]  /*25150*/  STL.64 [R1+0x45b0], R48 ;  /* 0x0045b03001007387 */ /* 0x000fe80000100a00 */
        /* <DEDUP_REMOVED lines=13> */
[----:B------:R-:W-:Y:S01]  /*25230*/  STL.64 [R1+0x4540], R218 ;  /* 0x004540da01007387 */ /* 0x000fe20000100a00 */
[----:B------:R-:W-:-:S03]  /*25240*/  IMAD.WIDE R4, R3, 0x4, R24 ;  /* 0x0000000403047825 */ /* 0x000fc600078e0218 */
[----:B------:R-:W2:Y:S04]  /*25250*/  LDL.LU.64 R22, [R1+0xe50] ;  /* 0x000e500001167983 */ /* 0x000ea80000300a00 */
[----:B------:R-:W-:Y:S04]  /*25260*/  STL.64 [R1+0x2b28], R122 ;  /* 0x002b287a01007387 */ /* 0x000fe80000100a00 */
[----:B------:R3:W-:Y:S04]  /*25270*/  STL.64 [R1+0x2b20], R4 ;  /* 0x002b200401007387 */ /* 0x0007e80000100a00 */
[----:B------:R1:W-:Y:S04]  /*25280*/  STL.64 [R1+0x46c0], R122 ;  /* 0x0046c07a01007387 */ /* 0x0003e80000100a00 */
[----:B------:R-:W-:Y:S04]  /*25290*/  STL.64 [R1+0x2b38], R42 ;  /* 0x002b382a01007387 */ /* 0x000fe80000100a00 */
[----:B------:R-:W-:Y:S04]  /*252a0*/  STL.64 [R1+0x4548], R42 ;  /* 0x0045482a01007387 */ /* 0x000fe80000100a00 */
[----:B------:R-:W2:Y:S04]  /*252b0*/  LDL.LU.64 R34, [R1+0xdb8] ;  /* 0x000db80001227983 */ /* 0x000ea80000300a00 */
[----:B------:R-:W2:Y:S01]  /*252c0*/  LDL.LU.64 R24, [R1+0xda8] ;  /* 0x000da80001187983 */ /* 0x000ea20000300a00 */
[----:B---3--:R-:W-:-:S05]  /*252d0*/  IMAD.WIDE R4, R3, 0x4, R36 ;  /* 0x0000000403047825 */ /* 0x008fca00078e0224 */
[----:B------:R3:W-:Y:S04]  /*252e0*/  STL.64 [R1+0x2980], R4 ;  /* 0x0029800401007387 */ /* 0x0007e80000100a00 */
[----:B------:R-:W2:Y:S01]  /*252f0*/  LDL.LU.64 R36, [R1+0xd90] ;  /* 0x000d900001247983 */ /* 0x000ea20000300a00 */
[----:B----4-:R-:W-:-:S03]  /*25300*/  IMAD.WIDE R158, R3, 0x4, R38 ;  /* 0x00000004039e7825 */ /* 0x010fc600078e0226 */
[----:B------:R-:W4:Y:S01]  /*25310*/  LDL.LU.64 R38, [R1+0xd80] ;  /* 0x000d800001267983 */ /* 0x000f220000300a00 */
[----:B------:R-:W-:-:S03]  /*25320*/  IMAD.WIDE R216, R3, 0x4, R26 ;  /* 0x0000000403d87825 */ /* 0x000fc600078e021a */
[----:B------:R-:W4:Y:S04]  /*25330*/  LDL.LU.64 R26, [R1+0xd68] ;  /* 0x000d6800011a7983 */ /* 0x000f280000300a00 */
[----:B------:R-:W-:Y:S04]  /*25340*/  STL.64 [R1+0x2968], R158 ;  /* 0x0029689e01007387 */ /* 0x000fe80000100a00 */
[----:B------:R-:W-:Y:S01]  /*25350*/  STL.64 [R1+0x4550], R158 ;  /* 0x0045509e01007387 */ /* 0x000fe20000100a00 */
[----:B-1----:R-:W-:-:S03]  /*25360*/  IMAD.WIDE R122, R3, 0x4, R28 ;  /* 0x00000004037a7825 */ /* 0x002fc600078e021c */
[----:B------:R-:W4:Y:S01]  /*25370*/  LDL.LU.64 R28, [R1+0xd58] ;  /* 0x000d5800011c7983 */ /* 0x000f220000300a00 */
[----:B------:R-:W-:-:S05]  /*25380*/  IMAD.WIDE R116, R3, 0x4, R20 ;  /* 0x0000000403747825 */ /* 0x000fca00078e0214 */
[----:B------:R-:W-:Y:S04]  /*25390*/  STL.64 [R1+0x2940], R116 ;  /* 0x0029407401007387 */ /* 0x000fe80000100a00 */
[----:B------:R-:W-:Y:S01]  /*253a0*/  STL.64 [R1+0x4558], R116 ;  /* 0x0045587401007387 */ /* 0x000fe20000100a00 */
[----:B------:R-:W-:-:S04]  /*253b0*/  IMAD.WIDE R40, R3, 0x4, R40 ;  /* 0x0000000403287825 */ /* 0x000fc800078e0228 */
[C---:B--2---:R-:W-:Y:S02]  /*253c0*/  IMAD.WIDE R92, R3.reuse, 0x4, R30 ;  /* 0x00000004035c7825 */ /* 0x044fe400078e021e */
[----:B------:R-:W2:Y:S04]  /*253d0*/  LDL.LU.64 R30, [R1+0xd48] ;  /* 0x000d4800011e7983 */ /* 0x000ea80000300a00 */
[----:B------:R-:W-:Y:S04]  /*253e0*/  STL.64 [R1+0x2928], R122 ;  /* 0x0029287a01007387 */ /* 0x000fe80000100a00 */
[----:B------:R-:W-:Y:S01]  /*253f0*/  STL.64 [R1+0x4768], R122 ;  /* 0x0047687a01007387 */ /* 0x000fe20000100a00 */
[----:B---3--:R-:W-:-:S03]  /*25400*/  IMAD.WIDE R4, R3, 0x4, R32 ;  /* 0x0000000403047825 */ /* 0x008fc600078e0220 */
[----:B------:R-:W-:Y:S04]  /*25410*/  STL.64 [R1+0x2938], R216 ;  /* 0x002938d801007387 */ /* 0x000fe80000100a00 */
[----:B------:R-:W-:Y:S04]  /*25420*/  STL.64 [R1+0x4560], R216 ;  /* 0x004560d801007387 */ /* 0x000fe80000100a00 */
[----:B------:R-:W3:Y:S04]  /*25430*/  LDL.LU.64 R32, [R1+0xd40] ;  /* 0x000d400001207983 */ /* 0x000ee80000300a00 */
[----:B------:R-:W-:Y:S04]  /*25440*/  STL.64 [R1+0x2920], R92 ;  /* 0x0029205c01007387 */ /* 0x000fe80000100a00 */
[----:B------:R1:W-:Y:S04]  /*25450*/  STL.64 [R1+0x2918], R4 ;  /* 0x0029180401007387 */ /* 0x0003e80000100a00 */
[----:B------:R4:W-:Y:S04]  /*25460*/  STL.64 [R1+0x46c8], R92 ;  /* 0x0046c85c01007387 */ /* 0x0009e80000100a00 */
[----:B------:R-:W-:Y:S04]  /*25470*/  STL.64 [R1+0x2930], R40 ;  /* 0x0029302801007387 */ /* 0x000fe80000100a00 */
[----:B------:R-:W-:Y:S01]  /*25480*/  STL.64 [R1+0x4568], R40 ;  /* 0x0045682801007387 */ /* 0x000fe20000100a00 */
[----:B-1----:R-:W-:-:S03]  /*25490*/  IMAD.WIDE R4, R3, 0x4, R22 ;  /* 0x0000000403047825 */ /* 0x002fc600078e0216 */
[----:B------:R-:W3:Y:S04]  /*254a0*/  LDL.LU.64 R14, [R1+0xd38] ;  /* 0x000d3800010e7983 */ /* 0x000ee80000300a00 */
[----:B------:R-:W3:Y:S04]  /*254b0*/  LDL.LU.64 R20, [R1+0xd30] ;  /* 0x000d300001147983 */ /* 0x000ee80000300a00 */
[----:B------:R2:W-:Y:S01]  /*254c0*/  STL.64 [R1+0x2910], R4 ;  /* 0x0029100401007387 */ /* 0x0005e20000100a00 */
[----:B------:R-:W-:-:S03]  /*254d0*/  IMAD.WIDE R96, R3, 0x4, R34 ;  /* 0x0000000403607825 */ /* 0x000fc600078e0222 */
[----:B------:R-:W3:Y:S01]  /*254e0*/  LDL.LU.64 R22, [R1+0xd28] ;  /* 0x000d280001167983 */ /* 0x000ee20000300a00 */
[----:B------:R-:W-:-:S04]  /*254f0*/  IMAD.WIDE R114, R3, 0x4, R24 ;  /* 0x0000000403727825 */ /* 0x000fc800078e0218 */
[C---:B------:R-:W-:Y:S02]  /*25500*/  IMAD.WIDE R226, R3.reuse, 0x4, R36 ;  /* 0x0000000403e27825 */ /* 0x040fe400078e0224 */
[----:B------:R-:W3:Y:S04]  /*25510*/  LDL.LU.64 R36, [R1+0xd20] ;  /* 0x000d200001247983 */ /* 0x000ee80000300a00 */
[----:B------:R-:W3:Y:S04]  /*25520*/  LDL.LU.64 R24, [R1+0xd18] ;  /* 0x000d180001187983 */ /* 0x000ee80000300a00 */
[----:B------:R-:W-:Y:S04]  /*25530*/  STL.64 [R1+0x2908], R96 ;  /* 0x0029086001007387 */ /* 0x000fe80000100a00 */
[----:B------:R-:W-:Y:S01]  /*25540*/  STL.64 [R1+0x4570], R96 ;  /* 0x0045706001007387 */ /* 0x000fe20000100a00 */
[----:B----4-:R-:W-:-:S03]  /*25550*/  IMAD.WIDE R92, R3, 0x4, R26 ;  /* 0x00000004035c7825 */ /* 0x010fc600078e021a */
[----:B------:R-:W4:Y:S04]  /*25560*/  LDL.LU.64 R26, [R1+0xd10] ;  /* 0x000d1000011a7983 */ /* 0x000f280000300a00 */
[----:B------:R-:W-:Y:S04]  /*25570*/  STL.64 [R1+0x2900], R114 ;  /* 0x0029007201007387 */ /* 0x000fe80000100a00 */
[----:B------:R-:W-:Y:S01]  /*25580*/  STL.64 [R1+0x4578], R114 ;  /* 0x0045787201007387 */ /* 0x000fe20000100a00 */
[----:B------:R-:W-:-:S03]  /*25590*/  IMAD.WIDE R54, R3, 0x4, R28 ;  /* 0x0000000403367825 */ /* 0x000fc600078e021c */
[----:B------:R-:W4:Y:S04]  /*255a0*/  LDL.LU.64 R28, [R1+0xd08] ;  /* 0x000d0800011c7983 */ /* 0x000f280000300a00 */
[----:B------:R-:W-:Y:S01]  /*255b0*/  STL.64 [R1+0x28e8], R92 ;  /* 0x0028e85c01007387 */ /* 0x000fe20000100a00 */
[----:B------:R-:W-:-:S03]  /*255c0*/  IMAD.WIDE R38, R3, 0x4, R38 ;  /* 0x0000000403267825 */ /* 0x000fc600078e0226 */
[----:B------:R-:W-:Y:S04]  /*255d0*/  STL.64 [R1+0x4770], R92 ;  /* 0x0047705c01007387 */ /* 0x000fe80000100a00 */
[----:B------:R-:W-:Y:S04]  /*255e0*/  STL.64 [R1+0x28f8], R226 ;  /* 0x0028f8e201007387 */ /* 0x000fe80000100a00 */
[----:B------:R3:W-:Y:S01]  /*255f0*/  STL.64 [R1+0x4580], R226 ;  /* 0x004580e201007387 */ /* 0x0007e20000100a00 */
[----:B--2---:R-:W-:-:S03]  /*25600*/  IMAD.WIDE R4, R3, 0x4, R30 ;  /* 0x0000000403047825 */ /* 0x004fc600078e021e */
[----:B------:R-:W2:Y:S04]  /*25610*/  LDL.LU.64 R30, [R1+0xd00] ;  /* 0x000d0000011e7983 */ /* 0x000ea80000300a00 */
[----:B------:R-:W-:Y:S04]  /*25620*/  STL.64 [R1+0x28e0], R54 ;  /* 0x0028e03601007387 */ /* 0x000fe80000100a00 */
[----:B------:R1:W-:Y:S04]  /*25630*/  STL.64 [R1+0x28d8], R4 ;  /* 0x0028d80401007387 */ /* 0x0003e80000100a00 */
[----:B------:R-:W-:Y:S04]  /*25640*/  STL.64 [R1+0x46d0], R54 ;  /* 0x0046d03601007387 */ /* 0x000fe80000100a00 */
[----:B------:R-:W-:Y:S01]  /*25650*/  STL.64 [R1+0x28f0], R38 ;  /* 0x0028f02601007387 */ /* 0x000fe20000100a00 */
[----:B---3--:R-:W-:-:S03]  /*25660*/  IMAD.WIDE R226, R3, 0x4, R32 ;  /* 0x0000000403e27825 */ /* 0x008fc600078e0220 */
[----:B------:R-:W-:Y:S04]  /*25670*/  STL.64 [R1+0x4588], R38 ;  /* 0x0045882601007387 */ /* 0x000fe80000100a00 */
[----:B------:R-:W3:Y:S04]  /*25680*/  LDL.LU.64 R16, [R1+0xcf8] ;  /* 0x000cf80001107983 */ /* 0x000ee80000300a00 */
[----:B------:R-:W3:Y:S04]  /*25690*/  LDL.LU.64 R34, [R1+0xcf0] ;  /* 0x000cf00001227983 */ /* 0x000ee80000300a00 */
[----:B------:R-:W3:Y:S01]  /*256a0*/  LDL.LU.64 R32, [R1+0xce8] ;  /* 0x000ce80001207983 */ /* 0x000ee20000300a00 */
[----:B------:R-:W-:-:S03]  /*256b0*/  IMAD.WIDE R112, R3, 0x4, R20 ;  /* 0x0000000403707825 */ /* 0x000fc600078e0214 */
[----:B------:R-:W3:Y:S01]  /*256c0*/  LDL.LU.64 R20, [R1+0xce0] ;  /* 0x000ce00001147983 */ /* 0x000ee20000300a00 */
[----:B------:R-:W-:-:S03]  /*256d0*/  IMAD.WIDE R58, R3, 0x4, R14 ;  /* 0x00000004033a7825 */ /* 0x000fc600078e020e */
[----:B------:R-:W-:Y:S01]  /*256e0*/  STL.64 [R1+0x1ff8], R226 ;  /* 0x001ff8e201007387 */ /* 0x000fe20000100a00 */
[----:B------:R-:W-:-:S03]  /*256f0*/  IMAD.WIDE R224, R3, 0x4, R22 ;  /* 0x0000000403e07825 */ /* 0x000fc600078e0216 */
[----:B------:R-:W-:Y:S04]  /*25700*/  STL.64 [R1+0x4590], R226 ;  /* 0x004590e201007387 */ /* 0x000fe80000100a00 */
[----:B------:R-:W3:Y:S04]  /*25710*/  LDL.LU.64 R22, [R1+0xcd8] ;  /* 0x000cd80001167983 */ /* 0x000ee80000300a00 */
[----:B------:R-:W-:Y:S04]  /*25720*/  STL.64 [R1+0x1fe0], R58 ;  /* 0x001fe03a01007387 */ /* 0x000fe80000100a00 */
[----:B------:R-:W-:Y:S01]  /*25730*/  STL.64 [R1+0x45b8], R58 ;  /* 0x0045b83a01007387 */ /* 0x000fe20000100a00 */
[----:B-1----:R-:W-:-:S03]  /*25740*/  IMAD.WIDE R4, R3, 0x4, R24 ;  /* 0x0000000403047825 */ /* 0x002fc600078e0218 */
[----:B------:R-:W3:Y:S04]  /*25750*/  LDL.LU.64 R24, [R1+0xcd0] ;  /* 0x000cd00001187983 */ /* 0x000ee80000300a00 */
[----:B------:R-:W-:Y:S04]  /*25760*/  STL.64 [R1+0x1fd0], R112 ;  /* 0x001fd07001007387 */ /* 0x000fe80000100a00 */
[----:B------:R1:W-:Y:S01]  /*25770*/  STL.64 [R1+0x1e58], R4 ;  /* 0x001e580401007387 */ /* 0x0003e20000100a00 */
[----:B----4-:R-:W-:-:S03]  /*25780*/  IMAD.WIDE R52, R3, 0x4, R26 ;  /* 0x0000000403347825 */ /* 0x010fc600078e021a */
[----:B------:R-:W-:Y:S04]  /*25790*/  STL.64 [R1+0x45c0], R112 ;  /* 0x0045c07001007387 */ /* 0x000fe80000100a00 */
[----:B------:R-:W4:Y:S04]  /*257a0*/  LDL.LU.64 R26, [R1+0xcc8] ;  /* 0x000cc800011a7983 */ /* 0x000f280000300a00 */
[----:B------:R-:W-:Y:S04]  /*257b0*/  STL.64 [R1+0x1e68], R224 ;  /* 0x001e68e001007387 */ /* 0x000fe80000100a00 */
[----:B------:R-:W-:Y:S01]  /*257c0*/  STL.64 [R1+0x45c8], R224 ;  /* 0x0045c8e001007387 */ /* 0x000fe20000100a00 */
[----:B-1----:R-:W-:-:S03]  /*257d0*/  IMAD.WIDE R4, R3, 0x4, R28 ;  /* 0x0000000403047825 */ /* 0x002fc600078e021c */
[----:B------:R-:W4:Y:S01]  /*257e0*/  LDL.LU.64 R28, [R1+0xcc0] ;  /* 0x000cc000011c7983 */ /* 0x000f220000300a00 */
[----:B------:R-:W-:-:S03]  /*257f0*/  IMAD.WIDE R36, R3, 0x4, R36 ;  /* 0x0000000403247825 */ /* 0x000fc600078e0224 */
[----:B------:R-:W-:Y:S04]  /*25800*/  STL.64 [R1+0x1e50], R52 ;  /* 0x001e503401007387 */ /* 0x000fe80000100a00 */
[----:B------:R1:W-:Y:S04]  /*25810*/  STL.64 [R1+0xe88], R4 ;  /* 0x000e880401007387 */ /* 0x0003e80000100a00 */
[----:B------:R-:W-:Y:S04]  /*25820*/  STL.64 [R1+0x46d8], R52 ;  /* 0x0046d83401007387 */ /* 0x000fe80000100a00 */
[----:B------:R-:W-:Y:S04]  /*25830*/  STL.64 [R1+0x1e60], R36 ;  /* 0x001e602401007387 */ /* 0x000fe80000100a00 */
[----:B------:R-:W-:Y:S04]  /*25840*/  STL.64 [R1+0x45d0], R36 ;  /* 0x0045d02401007387 */ /* 0x000fe80000100a00 */
[----:B------:R-:W4:Y:S04]  /*25850*/  LDL.LU.64 R10, [R1+0xcb8] ;  /* 0x000cb800010a7983 */ /* 0x000f280000300a00 */
[----:B------:R-:W4:Y:S01]  /*25860*/  LDL.LU.64 R14, [R1+0xba8] ;  /* 0x000ba800010e7983 */ /* 0x000f220000300a00 */
[----:B--2---:R-:W-:-:S03]  /*25870*/  IMAD.WIDE R114, R3, 0x4, R30 ;  /* 0x0000000403727825 */ /* 0x004fc600078e021e */
[----:B------:R-:W2:Y:S01]  /*25880*/  LDL.LU.64 R30, [R1+0xba0] ;  /* 0x000ba000011e7983 */ /* 0x000ea20000300a00 */
[----:B---3--:R-:W-:-:S04]  /*25890*/  IMAD.WIDE R160, R3, 0x4, R16 ;  /* 0x0000000403a07825 */ /* 0x008fc800078e0210 */
[----:B------:R-:W-:-:S04]  /*258a0*/  IMAD.WIDE R110, R3, 0x4, R34 ;  /* 0x00000004036e7825 */ /* 0x000fc800078e0222 */
[C---:B------:R-:W-:Y:S02]  /*258b0*/  IMAD.WIDE R222, R3.reuse, 0x4, R32 ;  /* 0x0000000403de7825 */ /* 0x040fe400078e0220 */
[----:B------:R-:W3:Y:S04]  /*258c0*/  LDL.LU.64 R32, [R1+0xb98] ;  /* 0x000b980001207983 */ /* 0x000ee80000300a00 */
[----:B------:R-:W-:Y:S04]  /*258d0*/  STL.64 [R1+0xe78], R114 ;  /* 0x000e787201007387 */ /* 0x000fe80000100a00 */
[----:B------:R-:W-:Y:S01]  /*258e0*/  STL.64 [R1+0x45d8], R114 ;  /* 0x0045d87201007387 */ /* 0x000fe20000100a00 */
[----:B------:R-:W-:-:S03]  /*258f0*/  IMAD.WIDE R34, R3, 0x4, R20 ;  /* 0x0000000403227825 */ /* 0x000fc600078e0214 */
[----:B------:R-:W3:Y:S04]  /*25900*/  LDL.LU.64 R20, [R1+0xb90] ;  /* 0x000b900001147983 */ /* 0x000ee80000300a00 */
[----:B------:R-:W-:Y:S04]  /*25910*/  STL.64 [R1+0xe60], R160 ;  /* 0x000e60a001007387 */ /* 0x000fe80000100a00 */
[----:B------:R-:W-:Y:S01]  /*25920*/  STL.64 [R1+0x45e0], R160 ;  /* 0x0045e0a001007387 */ /* 0x000fe20000100a00 */
[----:B-1----:R-:W-:-:S03]  /*25930*/  IMAD.WIDE R4, R3, 0x4, R22 ;  /* 0x0000000403047825 */ /* 0x002fc600078e0216 */
[----:B------:R-:W3:Y:S04]  /*25940*/  LDL.LU.64 R22, [R1+0xb88] ;  /* 0x000b880001167983 */ /* 0x000ee80000300a00 */
[----:B------:R-:W-:Y:S04]  /*25950*/  STL.64 [R1+0xe50], R110 ;  /* 0x000e506e01007387 */ /* 0x000fe80000100a00 */
[----:B------:R4:W-:Y:S04]  /*25960*/  STL.64 [R1+0xd90], R4 ;  /* 0x000d900401007387 */ /* 0x0009e80000100a00 */
[----:B------:R-:W-:Y:S01]  /*25970*/  STL.64 [R1+0x45e8], R110 ;  /* 0x0045e86e01007387 */ /* 0x000fe20000100a00 */
[----:B------:R-:W-:-:S03]  /*25980*/  IMAD.WIDE R48, R3, 0x4, R24 ;  /* 0x0000000403307825 */ /* 0x000fc600078e0218 */
[----:B------:R-:W3:Y:S04]  /*25990*/  LDL.LU.64 R24, [R1+0xb80] ;  /* 0x000b800001187983 */ /* 0x000ee80000300a00 */
[----:B------:R-:W-:Y:S04]  /*259a0*/  STL.64 [R1+0xdb8], R222 ;  /* 0x000db8de01007387 */ /* 0x000fe80000100a00 */
[----:B------:R-:W-:Y:S04]  /*259b0*/  STL.64 [R1+0x45f0], R222 ;  /* 0x0045f0de01007387 */ /* 0x000fe80000100a00 */
[----:B------:R-:W3:Y:S01]  /*259c0*/  LDL.LU.64 R16, [R1+0xb78] ;  /* 0x000b780001107983 */ /* 0x000ee20000300a00 */
[----:B----4-:R-:W-:-:S03]  /*259d0*/  IMAD.WIDE R4, R3, 0x4, R26 ;  /* 0x0000000403047825 */ /* 0x010fc600078e021a */
[----:B------:R-:W4:Y:S04]  /*259e0*/  LDL.LU.64 R26, [R1+0xb70] ;  /* 0x000b7000011a7983 */ /* 0x000f280000300a00 */
[----:B------:R1:W-:Y:S04]  /*259f0*/  STL.64 [R1+0xd68], R4 ;  /* 0x000d680401007387 */ /* 0x0003e80000100a00 */
[----:B------:R-:W-:Y:S04]  /*25a00*/  STL.64 [R1+0xd80], R48 ;  /* 0x000d803001007387 */ /* 0x000fe80000100a00 */
[----:B------:R-:W-:Y:S04]  /*25a10*/  STL.64 [R1+0x46e0], R48 ;  /* 0x0046e03001007387 */ /* 0x000fe80000100a00 */
[----:B------:R-:W-:Y:S01]  /*25a20*/  STL.64 [R1+0xda8], R34 ;  /* 0x000da82201007387 */ /* 0x000fe20000100a00 */
[----:B------:R-:W-:-:S03]  /*25a30*/  IMAD.WIDE R96, R3, 0x4, R28 ;  /* 0x0000000403607825 */ /* 0x000fc600078e021c */
[----:B------:R-:W-:Y:S04]  /*25a40*/  STL.64 [R1+0x45f8], R34 ;  /* 0x0045f82201007387 */ /* 0x000fe80000100a00 */
[----:B------:R-:W4:Y:S04]  /*25a50*/  LDL.LU.64 R12, [R1+0xb68] ;  /* 0x000b6800010c7983 */ /* 0x000f280000300a00 */
[----:B------:R-:W4:Y:S01]  /*25a60*/  LDL.LU.64 R28, [R1+0xb60] ;  /* 0x000b6000011c7983 */ /* 0x000f220000300a00 */
[----:B------:R-:W-:-:S04]  /*25a70*/  IMAD.WIDE R98, R3, 0x4, R10 ;  /* 0x0000000403627825 */ /* 0x000fc800078e020a */
[----:B------:R-:W-:-:S04]  /*25a80*/  IMAD.WIDE R108, R3, 0x4, R14 ;  /* 0x00000004036c7825 */ /* 0x000fc800078e020e */
[C---:B--2---:R-:W-:Y:S02]  /*25a90*/  IMAD.WIDE R220, R3.reuse, 0x4, R30 ;  /* 0x0000000403dc7825 */ /* 0x044fe400078e021e */
[----:B------:R-:W2:Y:S04]  /*25aa0*/  LDL.LU.64 R30, [R1+0xb58] ;  /* 0x000b5800011e7983 */ /* 0x000ea80000300a00 */
[----:B------:R-:W-:Y:S04]  /*25ab0*/  STL.64 [R1+0xd58], R96 ;  /* 0x000d586001007387 */ /* 0x000fe80000100a00 */
[----:B------:R-:W-:Y:S04]  /*25ac0*/  STL.64 [R1+0x4600], R96 ;  /* 0x0046006001007387 */ /* 0x000fe80000100a00 */
[----:B------:R-:W2:Y:S04]  /*25ad0*/  LDL.LU.64 R14, [R1+0xb50] ;  /* 0x000b5000010e7983 */ /* 0x000ea80000300a00 */
[----:B------:R-:W-:Y:S04]  /*25ae0*/  STL.64 [R1+0xd48], R98 ;  /* 0x000d486201007387 */ /* 0x000fe80000100a00 */
[----:B------:R-:W-:Y:S01]  /*25af0*/  STL.64 [R1+0x4608], R98 ;  /* 0x0046086201007387 */ /* 0x000fe20000100a00 */
[----:B---3--:R-:W-:-:S04]  /*25b00*/  IMAD.WIDE R32, R3, 0x4, R32 ;  /* 0x0000000403207825 */ /* 0x008fc800078e0220 */
[C---:B-1----:R-:W-:Y:S02]  /*25b10*/  IMAD.WIDE R4, R3.reuse, 0x4, R20 ;  /* 0x0000000403047825 */ /* 0x042fe400078e0214 */
[----:B------:R-:W3:Y:S04]  /*25b20*/  LDL.LU.64 R20, [R1+0xb48] ;  /* 0x000b480001147983 */ /* 0x000ee80000300a00 */
[----:B------:R-:W-:Y:S04]  /*25b30*/  STL.64 [R1+0xd40], R108 ;  /* 0x000d406c01007387 */ /* 0x000fe80000100a00 */
[----:B------:R1:W-:Y:S04]  /*25b40*/  STL.64 [R1+0xd28], R4 ;  /* 0x000d280401007387 */ /* 0x0003e80000100a00 */
[----:B------:R-:W-:Y:S01]  /*25b50*/  STL.64 [R1+0x4610], R108 ;  /* 0x0046106c01007387 */ /* 0x000fe20000100a00 */
[----:B-1----:R-:W-:-:S03]  /*25b60*/  IMAD.WIDE R4, R3, 0x4, R22 ;  /* 0x0000000403047825 */ /* 0x002fc600078e0216 */
[----:B------:R-:W3:Y:S04]  /*25b70*/  LDL.LU.64 R22, [R1+0xb40] ;  /* 0x000b400001167983 */ /* 0x000ee80000300a00 */
[----:B------:R-:W-:Y:S04]  /*25b80*/  STL.64 [R1+0xd38], R220 ;  /* 0x000d38dc01007387 */ /* 0x000fe80000100a00 */
[----:B------:R-:W-:Y:S04]  /*25b90*/  STL.64 [R1+0xd20], R4 ;  /* 0x000d200401007387 */ /* 0x000fe80000100a00 */
[----:B------:R1:W-:Y:S04]  /*25ba0*/  STL.64 [R1+0x4618], R220 ;  /* 0x004618dc01007387 */ /* 0x0003e80000100a00 */
[----:B------:R-:W3:Y:S01]  /*25bb0*/  LDL.LU.64 R8, [R1+0xb38] ;  /* 0x000b380001087983 */ /* 0x000ee20000300a00 */
[----:B-1----:R-:W-:-:S03]  /*25bc0*/  IMAD.WIDE R220, R3, 0x4, R24 ;  /* 0x0000000403dc7825 */ /* 0x002fc600078e0218 */
[----:B------:R-:W3:Y:S04]  /*25bd0*/  LDL.LU.64 R24, [R1+0xb30] ;  /* 0x000b300001187983 */ /* 0x000ee80000300a00 */
[----:B------:R-:W-:Y:S04]  /*25be0*/  STL.64 [R1+0xd30], R32 ;  /* 0x000d302001007387 */ /* 0x000fe80000100a00 */
[----:B------:R-:W-:Y:S01]  /*25bf0*/  STL.64 [R1+0x4620], R32 ;  /* 0x0046202001007387 */ /* 0x000fe20000100a00 */
[----:B------:R-:W-:-:S03]  /*25c00*/  IMAD.WIDE R40, R3, 0x4, R16 ;  /* 0x0000000403287825 */ /* 0x000fc600078e0210 */
[----:B------:R-:W3:Y:S01]  /*25c10*/  LDL.LU.64 R16, [R1+0xb28] ;  /* 0x000b280001107983 */ /* 0x000ee20000300a00 */
[----:B----4-:R-:W-:-:S03]  /*25c20*/  IMAD.WIDE R60, R3, 0x4, R26 ;  /* 0x00000004033c7825 */ /* 0x010fc600078e021a */
[----:B------:R-:W4:Y:S04]  /*25c30*/  LDL.LU.64 R26, [R1+0xb20] ;  /* 0x000b2000011a7983 */ /* 0x000f280000300a00 */
[----:B------:R-:W-:Y:S04]  /*25c40*/  STL.64 [R1+0xd18], R220 ;  /* 0x000d18dc01007387 */ /* 0x000fe80000100a00 */
[----:B------:R-:W-:Y:S01]  /*25c50*/  STL.64 [R1+0x4628], R220 ;  /* 0x004628dc01007387 */ /* 0x000fe20000100a00 */
[----:B------:R-:W-:-:S03]  /*25c60*/  IMAD.WIDE R90, R3, 0x4, R28 ;  /* 0x00000004035a7825 */ /* 0x000fc600078e021c */
[----:B------:R-:W4:Y:S04]  /*25c70*/  LDL.LU.64 R28, [R1+0xb18] ;  /* 0x000b1800011c7983 */ /* 0x000f280000300a00 */
[----:B------:R-:W-:Y:S04]  /*25c80*/  STL.64 [R1+0xd10], R40 ;  /* 0x000d102801007387 */ /* 0x000fe80000100a00 */
[----:B------:R-:W-:Y:S04]  /*25c90*/  STL.64 [R1+0x4630], R40 ;  /* 0x0046302801007387 */ /* 0x000fe80000100a00 */
[----:B------:R-:W4:Y:S01]  /*25ca0*/  LDL.LU.64 R10, [R1+0xb10] ;  /* 0x000b1000010a7983 */ /* 0x000f220000300a00 */
[----:B------:R-:W-:-:S03]  /*25cb0*/  IMAD.WIDE R230, R3, 0x4, R12 ;  /* 0x0000000403e67825 */ /* 0x000fc600078e020c */
[----:B------:R-:W-:Y:S04]  /*25cc0*/  STL.64 [R1+0xd08], R60 ;  /* 0x000d083c01007387 */ /* 0x000fe80000100a00 */
[----:B------:R-:W-:Y:S04]  /*25cd0*/  STL.64 [R1+0x4638], R60 ;  /* 0x0046383c01007387 */ /* 0x000fe80000100a00 */
[----:B------:R-:W4:Y:S04]  /*25ce0*/  LDL.LU.64 R12, [R1+0xb08] ;  /* 0x000b0800010c7983 */ /* 0x000f280000300a00 */
[----:B------:R-:W-:Y:S01]  /*25cf0*/  STL.64 [R1+0xd00], R230 ;  /* 0x000d00e601007387 */ /* 0x000fe20000100a00 */
[----:B--2---:R-:W-:-:S04]  /*25d00*/  IMAD.WIDE R30, R3, 0x4, R30 ;  /* 0x00000004031e7825 */ /* 0x004fc800078e021e */
[----:B------:R-:W-:-:S05]  /*25d10*/  IMAD.WIDE R4, R3, 0x4, R14 ;  /* 0x0000000403047825 */ /* 0x000fca00078e020e */
[----:B------:R3:W-:Y:S04]  /*25d20*/  STL.64 [R1+0xce8], R4 ;  /* 0x000ce80401007387 */ /* 0x0007e80000100a00 */
[----:B------:R-:W-:Y:S04]  /*25d30*/  STL.64 [R1+0x4640], R230 ;  /* 0x004640e601007387 */ /* 0x000fe80000100a00 */
[----:B------:R-:W2:Y:S04]  /*25d40*/  LDL.LU.64 R14, [R1+0xb00] ;  /* 0x000b0000010e7983 */ /* 0x000ea80000300a00 */
[----:B------:R-:W-:Y:S01]  /*25d50*/  STL.64 [R1+0xcf8], R90 ;  /* 0x000cf85a01007387 */ /* 0x000fe20000100a00 */
[----:B---3--:R-:W-:-:S05]  /*25d60*/  IMAD.WIDE R4, R3, 0x4, R20 ;  /* 0x0000000403047825 */ /* 0x008fca00078e0214 */
[----:B------:R1:W-:Y:S04]  /*25d70*/  STL.64 [R1+0xce0], R4 ;  /* 0x000ce00401007387 */ /* 0x0003e80000100a00 */
[----:B------:R-:W-:Y:S04]  /*25d80*/  STL.64 [R1+0x4660], R90 ;  /* 0x0046605a01007387 */ /* 0x000fe80000100a00 */
[----:B------:R-:W3:Y:S01]  /*25d90*/  LDL.LU.64 R20, [R1+0xaa8] ;  /* 0x000aa80001147983 */ /* 0x000ee20000300a00 */
[----:B------:R-:W-:-:S03]  /*25da0*/  IMAD.WIDE R108, R3, 0x4, R22 ;  /* 0x00000004036c7825 */ /* 0x000fc600078e0216 */
[----:B------:R-:W3:Y:S04]  /*25db0*/  LDL.LU.64 R22, [R1+0xaa0] ;  /* 0x000aa00001167983 */ /* 0x000ee80000300a00 */
[----:B------:R-:W-:Y:S04]  /*25dc0*/  STL.64 [R1+0xcf0], R30 ;  /* 0x000cf01e01007387 */ /* 0x000fe80000100a00 */
[----:B------:R-:W-:Y:S04]  /*25dd0*/  STL.64 [R1+0x4668], R30 ;  /* 0x0046681e01007387 */ /* 0x000fe80000100a00 */
[----:B------:R-:W3:Y:S01]  /*25de0*/  LDL.LU.64 R6, [R1+0xa98] ;  /* 0x000a980001067983 */ /* 0x000ee20000300a00 */
[----:B------:R-:W-:-:S04]  /*25df0*/  IMAD.WIDE R216, R3, 0x4, R8 ;  /* 0x0000000403d87825 */ /* 0x000fc800078e0208 */
[C---:B------:R-:W-:Y:S02]  /*25e00*/  IMAD.WIDE R162, R3.reuse, 0x4, R24 ;  /* 0x0000000403a27825 */ /* 0x040fe400078e0218 */
[----:B------:R-:W3:Y:S04]  /*25e10*/  LDL.LU.64 R24, [R1+0xa90] ;  /* 0x000a900001187983 */ /* 0x000ee80000300a00 */
[----:B------:R-:W-:Y:S04]  /*25e20*/  STL.64 [R1+0xcd8], R108 ;  /* 0x000cd86c01007387 */ /* 0x000fe80000100a00 */
[----:B------:R-:W-:Y:S01]  /*25e30*/  STL.64 [R1+0x4670], R108 ;  /* 0x0046706c01007387 */ /* 0x000fe20000100a00 */
[----:B------:R-:W-:-:S04]  /*25e40*/  IMAD.WIDE R228, R3, 0x4, R16 ;  /* 0x0000000403e47825 */ /* 0x000fc800078e0210 */
[C---:B----4-:R-:W-:Y:S02]  /*25e50*/  IMAD.WIDE R88, R3.reuse, 0x4, R26 ;  /* 0x0000000403587825 */ /* 0x050fe400078e021a */
[----:B------:R-:W4:Y:S04]  /*25e60*/  LDL.LU.64 R26, [R1+0xa88] ;  /* 0x000a8800011a7983 */ /* 0x000f280000300a00 */
[----:B------:R-:W-:Y:S04]  /*25e70*/  STL.64 [R1+0xcd0], R216 ;  /* 0x000cd0d801007387 */ /* 0x000fe80000100a00 */
[----:B------:R-:W-:Y:S04]  /*25e80*/  STL.64 [R1+0x4678], R216 ;  /* 0x004678d801007387 */ /* 0x000fe80000100a00 */
[----:B------:R-:W4:Y:S04]  /*25e90*/  LDL.LU.64 R16, [R1+0xa80] ;  /* 0x000a800001107983 */ /* 0x000f280000300a00 */
[----:B------:R-:W-:Y:S04]  /*25ea0*/  STL.64 [R1+0xcc8], R162 ;  /* 0x000cc8a201007387 */ /* 0x000fe80000100a00 */
[----:B------:R-:W-:Y:S04]  /*25eb0*/  STL.64 [R1+0x4680], R162 ;  /* 0x004680a201007387 */ /* 0x000fe80000100a00 */
[----:B------:R-:W4:Y:S01]  /*25ec0*/  LDL.LU.64 R8, [R1+0xa78] ;  /* 0x000a780001087983 */ /* 0x000f220000300a00 */
[----:B-1----:R-:W-:-:S03]  /*25ed0*/  IMAD.WIDE R4, R3, 0x4, R10 ;  /* 0x0000000403047825 */ /* 0x002fc600078e020a */
[----:B------:R-:W4:Y:S04]  /*25ee0*/  LDL.LU.64 R10, [R1+0xa70] ;  /* 0x000a7000010a7983 */ /* 0x000f280000300a00 */
[----:B------:R1:W-:Y:S01]  /*25ef0*/  STL.64 [R1+0xba0], R4 ;  /* 0x000ba00401007387 */ /* 0x0003e20000100a00 */
[----:B------:R-:W-:-:S03]  /*25f00*/  IMAD.WIDE R28, R3, 0x4, R28 ;  /* 0x00000004031c7825 */ /* 0x000fc600078e021c */
[----:B------:R-:W-:Y:S04]  /*25f10*/  STL.64 [R1+0xcc0], R228 ;  /* 0x000cc0e401007387 */ /* 0x000fe80000100a00 */
[----:B------:R-:W-:Y:S01]  /*25f20*/  STL.64 [R1+0x4688], R228 ;  /* 0x004688e401007387 */ /* 0x000fe20000100a00 */
[----:B-1----:R-:W-:-:S03]  /*25f30*/  IMAD.WIDE R4, R3, 0x4, R12 ;  /* 0x0000000403047825 */ /* 0x002fc600078e020c */
[----:B------:R-:W-:Y:S04]  /*25f40*/  STL.64 [R1+0xcb8], R88 ;  /* 0x000cb85801007387 */ /* 0x000fe80000100a00 */
[----:B------:R-:W-:Y:S04]  /*25f50*/  STL.64 [R1+0x4690], R88 ;  /* 0x0046905801007387 */ /* 0x000fe80000100a00 */
[----:B------:R4:W-:Y:S04]  /*25f60*/  STL.64 [R1+0xb98], R4 ;  /* 0x000b980401007387 */ /* 0x0009e80000100a00 */
[----:B------:R-:W4:Y:S04]  /*25f70*/  LDL.LU.64 R12, [R1+0xa68] ;  /* 0x000a6800010c7983 */ /* 0x000f280000300a00 */
[----:B------:R-:W-:Y:S04]  /*25f80*/  STL.64 [R1+0xba8], R28 ;  /* 0x000ba81c01007387 */ /* 0x000fe80000100a00 */
[----:B------:R-:W-:Y:S01]  /*25f90*/  STL.64 [R1+0x4698], R28 ;  /* 0x0046981c01007387 */ /* 0x000fe20000100a00 */
[----:B--2---:R-:W-:-:S03]  /*25fa0*/  IMAD.WIDE R98, R3, 0x4, R14 ;  /* 0x0000000403627825 */ /* 0x004fc600078e020e */
[----:B------:R-:W2:Y:S01]  /*25fb0*/  LDL.LU.64 R14, [R1+0xa60] ;  /* 0x000a6000010e7983 */ /* 0x000ea20000300a00 */
[----:B---3--:R-:W-:-:S03]  /*25fc0*/  IMAD.WIDE R116, R3, 0x4, R20 ;  /* 0x0000000403747825 */ /* 0x008fc600078e0214 */
[----:B------:R-:W3:Y:S01]  /*25fd0*/  LDL.LU.64 R20, [R1+0xa58] ;  /* 0x000a580001147983 */ /* 0x000ee20000300a00 */
[----:B------:R-:W-:-:S03]  /*25fe0*/  IMAD.WIDE R100, R3, 0x4, R22 ;  /* 0x0000000403647825 */ /* 0x000fc600078e0216 */
[----:B------:R-:W3:Y:S04]  /*25ff0*/  LDL.LU.64 R22, [R1+0xa50] ;  /* 0x000a500001167983 */ /* 0x000ee80000300a00 */
[----:B------:R-:W-:Y:S04]  /*26000*/  STL.64 [R1+0xb90], R98 ;  /* 0x000b906201007387 */ /* 0x000fe80000100a00 */
[----:B------:R-:W-:Y:S01]  /*26010*/  STL.64 [R1+0x46a0], R98 ;  /* 0x0046a06201007387 */ /* 0x000fe20000100a00 */
[----:B------:R-:W-:-:S04]  /*26020*/  IMAD.WIDE R234, R3, 0x4, R6 ;  /* 0x0000000403ea7825 */ /* 0x000fc800078e0206 */
[C---:B------:R-:W-:Y:S02]  /*26030*/  IMAD.WIDE R86, R3.reuse, 0x4, R24 ;  /* 0x0000000403567825 */ /* 0x040fe400078e0218 */
[----:B------:R-:W3:Y:S04]  /*26040*/  LDL.LU.64 R24, [R1+0xa48] ;  /* 0x000a480001187983 */ /* 0x000ee80000300a00 */
[----:B------:R-:W-:Y:S04]  /*26050*/  STL.64 [R1+0xb88], R116 ;  /* 0x000b887401007387 */ /* 0x000fe80000100a00 */
[----:B------:R-:W-:Y:S04]  /*26060*/  STL.64 [R1+0x46a8], R116 ;  /* 0x0046a87401007387 */ /* 0x000fe80000100a00 */
[----:B------:R-:W3:Y:S04]  /*26070*/  LDL.LU.64 R6, [R1+0xa40] ;  /* 0x000a400001067983 */ /* 0x000ee80000300a00 */
[----:B------:R-:W-:Y:S04]  /*26080*/  STL.64 [R1+0xb80], R100 ;  /* 0x000b806401007387 */ /* 0x000fe80000100a00 */
[----:B------:R-:W-:Y:S01]  /*26090*/  STL.64 [R1+0x46e8], R100 ;  /* 0x0046e86401007387 */ /* 0x000fe20000100a00 */
[----:B----4-:R-:W-:-:S03]  /*260a0*/  IMAD.WIDE R4, R3, 0x4, R16 ;  /* 0x0000000403047825 */ /* 0x010fc600078e0210 */
[----:B------:R-:W4:Y:S04]  /*260b0*/  LDL.LU.64 R16, [R1+0xa38] ;  /* 0x000a380001107983 */ /* 0x000f280000300a00 */
[----:B------:R-:W-:Y:S04]  /*260c0*/  STL.64 [R1+0xb78], R234 ;  /* 0x000b78ea01007387 */ /* 0x000fe80000100a00 */
[----:B------:R-:W-:Y:S04]  /*260d0*/  STL.64 [R1+0xb60], R4 ;  /* 0x000b600401007387 */ /* 0x000fe80000100a00 */
[----:B------:R-:W-:Y:S04]  /*260e0*/  STL.64 [R1+0x46f0], R234 ;  /* 0x0046f0ea01007387 */ /* 0x000fe80000100a00 */
[----:B------:R-:W-:Y:S04]  /*260f0*/  STL.64 [R1+0xb70], R86 ;  /* 0x000b705601007387 */ /* 0x000fe80000100a00 */
[----:B------:R-:W-:Y:S01]  /*26100*/  STL.64 [R1+0x46f8], R86 ;  /* 0x0046f85601007387 */ /* 0x000fe20000100a00 */
[----:B------:R-:W-:-:S03]  /*26110*/  IMAD.WIDE R96, R3, 0x4, R10 ;  /* 0x0000000403607825 */ /* 0x000fc600078e020a */
[----:B------:R-:W4:Y:S01]  /*26120*/  LDL.LU.64 R10, [R1+0xa30] ;  /* 0x000a3000010a7983 */ /* 0x000f220000300a00 */
[----:B------:R-:W-:-:S04]  /*26130*/  IMAD.WIDE R26, R3, 0x4, R26 ;  /* 0x00000004031a7825 */ /* 0x000fc800078e021a */
[C---:B------:R-:W-:Y:S01]  /*26140*/  IMAD.WIDE R88, R3.reuse, 0x4, R8 ;  /* 0x0000000403587825 */ /* 0x040fe200078e0208 */
[----:B------:R-:W-:Y:S04]  /*26150*/  STL.64 [R1+0xb68], R26 ;  /* 0x000b681a01007387 */ /* 0x000fe80000100a00 */
[----:B------:R-:W-:Y:S04]  /*26160*/  STL.64 [R1+0x4700], R26 ;  /* 0x0047001a01007387 */ /* 0x000fe80000100a00 */
[----:B------:R-:W-:Y:S04]  /*26170*/  STL.64 [R1+0xb58], R88 ;  /* 0x000b585801007387 */ /* 0x000fe80000100a00 */
[----:B------:R-:W-:Y:S04]  /*26180*/  STL.64 [R1+0x4708], R88 ;  /* 0x0047085801007387 */ /* 0x000fe80000100a00 */
[----:B------:R-:W4:Y:S01]  /*26190*/  LDL.LU.64 R8, [R1+0xa28] ;  /* 0x000a280001087983 */ /* 0x000f220000300a00 */
[----:B------:R-:W-:-:S03]  /*261a0*/  IMAD.WIDE R158, R3, 0x4, R12 ;  /* 0x00000004039e7825 */ /* 0x000fc600078e020c */
[----:B------:R-:W4:Y:S04]  /*261b0*/  LDL.LU.64 R12, [R1+0xa20] ;  /* 0x000a2000010c7983 */ /* 0x000f280000300a00 */
[----:B------:R-:W-:Y:S04]  /*261c0*/  STL.64 [R1+0xb50], R96 ;  /* 0x000b506001007387 */ /* 0x000fe80000100a00 */
[----:B------:R-:W-:Y:S01]  /*261d0*/  STL.64 [R1+0x4710], R96 ;  /* 0x0047106001007387 */ /* 0x000fe20000100a00 */
[----:B------:R-:W-:-:S05]  /*261e0*/  IMAD.MOV.U32 R19, RZ, RZ, 0x1f ;  /* 0x0000001fff137424 */ /* 0x000fca00078e00ff */
[----:B------:R-:W-:-:S04]  /*261f0*/  IADD3 R19, R19, c[0x0][0x180], RZ ;  /* 0x0000600013137a10 */ /* 0x000fc80007ffe0ff */
[----:B------:R-:W-:Y:S01]  /*26200*/  ISETP.GE.AND P1, PT, R19, 0x20, PT ;  /* 0x000000201300780c */ /* 0x000fe20003f26270 */
[C---:B--2---:R-:W-:Y:S02]  /*26210*/  IMAD.WIDE R62, R3.reuse, 0x4, R14 ;  /* 0x00000004033e7825 */ /* 0x044fe400078e020e */
[----:B------:R-:W2:Y:S02]  /*26220*/  LDL.LU.64 R14, [R1+0xa18] ;  /* 0x000a1800010e7983 */ /* 0x000ea40000300a00 */
[C---:B---3--:R-:W-:Y:S02]  /*26230*/  IMAD.WIDE R232, R3.reuse, 0x4, R20 ;  /* 0x0000000403e87825 */ /* 0x048fe400078e0214 */
[----:B------:R-:W3:Y:S04]  /*26240*/  LDL.LU.64 R20, [R1+0xa10] ;  /* 0x000a100001147983 */ /* 0x000ee80000300a00 */
[----:B------:R-:W-:Y:S04]  /*26250*/  STL.64 [R1+0xb48], R158 ;  /* 0x000b489e01007387 */ /* 0x000fe80000100a00 */
[----:B------:R-:W-:Y:S01]  /*26260*/  STL.64 [R1+0x4718], R158 ;  /* 0x0047189e01007387 */ /* 0x000fe20000100a00 */
[----:B------:R-:W-:-:S03]  /*26270*/  IMAD.WIDE R84, R3, 0x4, R22 ;  /* 0x0000000403547825 */ /* 0x000fc600078e0216 */
[----:B------:R-:W3:Y:S04]  /*26280*/  LDL.LU.64 R22, [R1+0xa08] ;  /* 0x000a080001167983 */ /* 0x000ee80000300a00 */
[----:B------:R-:W-:Y:S04]  /*26290*/  STL.64 [R1+0xb40], R62 ;  /* 0x000b403e01007387 */ /* 0x000fe80000100a00 */
[----:B------:R1:W-:Y:S04]  /*262a0*/  STL.64 [R1+0x4720], R62 ;  /* 0x0047203e01007387 */ /* 0x0003e80000100a00 */
[----:B------:R-:W3:Y:S04]  /*262b0*/  LDL.LU.64 R124, [R1+0xa00] ;  /* 0x000a0000017c7983 */ /* 0x000ee80000300a00 */
[----:B------:R-:W-:Y:S04]  /*262c0*/  STL.64 [R1+0xb38], R232 ;  /* 0x000b38e801007387 */ /* 0x000fe80000100a00 */
[----:B------:R-:W-:Y:S01]  /*262d0*/  STL.64 [R1+0x4728], R232 ;  /* 0x004728e801007387 */ /* 0x000fe20000100a00 */
[----:B------:R-:W-:-:S04]  /*262e0*/  IMAD.WIDE R24, R3, 0x4, R24 ;  /* 0x0000000403187825 */ /* 0x000fc800078e0218 */
[----:B-1----:R-:W-:-:S04]  /*262f0*/  IMAD.WIDE R62, R3, 0x4, R6 ;  /* 0x00000004033e7825 */ /* 0x002fc800078e0206 */
[C---:B----4-:R-:W-:Y:S02]  /*26300*/  IMAD.WIDE R228, R3.reuse, 0x4, R16 ;  /* 0x0000000403e47825 */ /* 0x050fe400078e0210 */
[----:B------:R-:W4:Y:S04]  /*26310*/  LDL.LU.64 R16, [R1+0x9f8] ;  /* 0x0009f80001107983 */ /* 0x000f280000300a00 */
[----:B------:R-:W-:Y:S04]  /*26320*/  STL.64 [R1+0xb30], R84 ;  /* 0x000b305401007387 */ /* 0x000fe80000100a00 */
[----:B------:R-:W-:Y:S04]  /*26330*/  STL.64 [R1+0x4730], R84 ;  /* 0x0047305401007387 */ /* 0x000fe80000100a00 */
[----:B------:R-:W-:Y:S04]  /*26340*/  STL.64 [R1+0xb20], R62 ;  /* 0x000b203e01007387 */ /* 0x000fe80000100a00 */
[----:B------:R-:W-:Y:S01]  /*26350*/  STL.64 [R1+0x4738], R62 ;  /* 0x0047383e01007387 */ /* 0x000fe20000100a00 */
[----:B------:R-:W-:-:S03]  /*26360*/  IMAD.WIDE R34, R3, 0x4, R10 ;  /* 0x0000000403227825 */ /* 0x000fc600078e020a */
[----:B------:R-:W4:Y:S04]  /*26370*/  LDL.LU.64 R10, [R1+0x9f0] ;  /* 0x0009f000010a7983 */ /* 0x000f280000300a00 */
[----:B------:R-:W-:Y:S04]  /*26380*/  STL.64 [R1+0xb28], R24 ;  /* 0x000b281801007387 */ /* 0x000fe80000100a00 */
[----:B------:R-:W-:Y:S04]  /*26390*/  STL.64 [R1+0x4740], R24 ;  /* 0x0047401801007387 */ /* 0x000fe80000100a00 */
[----:B------:R-:W-:Y:S04]  /*263a0*/  STL.64 [R1+0xb18], R228 ;  /* 0x000b18e401007387 */ /* 0x000fe80000100a00 */
[----:B------:R-:W-:Y:S04]  /*263b0*/  STL.64 [R1+0x4748], R228 ;  /* 0x004748e401007387 */ /* 0x000fe80000100a00 */
[----:B------:R-:W4:Y:S04]  /*263c0*/  LDL.LU.64 R18, [R1+0x9e8] ;  /* 0x0009e80001127983 */ /* 0x000f280000300a00 */
[----:B------:R-:W4:Y:S01]  /*263d0*/  LDL.LU.64 R4, [R1+0x9e0] ;  /* 0x0009e00001047983 */ /* 0x000f220000300a00 */
[----:B------:R-:W-:-:S03]  /*263e0*/  IMAD.WIDE R42, R3, 0x4, R8 ;  /* 0x00000004032a7825 */ /* 0x000fc600078e0208 */
[----:B------:R-:W-:Y:S01]  /*263f0*/  STL.64 [R1+0xb10], R34 ;  /* 0x000b102201007387 */ /* 0x000fe20000100a00 */
[----:B------:R-:W-:-:S03]  /*26400*/  IMAD.WIDE R164, R3, 0x4, R12 ;  /* 0x0000000403a47825 */ /* 0x000fc600078e020c */
[----:B------:R-:W-:Y:S04]  /*26410*/  STL.64 [R1+0x4778], R34 ;  /* 0x0047782201007387 */ /* 0x000fe80000100a00 */
[----:B------:R-:W4:Y:S04]  /*26420*/  LDL.LU.64 R6, [R1+0x9d8] ;  /* 0x0009d80001067983 */ /* 0x000f280000300a00 */
[----:B------:R-:W4:Y:S01]  /*26430*/  LDL.LU.64 R12, [R1+0x9d0] ;  /* 0x0009d000010c7983 */ /* 0x000f220000300a00 */
[----:B--2---:R-:W-:-:S04]  /*26440*/  IMAD.WIDE R74, R3, 0x4, R14 ;  /* 0x00000004034a7825 */ /* 0x004fc800078e020e */
[C---:B---3--:R-:W-:Y:S02]  /*26450*/  IMAD.WIDE R82, R3.reuse, 0x4, R20 ;  /* 0x0000000403527825 */ /* 0x048fe400078e0214 */
[----:B------:R-:W2:Y:S04]  /*26460*/  LDL.LU.64 R20, [R1+0x9c8] ;  /* 0x0009c80001147983 */ /* 0x000ea80000300a00 */
[----:B------:R-:W3:Y:S04]  /*26470*/  LDL.LU.64 R8, [R1+0x9c0] ;  /* 0x0009c00001087983 */ /* 0x000ee80000300a00 */
[----:B------:R-:W-:Y:S04]  /*26480*/  STL.64 [R1+0xb08], R42 ;  /* 0x000b082a01007387 */ /* 0x000fe80000100a00 */
[----:B------:R1:W-:Y:S04]  /*26490*/  STL.64 [R1+0x4780], R42 ;  /* 0x0047802a01007387 */ /* 0x0003e80000100a00 */
[----:B------:R-:W3:Y:S04]  /*264a0*/  LDL.LU.64 R14, [R1+0x9b8] ;  /* 0x0009b800010e7983 */ /* 0x000ee80000300a00 */
[----:B------:R-:W-:Y:S04]  /*264b0*/  STL.64 [R1+0xb00], R164 ;  /* 0x000b00a401007387 */ /* 0x000fe80000100a00 */
[----:B------:R-:W-:Y:S01]  /*264c0*/  STL.64 [R1+0x4788], R164 ;  /* 0x004788a401007387 */ /* 0x000fe20000100a00 */
[----:B------:R-:W-:-:S03]  /*264d0*/  IMAD.WIDE R158, R3, 0x4, R124 ;  /* 0x00000004039e7825 */ /* 0x000fc600078e027c */
        /* <DEDUP_REMOVED lines=8> */
[----:B------:R1:W-:Y:S04]  /*26560*/  STL.64 [R1+0x4798], R82 ;  /* 0x0047985201007387 */ /* 0x0003e80000100a00 */
[----:B------:R-:W-:Y:S04]  /*26570*/  STL.64 [R1+0xa90], R158 ;  /* 0x000a909e01007387 */ /* 0x000fe80000100a00 */
[----:B------:R-:W4:Y:S01]  /*26580*/  LDL.LU.64 R124, [R1+0x998] ;  /* 0x00099800017c7983 */ /* 0x000f220000300a00 */
[----:B------:R-:W-:-:S03]  /*26590*/  IMAD.WIDE R226, R3, 0x4, R10 ;  /* 0x0000000403e27825 */ /* 0x000fc600078e020a */
[----:B------:R-:W4:Y:S04]  /*265a0*/  LDL.LU.64 R10, [R1+0x990] ;  /* 0x00099000010a7983 */ /* 0x000f280000300a00 */
[----:B------:R-:W-:Y:S04]  /*265b0*/  STL.64 [R1+0xa98], R22 ;  /* 0x000a981601007387 */ /* 0x000fe80000100a00 */
[----:B------:R-:W-:Y:S01]  /*265c0*/  STL.64 [R1+0xa88], R162 ;  /* 0x000a88a201007387 */ /* 0x000fe20000100a00 */
[----:B------:R-:W-:-:S03]  /*265d0*/  IMAD.WIDE R218, R3, 0x4, R18 ;  /* 0x0000000403da7825 */ /* 0x000fc600078e0212 */
[----:B------:R-:W4:Y:S01]  /*265e0*/  LDL.LU.64 R18, [R1+0x988] ;  /* 0x0009880001127983 */ /* 0x000f220000300a00 */
[----:B------:R-:W-:-:S03]  /*265f0*/  IMAD.WIDE R102, R3, 0x4, R4 ;  /* 0x0000000403667825 */ /* 0x000fc600078e0204 */
[----:B------:R-:W4:Y:S04]  /*26600*/  LDL.LU.64 R4, [R1+0x980] ;  /* 0x0009800001047983 */ /* 0x000f280000300a00 */
[----:B------:R-:W-:Y:S01]  /*26610*/  STL.64 [R1+0xa80], R226 ;  /* 0x000a80e201007387 */ /* 0x000fe20000100a00 */
[----:B------:R-:W-:-:S04]  /*26620*/  IMAD.WIDE R72, R3, 0x4, R6 ;  /* 0x0000000403487825 */ /* 0x000fc800078e0206 */
[C---:B------:R-:W-:Y:S02]  /*26630*/  IMAD.WIDE R80, R3.reuse, 0x4, R12 ;  /* 0x0000000403507825 */ /* 0x040fe400078e020c */
[----:B------:R-:W4:Y:S04]  /*26640*/  LDL.LU.64 R12, [R1+0x938] ;  /* 0x00093800010c7983 */ /* 0x000f280000300a00 */
[----:B------:R-:W-:Y:S04]  /*26650*/  STL.64 [R1+0xa78], R218 ;  /* 0x000a78da01007387 */ /* 0x000fe80000100a00 */
[----:B------:R-:W-:Y:S04]  /*26660*/  STL.64 [R1+0xa70], R102 ;  /* 0x000a706601007387 */ /* 0x000fe80000100a00 */
[----:B------:R-:W4:Y:S04]  /*26670*/  LDL.LU.64 R6, [R1+0x930] ;  /* 0x0009300001067983 */ /* 0x000f280000300a00 */
[----:B------:R-:W-:Y:S01]  /*26680*/  STL.64 [R1+0xa68], R72 ;  /* 0x000a684801007387 */ /* 0x000fe20000100a00 */
[----:B--2---:R-:W-:-:S04]  /*26690*/  IMAD.WIDE R20, R3, 0x4, R20 ;  /* 0x0000000403147825 */ /* 0x004fc800078e0214 */
[C---:B---3--:R-:W-:Y:S02]  /*266a0*/  IMAD.WIDE R96, R3.reuse, 0x4, R8 ;  /* 0x0000000403607825 */ /* 0x048fe400078e0208 */
[----:B------:R-:W2:Y:S02]  /*266b0*/  LDL.LU.64 R8, [R1+0x928] ;  /* 0x0009280001087983 */ /* 0x000ea40000300a00 */
[C---:B------:R-:W-:Y:S02]  /*266c0*/  IMAD.WIDE R230, R3.reuse, 0x4, R14 ;  /* 0x0000000403e67825 */ /* 0x040fe400078e020e */
[----:B------:R-:W3:Y:S04]  /*266d0*/  LDL.LU.64 R14, [R1+0x920] ;  /* 0x00092000010e7983 */ /* 0x000ee80000300a00 */
[----:B------:R-:W-:Y:S04]  /*266e0*/  STL.64 [R1+0xa60], R80 ;  /* 0x000a605001007387 */ /* 0x000fe80000100a00 */
[----:B------:R-:W-:Y:S01]  /*266f0*/  STL.64 [R1+0xa50], R96 ;  /* 0x000a506001007387 */ /* 0x000fe20000100a00 */
[----:B------:R-:W-:-:S03]  /*26700*/  IMAD.WIDE R38, R3, 0x4, R128 ;  /* 0x0000000403267825 */ /* 0x000fc600078e0280 */
[----:B------:R-:W3:Y:S04]  /*26710*/  LDL.LU.64 R130, [R1+0x918] ;  /* 0x0009180001827983 */ /* 0x000ee80000300a00 */
[----:B------:R-:W3:Y:S04]  /*26720*/  LDL.LU.64 R128, [R1+0x910] ;  /* 0x0009100001807983 */ /* 0x000ee80000300a00 */
[----:B------:R-:W-:Y:S01]  /*26730*/  STL.64 [R1+0xa58], R20 ;  /* 0x000a581401007387 */ /* 0x000fe20000100a00 */
[----:B------:R-:W-:-:S03]  /*26740*/  IMAD.WIDE R118, R3, 0x4, R126 ;  /* 0x0000000403767825 */ /* 0x000fc600078e027e */
[----:B------:R-:W-:Y:S01]  /*26750*/  STL.64 [R1+0xa48], R230 ;  /* 0x000a48e601007387 */ /* 0x000fe20000100a00 */
[----:B----4-:R-:W-:-:S03]  /*26760*/  IMAD.WIDE R64, R3, 0x4, R16 ;  /* 0x0000000403407825 */ /* 0x010fc600078e0210 */
[----:B------:R-:W4:Y:S04]  /*26770*/  LDL.LU.64 R16, [R1+0x908] ;  /* 0x0009080001107983 */ /* 0x000f280000300a00 */
[----:B------:R-:W-:Y:S01]  /*26780*/  STL.64 [R1+0xa40], R38 ;  /* 0x000a402601007387 */ /* 0x000fe20000100a00 */
[----:B------:R-:W-:-:S03]  /*26790*/  IMAD.WIDE R238, R3, 0x4, R124 ;  /* 0x0000000403ee7825 */ /* 0x000fc600078e027c */
        /* <DEDUP_REMOVED lines=8> */
[----:B------:R-:W-:Y:S04]  /*26820*/  STL.64 [R1+0xa28], R238 ;  /* 0x000a28ee01007387 */ /* 0x000fe80000100a00 */
[----:B------:R-:W4:Y:S01]  /*26830*/  LDL.LU.64 R134, [R1+0x8e8] ;  /* 0x0008e80001867983 */ /* 0x000f220000300a00 */
[----:B------:R-:W-:-:S03]  /*26840*/  IMAD.WIDE R220, R3, 0x4, R12 ;  /* 0x0000000403dc7825 */ /* 0x000fc600078e020c */
[----:B------:R-:W4:Y:S04]  /*26850*/  LDL.LU.64 R12, [R1+0x8e0] ;  /* 0x0008e000010c7983 */ /* 0x000f280000300a00 */
[----:B------:R-:W-:Y:S04]  /*26860*/  STL.64 [R1+0xa20], R78 ;  /* 0x000a204e01007387 */ /* 0x000fe80000100a00 */
[----:B------:R-:W-:Y:S01]  /*26870*/  STL.64 [R1+0xa10], R88 ;  /* 0x000a105801007387 */ /* 0x000fe20000100a00 */
[----:B------:R-:W-:-:S03]  /*26880*/  IMAD.WIDE R222, R3, 0x4, R6 ;  /* 0x0000000403de7825 */ /* 0x000fc600078e0206 */
[----:B------:R-:W4:Y:S04]  /*26890*/  LDL.LU.64 R126, [R1+0x8d8] ;  /* 0x0008d800017e7983 */ /* 0x000f280000300a00 */
[----:B------:R-:W4:Y:S04]  /*268a0*/  LDL.LU.64 R6, [R1+0x8d0] ;  /* 0x0008d00001067983 */ /* 0x000f280000300a00 */
[----:B------:R-:W-:Y:S04]  /*268b0*/  STL.64 [R1+0xa18], R18 ;  /* 0x000a181201007387 */ /* 0x000fe80000100a00 */
[----:B------:R-:W-:Y:S01]  /*268c0*/  STL.64 [R1+0xa08], R220 ;  /* 0x000a08dc01007387 */ /* 0x000fe20000100a00 */
[----:B--2---:R-:W-:-:S04]  /*268d0*/  IMAD.WIDE R56, R3, 0x4, R8 ;  /* 0x0000000403387825 */ /* 0x004fc800078e0208 */
[C---:B---3--:R-:W-:Y:S02]  /*268e0*/  IMAD.WIDE R166, R3.reuse, 0x4, R14 ;  /* 0x0000000403a67825 */ /* 0x048fe400078e020e */
[----:B------:R-:W2:Y:S04]  /*268f0*/  LDL.LU.64 R14, [R1+0x8c8] ;  /* 0x0008c800010e7983 */ /* 0x000ea80000300a00 */
[----:B------:R-:W3:Y:S04]  /*26900*/  LDL.LU.64 R8, [R1+0x8c0] ;  /* 0x0008c00001087983 */ /* 0x000ee80000300a00 */
[----:B------:R-:W-:Y:S01]  /*26910*/  STL.64 [R1+0xa00], R222 ;  /* 0x000a00de01007387 */ /* 0x000fe20000100a00 */
[----:B------:R-:W-:-:S03]  /*26920*/  IMAD.WIDE R236, R3, 0x4, R130 ;  /* 0x0000000403ec7825 */ /* 0x000fc600078e0282 */
[----:B------:R-:W3:Y:S01]  /*26930*/  LDL.LU.64 R132, [R1+0x8b8] ;  /* 0x0008b80001847983 */ /* 0x000ee20000300a00 */
[----:B------:R-:W-:-:S03]  /*26940*/  IMAD.WIDE R76, R3, 0x4, R128 ;  /* 0x00000004034c7825 */ /* 0x000fc600078e0280 */
[----:B------:R-:W-:Y:S04]  /*26950*/  STL.64 [R1+0x9f8], R56 ;  /* 0x0009f83801007387 */ /* 0x000fe80000100a00 */
[----:B------:R-:W3:Y:S04]  /*26960*/  LDL.LU.64 R130, [R1+0x8b0] ;  /* 0x0008b00001827983 */ /* 0x000ee80000300a00 */
[----:B------:R-:W-:Y:S04]  /*26970*/  STL.64 [R1+0x9f0], R166 ;  /* 0x0009f0a601007387 */ /* 0x000fe80000100a00 */
[----:B------:R-:W-:Y:S04]  /*26980*/  STL.64 [R1+0x9e8], R236 ;  /* 0x0009e8ec01007387 */ /* 0x000fe80000100a00 */
[----:B------:R-:W3:Y:S01]  /*26990*/  LDL.LU.64 R128, [R1+0x818] ;  /* 0x0008180001807983 */ /* 0x000ee20000300a00 */
[----:B----4-:R-:W-:-:S04]  /*269a0*/  IMAD.WIDE R26, R3, 0x4, R124 ;  /* 0x00000004031a7825 */ /* 0x010fc800078e027c */
[C---:B------:R-:W-:Y:S02]  /*269b0*/  IMAD.WIDE R60, R3.reuse, 0x4, R10 ;  /* 0x00000004033c7825 */ /* 0x040fe400078e020a */
[----:B------:R-:W4:Y:S04]  /*269c0*/  LDL.LU.64 R10, [R1+0x810] ;  /* 0x00081000010a7983 */ /* 0x000f280000300a00 */
[----:B------:R-:W-:Y:S04]  /*269d0*/  STL.64 [R1+0x9e0], R76 ;  /* 0x0009e04c01007387 */ /* 0x000fe80000100a00 */
[----:B------:R-:W-:Y:S04]  /*269e0*/  STL.64 [R1+0x9d0], R26 ;  /* 0x0009d01a01007387 */ /* 0x000fe80000100a00 */
[----:B------:R-:W4:Y:S01]  /*269f0*/  LDL.LU.64 R124, [R1+0x788] ;  /* 0x00078800017c7983 */ /* 0x000f220000300a00 */
[----:B------:R-:W-:-:S03]  /*26a00*/  IMAD.WIDE R110, R3, 0x4, R4 ;  /* 0x00000004036e7825 */ /* 0x000fc600078e0204 */
[----:B------:R-:W4:Y:S01]  /*26a10*/  LDL.LU.64 R4, [R1+0x780] ;  /* 0x0007800001047983 */ /* 0x000f220000300a00 */
[----:B------:R-:W-:-:S05]  /*26a20*/  IMAD.WIDE R16, R3, 0x4, R16 ;  /* 0x0000000403107825 */ /* 0x000fca00078e0210 */
[----:B------:R-:W-:Y:S01]  /*26a30*/  STL.64 [R1+0x9d8], R16 ;  /* 0x0009d81001007387 */ /* 0x000fe20000100a00 */
[----:B------:R-:W-:-:S03]  /*26a40*/  IMAD.WIDE R44, R3, 0x4, R134 ;  /* 0x00000004032c7825 */ /* 0x000fc600078e0286 */
[----:B------:R-:W-:Y:S01]  /*26a50*/  STL.64 [R1+0x9c8], R60 ;  /* 0x0009c83c01007387 */ /* 0x000fe20000100a00 */
[----:B------:R-:W-:-:S03]  /*26a60*/  IMAD.WIDE R104, R3, 0x4, R12 ;  /* 0x0000000403687825 */ /* 0x000fc600078e020c */
        /* <DEDUP_REMOVED lines=8> */
[----:B--2---:R-:W-:-:S04]  /*26af0*/  IMAD.WIDE R14, R3, 0x4, R14 ;  /* 0x00000004030e7825 */ /* 0x004fc800078e020e */
[C---:B---3--:R-:W-:Y:S02]  /*26b00*/  IMAD.WIDE R86, R3.reuse, 0x4, R8 ;  /* 0x0000000403567825 */ /* 0x048fe400078e0208 */
[----:B------:R-:W2:Y:S04]  /*26b10*/  LDL.LU.64 R8, [R1+0x760] ;  /* 0x0007600001087983 */ /* 0x000ea80000300a00 */
[----:B------:R-:W-:Y:S01]  /*26b20*/  STL.64 [R1+0x9a8], R242 ;  /* 0x0009a8f201007387 */ /* 0x000fe20000100a00 */
[----:B------:R-:W-:-:S03]  /*26b30*/  IMAD.WIDE R40, R3, 0x4, R132 ;  /* 0x0000000403287825 */ /* 0x000fc600078e0284 */
[----:B------:R-:W-:Y:S04]  /*26b40*/  STL.64 [R1+0x9a0], R152 ;  /* 0x0009a09801007387 */ /* 0x000fe80000100a00 */
[----:B------:R-:W-:Y:S01]  /*26b50*/  STL.64 [R1+0x990], R86 ;  /* 0x0009905601007387 */ /* 0x000fe20000100a00 */
[----:B------:R-:W-:-:S03]  /*26b60*/  IMAD.WIDE R160, R3, 0x4, R130 ;  /* 0x0000000403a07825 */ /* 0x000fc600078e0282 */
[----:B------:R-:W3:Y:S04]  /*26b70*/  LDL.LU.64 R142, [R1+0x758] ;  /* 0x00075800018e7983 */ /* 0x000ee80000300a00 */
[----:B------:R-:W3:Y:S04]  /*26b80*/  LDL.LU.64 R132, [R1+0x750] ;  /* 0x0007500001847983 */ /* 0x000ee80000300a00 */
[----:B------:R-:W3:Y:S04]  /*26b90*/  LDL.LU.64 R136, [R1+0x748] ;  /* 0x0007480001887983 */ /* 0x000ee80000300a00 */
[----:B------:R-:W-:Y:S01]  /*26ba0*/  STL.64 [R1+0x998], R14 ;  /* 0x0009980e01007387 */ /* 0x000fe20000100a00 */
[----:B------:R-:W-:-:S03]  /*26bb0*/  IMAD.WIDE R212, R3, 0x4, R128 ;  /* 0x0000000403d47825 */ /* 0x000fc600078e0280 */
[----:B------:R-:W-:Y:S04]  /*26bc0*/  STL.64 [R1+0x988], R40 ;  /* 0x0009882801007387 */ /* 0x000fe80000100a00 */
[----:B------:R-:W3:Y:S01]  /*26bd0*/  LDL.LU.64 R134, [R1+0x740] ;  /* 0x0007400001867983 */ /* 0x000ee20000300a00 */
[----:B----4-:R-:W-:-:S03]  /*26be0*/  IMAD.WIDE R66, R3, 0x4, R10 ;  /* 0x0000000403427825 */ /* 0x010fc600078e020a */
[----:B------:R-:W4:Y:S04]  /*26bf0*/  LDL.LU.64 R10, [R1+0x738] ;  /* 0x00073800010a7983 */ /* 0x000f280000300a00 */
[----:B------:R-:W-:Y:S04]  /*26c00*/  STL.64 [R1+0x980], R160 ;  /* 0x000980a001007387 */ /* 0x000fe80000100a00 */
[----:B------:R-:W4:Y:S01]  /*26c10*/  LDL.LU.64 R138, [R1+0x730] ;  /* 0x00073000018a7983 */ /* 0x000f220000300a00 */
[----:B------:R-:W-:-:S04]  /*26c20*/  IMAD.WIDE R240, R3, 0x4, R124 ;  /* 0x0000000403f07825 */ /* 0x000fc800078e027c */
[C---:B------:R-:W-:Y:S02]  /*26c30*/  IMAD.WIDE R150, R3.reuse, 0x4, R4 ;  /* 0x0000000403967825 */ /* 0x040fe400078e0204 */
[----:B------:R-:W4:Y:S04]  /*26c40*/  LDL.LU.64 R4, [R1+0x728] ;  /* 0x0007280001047983 */ /* 0x000f280000300a00 */
        /* <DEDUP_REMOVED lines=9> */
[----:B------:R-:W-:Y:S04]  /*26ce0*/  STL.64 [R1+0x920], R150 ;  /* 0x0009209601007387 */ /* 0x000fe80000100a00 */
[----:B------:R-:W-:Y:S04]  /*26cf0*/  STL.64 [R1+0x910], R234 ;  /* 0x000910ea01007387 */ /* 0x000fe80000100a00 */
[----:B------:R-:W4:Y:S04]  /*26d00*/  LDL.LU.64 R130, [R1+0x708] ;  /* 0x0007080001827983 */ /* 0x000f280000300a00 */
[----:B------:R-:W4:Y:S01]  /*26d10*/  LDL.LU.64 R6, [R1+0x700] ;  /* 0x0007000001067983 */ /* 0x000f220000300a00 */
[----:B--2---:R-:W-:-:S03]  /*26d20*/  IMAD.WIDE R114, R3, 0x4, R8 ;  /* 0x0000000403727825 */ /* 0x004fc600078e0208 */
[----:B------:R-:W2:Y:S04]  /*26d30*/  LDL.LU.64 R8, [R1+0x6f8] ;  /* 0x0006f80001087983 */ /* 0x000ea80000300a00 */
[----:B------:R-:W-:Y:S04]  /*26d40*/  STL.64 [R1+0x918], R12 ;  /* 0x0009180c01007387 */ /* 0x000fe80000100a00 */
[----:B------:R-:W-:Y:S01]  /*26d50*/  STL.64 [R1+0x908], R32 ;  /* 0x0009082001007387 */ /* 0x000fe20000100a00 */
[----:B---3--:R-:W-:-:S04]  /*26d60*/  IMAD.WIDE R120, R3, 0x4, R142 ;  /* 0x0000000403787825 */ /* 0x008fc800078e028e */
[C---:B------:R-:W-:Y:S02]  /*26d70*/  IMAD.WIDE R170, R3.reuse, 0x4, R132 ;  /* 0x0000000403aa7825 */ /* 0x040fe400078e0284 */
[----:B------:R-:W3:Y:S02]  /*26d80*/  LDL.LU.64 R132, [R1+0x6f0] ;  /* 0x0006f00001847983 */ /* 0x000ee40000300a00 */
[C---:B------:R-:W-:Y:S02]  /*26d90*/  IMAD.WIDE R70, R3.reuse, 0x4, R136 ;  /* 0x0000000403467825 */ /* 0x040fe400078e0288 */
[----:B------:R-:W-:Y:S04]  /*26da0*/  STL.64 [R1+0x900], R114 ;  /* 0x0009007201007387 */ /* 0x000fe80000100a00 */
[----:B------:R-:W3:Y:S04]  /*26db0*/  LDL.LU.64 R136, [R1+0x6e8] ;  /* 0x0006e80001887983 */ /* 0x000ee80000300a00 */
[----:B------:R-:W-:Y:S01]  /*26dc0*/  STL.64 [R1+0x8f8], R120 ;  /* 0x0008f87801007387 */ /* 0x000fe20000100a00 */
[----:B------:R-:W-:-:S03]  /*26dd0*/  IMAD.WIDE R148, R3, 0x4, R134 ;  /* 0x0000000403947825 */ /* 0x000fc600078e0286 */
[----:B------:R-:W3:Y:S04]  /*26de0*/  LDL.LU.64 R134, [R1+0x6e0] ;  /* 0x0006e00001867983 */ /* 0x000ee80000300a00 */
[----:B------:R-:W-:Y:S04]  /*26df0*/  STL.64 [R1+0x8f0], R170 ;  /* 0x0008f0aa01007387 */ /* 0x000fe80000100a00 */
[----:B------:R-:W-:Y:S01]  /*26e00*/  STL.64 [R1+0x8e8], R70 ;  /* 0x0008e84601007387 */ /* 0x000fe20000100a00 */
[----:B----4-:R-:W-:-:S04]  /*26e10*/  IMAD.WIDE R100, R3, 0x4, R138 ;  /* 0x0000000403647825 */ /* 0x010fc800078e028a */
[C---:B------:R-:W-:Y:S02]  /*26e20*/  IMAD.WIDE R216, R3.reuse, 0x4, R4 ;  /* 0x0000000403d87825 */ /* 0x040fe400078e0204 */
[----:B------:R-:W4:Y:S04]  /*26e30*/  LDL.LU.64 R4, [R1+0x6d8] ;  /* 0x0006d80001047983 */ /* 0x000f280000300a00 */
[----:B------:R-:W-:Y:S01]  /*26e40*/  STL.64 [R1+0x8e0], R148 ;  /* 0x0008e09401007387 */ /* 0x000fe20000100a00 */
[----:B------:R-:W-:-:S03]  /*26e50*/  IMAD.WIDE R36, R3, 0x4, R124 ;  /* 0x0000000403247825 */ /* 0x000fc600078e027c */
[----:B------:R-:W-:Y:S04]  /*26e60*/  STL.64 [R1+0x8d0], R100 ;  /* 0x0008d06401007387 */ /* 0x000fe80000100a00 */
[----:B------:R-:W4:Y:S01]  /*26e70*/  LDL.LU.64 R124, [R1+0x6d0] ;  /* 0x0006d000017c7983 */ /* 0x000f220000300a00 */
[----:B------:R-:W-:-:S05]  /*26e80*/  IMAD.WIDE R10, R3, 0x4, R10 ;  /* 0x00000004030a7825 */ /* 0x000fca00078e020a */
[----:B------:R-:W-:Y:S01]  /*26e90*/  STL.64 [R1+0x8d8], R10 ;  /* 0x0008d80a01007387 */ /* 0x000fe20000100a00 */
[----:B------:R-:W-:-:S03]  /*26ea0*/  IMAD.WIDE R94, R3, 0x4, R128 ;  /* 0x00000004035e7825 */ /* 0x000fc600078e0280 */
[----:B------:R-:W-:Y:S04]  /*26eb0*/  STL.64 [R1+0x8c8], R216 ;  /* 0x0008c8d801007387 */ /* 0x000fe80000100a00 */
        /* <DEDUP_REMOVED lines=8> */
[----:B------:R-:W4:Y:S04]  /*26f40*/  LDL.LU.64 R130, [R1+0x6b0] ;  /* 0x0006b00001827983 */ /* 0x000f280000300a00 */
[----:B------:R-:W-:Y:S01]  /*26f50*/  STL.64 [R1+0x8b0], R106 ;  /* 0x0008b06a01007387 */ /* 0x000fe20000100a00 */
[----:B--2---:R-:W-:-:S04]  /*26f60*/  IMAD.WIDE R8, R3, 0x4, R8 ;  /* 0x0000000403087825 */ /* 0x004fc800078e0208 */
[C---:B---3--:R-:W-:Y:S02]  /*26f70*/  IMAD.WIDE R116, R3.reuse, 0x4, R132 ;  /* 0x0000000403747825 */ /* 0x048fe400078e0284 */
[----:B------:R-:W2:Y:S04]  /*26f80*/  LDL.LU.64 R132, [R1+0x6a8] ;  /* 0x0006a80001847983 */ /* 0x000ea80000300a00 */
[----:B------:R-:W-:Y:S04]  /*26f90*/  STL.64 [R1+0x768], R68 ;  /* 0x0007684401007387 */ /* 0x000fe80000100a00 */
[----:B------:R-:W3:Y:S01]  /*26fa0*/  LDL.LU.64 R178, [R1+0x6a0] ;  /* 0x0006a00001b27983 */ /* 0x000ee20000300a00 */
[----:B------:R-:W-:-:S03]  /*26fb0*/  IMAD.WIDE R108, R3, 0x4, R136 ;  /* 0x00000004036c7825 */ /* 0x000fc600078e0288 */
[----:B------:R-:W-:Y:S04]  /*26fc0*/  STL.64 [R1+0x760], R146 ;  /* 0x0007609201007387 */ /* 0x000fe80000100a00 */
[----:B------:R-:W-:Y:S04]  /*26fd0*/  STL.64 [R1+0x750], R116 ;  /* 0x0007507401007387 */ /* 0x000fe80000100a00 */
[----:B------:R-:W3:Y:S01]  /*26fe0*/  LDL.LU.64 R176, [R1+0x698] ;  /* 0x0006980001b07983 */ /* 0x000ee20000300a00 */
[----:B------:R-:W-:-:S03]  /*26ff0*/  IMAD.WIDE R224, R3, 0x4, R134 ;  /* 0x0000000403e07825 */ /* 0x000fc600078e0286 */
[----:B------:R-:W3:Y:S04]  /*27000*/  LDL.LU.64 R174, [R1+0x690] ;  /* 0x0006900001ae7983 */ /* 0x000ee80000300a00 */
[----:B------:R-:W3:Y:S04]  /*27010*/  LDL.LU.64 R172, [R1+0x688] ;  /* 0x0006880001ac7983 */ /* 0x000ee80000300a00 */
[----:B------:R-:W3:Y:S04]  /*27020*/  LDL.LU.64 R142, [R1+0x680] ;  /* 0x00068000018e7983 */ /* 0x000ee80000300a00 */
[----:B------:R-:W-:Y:S04]  /*27030*/  STL.64 [R1+0x758], R8 ;  /* 0x0007580801007387 */ /* 0x000fe80000100a00 */
[----:B------:R-:W-:Y:S01]  /*27040*/  STL.64 [R1+0x748], R108 ;  /* 0x0007486c01007387 */ /* 0x000fe20000100a00 */
[----:B----4-:R-:W-:-:S03]  /*27050*/  IMAD.WIDE R46, R3, 0x4, R4 ;  /* 0x00000004032e7825 */ /* 0x010fc600078e0204 */
[----:B------:R-:W4:Y:S01]  /*27060*/  LDL.LU.64 R4, [R1+0x2300] ;  /* 0x0023000001047983 */ /* 0x000f220000300a00 */
[----:B------:R-:W-:-:S03]  /*27070*/  IMAD.WIDE R248, R3, 0x4, R124 ;  /* 0x0000000403f87825 */ /* 0x000fc600078e027c */
[----:B------:R-:W4:Y:S04]  /*27080*/  LDL.LU.64 R124, [R1+0x2998] ;  /* 0x00299800017c7983 */ /* 0x000f280000300a00 */
[----:B------:R-:W4:Y:S04]  /*27090*/  LDL.LU.64 R168, [R1+0x29a0] ;  /* 0x0029a00001a87983 */ /* 0x000f280000300a00 */
[----:B------:R-:W-:Y:S04]  /*270a0*/  STL.64 [R1+0x740], R224 ;  /* 0x000740e001007387 */ /* 0x000fe80000100a00 */
[----:B------:R-:W4:Y:S04]  /*270b0*/  LDL.LU.64 R138, [R1+0x29a8] ;  /* 0x0029a800018a7983 */ /* 0x000f280000300a00 */
[----:B------:R-:W4:Y:S04]  /*270c0*/  LDL.LU.64 R134, [R1+0x29b8] ;  /* 0x0029b80001867983 */ /* 0x000f280000300a00 */
[----:B------:R-:W1:Y:S01]  /*270d0*/  LDL.LU.64 R136, [R1+0x29b0] ;  /* 0x0029b00001887983 */ /* 0x000e620000300a00 */
[----:B------:R-:W-:-:S03]  /*270e0*/  IMAD.WIDE R246, R3, 0x4, R128 ;  /* 0x0000000403f67825 */ /* 0x000fc600078e0280 */
[----:B------:R-:W-:Y:S01]  /*270f0*/  STL.64 [R1+0x738], R46 ;  /* 0x0007382e01007387 */ /* 0x000fe20000100a00 */
[----:B------:R-:W-:-:S03]  /*27100*/  IMAD.WIDE R144, R3, 0x4, R126 ;  /* 0x0000000403907825 */ /* 0x000fc600078e027e */
[----:B------:R-:W4:Y:S01]  /*27110*/  LDL.LU.64 R126, [R1+0x29c0] ;  /* 0x0029c000017e7983 */ /* 0x000f220000300a00 */
[----:B------:R-:W-:-:S03]  /*27120*/  IMAD.WIDE R6, R3, 0x4, R6 ;  /* 0x0000000403067825 */ /* 0x000fc600078e0206 */
[----:B------:R-:W4:Y:S04]  /*27130*/  LDL.LU.64 R128, [R1+0x29c8] ;  /* 0x0029c80001807983 */ /* 0x000f280000300a00 */
[----:B------:R-:W-:Y:S01]  /*27140*/  STL.64 [R1+0x730], R248 ;  /* 0x000730f801007387 */ /* 0x000fe20000100a00 */
[----:B------:R-:W-:-:S03]  /*27150*/  IMAD.WIDE R98, R3, 0x4, R130 ;  /* 0x0000000403627825 */ /* 0x000fc600078e0282 */
[----:B------:R-:W4:Y:S04]  /*27160*/  LDL.LU.64 R130, [R1+0x29d0] ;  /* 0x0029d00001827983 */ /* 0x000f280000300a00 */
[----:B------:R-:W-:Y:S01]  /*27170*/  STL.64 [R1+0x728], R246 ;  /* 0x000728f601007387 */ /* 0x000fe20000100a00 */
[----:B--2---:R-:W-:-:S03]  /*27180*/  IMAD.WIDE R30, R3, 0x4, R132 ;  /* 0x00000004031e7825 */ /* 0x004fc600078e0284 */
[----:B------:R-:W2:Y:S04]  /*27190*/  LDL.LU.64 R132, [R1+0x29d8] ;  /* 0x0029d80001847983 */ /* 0x000ea80000300a00 */
[----:B------:R-:W-:Y:S01]  /*271a0*/  STL.64 [R1+0x720], R144 ;  /* 0x0007209001007387 */ /* 0x000fe20000100a00 */
[----:B---3--:R-:W-:-:S03]  /*271b0*/  IMAD.WIDE R112, R3, 0x4, R178 ;  /* 0x0000000403707825 */ /* 0x008fc600078e02b2 */
[----:B------:R-:W-:Y:S04]  /*271c0*/  STL.64 [R1+0x710], R98 ;  /* 0x0007106201007387 */ /* 0x000fe80000100a00 */
[----:B------:R-:W-:Y:S01]  /*271d0*/  STL.64 [R1+0x718], R6 ;  /* 0x0007180601007387 */ /* 0x000fe20000100a00 */
[----:B------:R-:W-:-:S03]  /*271e0*/  IMAD.WIDE R214, R3, 0x4, R176 ;  /* 0x0000000403d67825 */ /* 0x000fc600078e02b0 */
[----:B------:R-:W-:Y:S01]  /*271f0*/  STL.64 [R1+0x708], R30 ;  /* 0x0007081e01007387 */ /* 0x000fe20000100a00 */
[----:B------:R-:W-:-:S03]  /*27200*/  IMAD.WIDE R250, R3, 0x4, R174 ;  /* 0x0000000403fa7825 */ /* 0x000fc600078e02ae */
[----:B------:R-:W-:Y:S01]  /*27210*/  STL.64 [R1+0x700], R112 ;  /* 0x0007007001007387 */ /* 0x000fe20000100a00 */
[----:B------:R-:W-:-:S03]  /*27220*/  IMAD.WIDE R244, R3, 0x4, R172 ;  /* 0x0000000403f47825 */ /* 0x000fc600078e02ac */
[----:B------:R-:W-:Y:S01]  /*27230*/  STL.64 [R1+0x6f8], R214 ;  /* 0x0006f8d601007387 */ /* 0x000fe20000100a00 */
[----:B------:R-:W-:-:S03]  /*27240*/  IMAD.WIDE R142, R3, 0x4, R142 ;  /* 0x00000004038e7825 */ /* 0x000fc600078e028e */
[----:B------:R-:W-:Y:S04]  /*27250*/  STL.64 [R1+0x6f0], R250 ;  /* 0x0006f0fa01007387 */ /* 0x000fe80000100a00 */
[----:B------:R-:W-:Y:S04]  /*27260*/  STL.64 [R1+0x6e8], R244 ;  /* 0x0006e8f401007387 */ /* 0x000fe80000100a00 */
[----:B------:R-:W-:Y:S01]  /*27270*/  STL.64 [R1+0x6e0], R142 ;  /* 0x0006e08e01007387 */ /* 0x000fe20000100a00 */
[----:B----4-:R-:W-:-:S05]  /*27280*/  IMAD.WIDE R4, R3, 0x4, R4 ;  /* 0x0000000403047825 */ /* 0x010fca00078e0204 */
[----:B------:R-:W-:Y:S01]  /*27290*/  STL.64 [R1+0x6d8], R4 ;  /* 0x0006d80401007387 */ /* 0x000fe20000100a00 */
[----:B------:R-:W-:-:S04]  /*272a0*/  IMAD.WIDE R186, R252, 0x4, R138 ;  /* 0x00000004fcba7825 */ /* 0x000fc800078e028a */
[C---:B------:R-:W-:Y:S02]  /*272b0*/  IMAD.WIDE R202, R252.reuse, 0x4, R134 ;  /* 0x00000004fcca7825 */ /* 0x040fe400078e0286 */
[----:B------:R-:W3:Y:S02]  /*272c0*/  LDL.LU.64 R134, [R1+0x29e0] ;  /* 0x0029e00001867983 */ /* 0x000ee40000300a00 */
[----:B-1----:R-:W-:Y:S02]  /*272d0*/  IMAD.WIDE R42, R252, 0x4, R136 ;  /* 0x00000004fc2a7825 */ /* 0x002fe400078e0288 */
[----:B------:R-:W4:Y:S04]  /*272e0*/  LDL.LU.64 R136, [R1+0x29f0] ;  /* 0x0029f00001887983 */ /* 0x000f280000300a00 */
[----:B------:R-:W2:Y:S04]  /*272f0*/  LDL.LU.64 R138, [R1+0x29f8] ;  /* 0x0029f800018a7983 */ /* 0x000ea80000300a00 */
[----:B------:R-:W2:Y:S04]  /*27300*/  LDL.LU.64 R172, [R1+0x2a00] ;  /* 0x002a000001ac7983 */ /* 0x000ea80000300a00 */
[----:B------:R-:W2:Y:S04]  /*27310*/  LDL.LU.64 R174, [R1+0x2a08] ;  /* 0x002a080001ae7983 */ /* 0x000ea80000300a00 */
[----:B------:R-:W2:Y:S04]  /*27320*/  LDL.LU.64 R176, [R1+0x2a10] ;  /* 0x002a100001b07983 */ /* 0x000ea80000300a00 */
[----:B------:R-:W-:Y:S04]  /*27330*/  STL.64 [R1+0x698], R42 ;  /* 0x0006982a01007387 */ /* 0x000fe80000100a00 */
        /* <DEDUP_REMOVED lines=42> */
[----:B------:R-:W3:Y:S03]  /*275e0*/  LDL.64 R62, [R1+0x22f8] ;  /* 0x0022f800013e7983 */ /* 0x000ee60000100a00 */
[C---:B------:R-:W-:Y:S01]  /*275f0*/  IMAD.WIDE R2, R252.reuse, 0x4, R156 ;  /* 0x00000004fc027825 */ /* 0x040fe200078e029c */
[----:B------:R1:W-:Y:S04]  /*27600*/  STL.64 [R1+0x6c0], R228 ;  /* 0x0006c0e401007387 */ /* 0x0003e80000100a00 */
[----:B------:R-:W3:Y:S04]  /*27610*/  LDL.64 R84, [R1+0x22b8] ;  /* 0x0022b80001547983 */ /* 0x000ee80000100a00 */
[----:B------:R1:W-:Y:S04]  /*27620*/  STL.64 [R1+0x6c8], R24 ;  /* 0x0006c81801007387 */ /* 0x0003e80000100a00 */
[----:B------:R-:W3:Y:S04]  /*27630*/  LDL.64 R232, [R1+0x2278] ;  /* 0x0022780001e87983 */ /* 0x000ee80000100a00 */
[----:B------:R1:W-:Y:S04]  /*27640*/  STL.64 [R1+0x6d0], R2 ;  /* 0x0006d00201007387 */ /* 0x0003e80000100a00 */
[----:B------:R-:W3:Y:S04]  /*27650*/  LDL.64 R154, [R1+0x2208] ;  /* 0x00220800019a7983 */ /* 0x000ee80000100a00 */
[----:B------:R-:W3:Y:S01]  /*27660*/  LDL.64 R156, [R1+0x2008] ;  /* 0x00200800019c7983 */ /* 0x000ee20000100a00 */
[----:B------:R-:W-:Y:S01]  /*27670*/  IMAD.WIDE R124, R252, 0x4, R124 ;  /* 0x00000004fc7c7825 */ /* 0x000fe200078e027c */
[----:B------:R-:W-:-:S02]  /*27680*/  ISETP.GE.U32.AND P0, PT, R0, 0x7fffffa1, PT ;  /* 0x7fffffa10000780c */ /* 0x000fc40003f06070 */
[----:B------:R-:W3:Y:S01]  /*27690*/  LDL.64 R28, [R1+0x2d30] ;  /* 0x002d3000011c7983 */ /* 0x000ee20000100a00 */
        /* <DEDUP_REMOVED lines=61> */
[----:B------:R-:W4:Y:S04]  /*27a70*/  LDL.64 R90, [R1+0x2cf0] ;  /* 0x002cf000015a7983 */ /* 0x000f280000100a00 */
[----:B------:R-:W4:Y:S04]  /*27a80*/  LDL.64 R48, [R1+0x2cb0] ;  /* 0x002cb00001307983 */ /* 0x000f280000100a00 */
[----:B------:R-:W4:Y:S04]  /*27a90*/  LDL.64 R52, [R1+0x2c70] ;  /* 0x002c700001347983 */ /* 0x000f280000100a00 */
[----:B------:R-:W4:Y:S04]  /*27aa0*/  LDL.64 R58, [R1+0x2c30] ;  /* 0x002c3000013a7983 */ /* 0x000f280000100a00 */
[----:B------:R-:W4:Y:S04]  /*27ab0*/  LDL.64 R54, [R1+0x2bf0] ;  /* 0x002bf00001367983 */ /* 0x000f280000100a00 */
[----:B------:R2:W-:Y:S04]  /*27ac0*/  LDGSTS.E [R50+0xfd80], [R122.64], !P0 ;  /* 0x0fd800007a327fae */ /* 0x0005e8000c121844 */
[----:B-1----:R-:W4:Y:S04]  /*27ad0*/  LDL.LU.64 R82, [R1+0x4798] ;  /* 0x0047980001527983 */ /* 0x002f280000300a00 */
[----:B------:R1:W-:Y:S04]  /*27ae0*/  LDGSTS.E [R50+0xfe00], [R140.64], !P0 ;  /* 0x0fe000008c327fae */ /* 0x0003e8000c121844 */
[----:B--2---:R-:W2:Y:S04]  /*27af0*/  LDL.LU.64 R74, [R1+0x4790] ;  /* 0x00479000014a7983 */ /* 0x004ea80000300a00 */
[----:B------:R1:W-:Y:S04]  /*27b00*/  LDGSTS.E [R50+0xfe80], [R228.64], !P0 ;  /* 0x0fe80000e4327fae */ /* 0x0003e8000c121844 */
[----:B---3--:R-:W3:Y:S04]  /*27b10*/  LDL.LU.64 R164, [R1+0x4788] ;  /* 0x0047880001a47983 */ /* 0x008ee80000300a00 */
[----:B------:R1:W-:Y:S04]  /*27b20*/  LDGSTS.E [R50+0xff00], [R24.64], !P0 ;  /* 0x0ff0000018327fae */ /* 0x0003e8000c121844 */
[----:B------:R-:W2:Y:S04]  /*27b30*/  LDL.LU.64 R42, [R1+0x4780] ;  /* 0x00478000012a7983 */ /* 0x000ea80000300a00 */
[----:B------:R1:W-:Y:S04]  /*27b40*/  LDGSTS.E [R50+0xff80], [R2.64], !P0 ;  /* 0x0ff8000002327fae */ /* 0x0003e8000c121844 */
[----:B------:R-:W2:Y:S04]  /*27b50*/  LDL.LU.64 R34, [R1+0x4778] ;  /* 0x0047780001227983 */ /* 0x000ea80000300a00 */
[----:B------:R-:W0:Y:S04]  /*27b60*/  LDGDEPBAR ;  /* 0x00000000000079af */ /* 0x000e280000000000 */
[----:B------:R-:W2:Y:S04]  /*27b70*/  LDL.LU.64 R92, [R1+0x4770] ;  /* 0x00477000015c7983 */ /* 0x000ea80000300a00 */
[----:B------:R-:W2:Y:S04]  /*27b80*/  LDL.LU.64 R122, [R1+0x4768] ;  /* 0x00476800017a7983 */ /* 0x000ea80000300a00 */
[----:B-1----:R-:W2:Y:S04]  /*27b90*/  LDL.LU.64 R140, [R1+0x4760] ;  /* 0x00476000018c7983 */ /* 0x002ea80000300a00 */
[----:B------:R-:W2:Y:S04]  /*27ba0*/  LDL.64 R228, [R1+0x1e58] ;  /* 0x001e580001e47983 */ /* 0x000ea80000100a00 */
[----:B------:R-:W2:Y:S04]  /*27bb0*/  LDL.64 R24, [R1+0xd90] ;  /* 0x000d900001187983 */ /* 0x000ea80000100a00 */
[----:B------:R-:W2:Y:S04]  /*27bc0*/  LDL.64 R2, [R1+0xce8] ;  /* 0x000ce80001027983 */ /* 0x000ea80000100a00 */
[----:B------:R1:W-:Y:S04]  /*27bd0*/  LDGSTS.E [R51+0x18000], [R62.64], P5 ;  /* 0x180000003e337fae */ /* 0x0003e8000a921844 */
[----:B------:R1:W-:Y:S04]  /*27be0*/  LDGSTS.E [R51+0x18400], [R84.64], P5 ;  /* 0x1840000054337fae */ /* 0x0003e8000a921844 */
[----:B-1----:R-:W2:Y:S04]  /*27bf0*/  LDL.64 R62, [R1+0xd28] ;  /* 0x000d2800013e7983 */ /* 0x002ea80000100a00 */
[----:B------:R1:W-:Y:S04]  /*27c00*/  LDGSTS.E [R51+0x18800], [R232.64], P5 ;  /* 0x18800000e8337fae */ /* 0x0003e8000a921844 */
[----:B------:R-:W2:Y:S04]  /*27c10*/  LDL.64 R84, [R1+0xba0] ;  /* 0x000ba00001547983 */ /* 0x000ea80000100a00 */
[----:B------:R1:W-:Y:S04]  /*27c20*/  LDGSTS.E [R51+0x18c00], [R154.64], P5 ;  /* 0x18c000009a337fae */ /* 0x0003e8000a921844 */
[----:B-1----:R-:W2:Y:S04]  /*27c30*/  LDL.64 R232, [R1+0xb60] ;  /* 0x000b600001e87983 */ /* 0x002ea80000100a00 */
[----:B------:R1:W-:Y:S04]  /*27c40*/  LDGSTS.E [R51+0x19000], [R156.64], P5 ;  /* 0x190000009c337fae */ /* 0x0003e8000a921844 */
[----:B------:R-:W2:Y:S04]  /*27c50*/  LDL.LU.64 R154, [R1+0x4758] ;  /* 0x00475800019a7983 */ /* 0x000ea80000300a00 */
[----:B------:R1:W-:Y:S04]  /*27c60*/  LDGSTS.E [R51+0x19400], [R28.64], P5 ;  /* 0x194000001c337fae */ /* 0x0003e8000a921844 */
[----:B-1----:R-:W2:Y:S04]  /*27c70*/  LDL.LU.64 R156, [R1+0x4750] ;  /* 0x00475000019c7983 */ /* 0x002ea80000300a00 */
[----:B------:R-:W3:Y:S04]  /*27c80*/  LDL.64 R28, [R1+0x22f0] ;  /* 0x0022f000011c7983 */ /* 0x000ee80000100a00 */
[----:B----4-:R1:W-:Y:S04]  /*27c90*/  LDGSTS.E [R51+0x19800], [R90.64], P5 ;  /* 0x198000005a337fae */ /* 0x0103e8000a921844 */
[----:B------:R4:W-:Y:S04]  /*27ca0*/  LDGSTS.E [R51+0x19c00], [R48.64], P5 ;  /* 0x19c0000030337fae */ /* 0x0009e8000a921844 */
[----:B------:R1:W-:Y:S04]  /*27cb0*/  LDGSTS.E [R51+0x1a000], [R52.64], P5 ;  /* 0x1a00000034337fae */ /* 0x0003e8000a921844 */
[----:B------:R1:W-:Y:S04]  /*27cc0*/  LDGSTS.E [R51+0x1a400], [R58.64], P5 ;  /* 0x1a4000003a337fae */ /* 0x0003e8000a921844 */
[----:B------:R1:W-:Y:S04]  /*27cd0*/  LDGSTS.E [R51+0x1a800], [R54.64], P5 ;  /* 0x1a80000036337fae */ /* 0x0003e8000a921844 */
[----:B----4-:R-:W2:Y:S04]  /*27ce0*/  LDL.64 R48, [R1+0x22b0] ;  /* 0x0022b00001307983 */ /* 0x010ea80000100a00 */
[----:B-1----:R-:W3:Y:S04]  /*27cf0*/  LDL.64 R52, [R1+0x2270] ;  /* 0x0022700001347983 */ /* 0x002ee80000100a00 */
[----:B------:R-:W3:Y:S04]  /*27d00*/  LDL.64 R54, [R1+0x21f8] ;  /* 0x0021f80001367983 */ /* 0x000ee80000100a00 */
[----:B------:R-:W3:Y:S04]  /*27d10*/  LDL.64 R90, [R1+0x2c68] ;  /* 0x002c6800015a7983 */ /* 0x000ee80000100a00 */
[----:B------:R-:W3:Y:S04]  /*27d20*/  LDL.64 R58, [R1+0x2c28] ;  /* 0x002c2800013a7983 */ /* 0x000ee80000100a00 */
[----:B--2---:R1:W-:Y:S04]  /*27d30*/  LDGSTS.E [R51+0x1ac00], [R156.64], P5 ;  /* 0x1ac000009c337fae */ /* 0x0043e8000a921844 */
[----:B------:R2:W-:Y:S04]  /*27d40*/  LDGSTS.E [R51+0x1b000], [R154.64], P5 ;  /* 0x1b0000009a337fae */ /* 0x0005e8000a921844 */
[----:B------:R1:W-:Y:S04]  /*27d50*/  LDGSTS.E [R51+0x1b400], [R140.64], P5 ;  /* 0x1b4000008c337fae */ /* 0x0003e8000a921844 */
[----:B------:R2:W-:Y:S04]  /*27d60*/  LDGSTS.E [R51+0x1b800], [R122.64], P5 ;  /* 0x1b8000007a337fae */ /* 0x0005e8000a921844 */
[----:B------:R2:W-:Y:S04]  /*27d70*/  LDGSTS.E [R51+0x1bc00], [R92.64], P5 ;  /* 0x1bc000005c337fae */ /* 0x0005e8000a921844 */
[----:B-1----:R-:W3:Y:S04]  /*27d80*/  LDL.64 R140, [R1+0x2ce8] ;  /* 0x002ce800018c7983 */ /* 0x002ee80000100a00 */
[----:B--2---:R-:W2:Y:S04]  /*27d90*/  LDL.64 R122, [R1+0x2d28] ;  /* 0x002d2800017a7983 */ /* 0x004ea80000100a00 */
[----:B------:R-:W2:Y:S04]  /*27da0*/  LDL.64 R92, [R1+0x2d90] ;  /* 0x002d9000015c7983 */ /* 0x000ea80000100a00 */
[----:B------:R-:W2:Y:S04]  /*27db0*/  LDL.64 R154, [R1+0x2ca8] ;  /* 0x002ca800019a7983 */ /* 0x000ea80000100a00 */
[----:B------:R-:W2:Y:S04]  /*27dc0*/  LDL.64 R156, [R1+0x2be8] ;  /* 0x002be800019c7983 */ /* 0x000ea80000100a00 */
[----:B------:R1:W-:Y:S04]  /*27dd0*/  LDGSTS.E [R51+0x1c000], [R228.64], P5 ;  /* 0x1c000000e4337fae */ /* 0x0003e8000a921844 */
[----:B------:R1:W-:Y:S04]  /*27de0*/  LDGSTS.E [R51+0x1c400], [R24.64], P5 ;  /* 0x1c40000018337fae */ /* 0x0003e8000a921844 */
[----:B------:R1:W-:Y:S04]  /*27df0*/  LDGSTS.E [R51+0x1c800], [R62.64], P5 ;  /* 0x1c8000003e337fae */ /* 0x0003e8000a921844 */
[----:B-1----:R-:W2:Y:S04]  /*27e00*/  LDL.LU.64 R228, [R1+0x4748] ;  /* 0x0047480001e47983 */ /* 0x002ea80000300a00 */
[----:B------:R-:W2:Y:S04]  /*27e10*/  LDL.LU.64 R24, [R1+0x4740] ;  /* 0x0047400001187983 */ /* 0x000ea80000300a00 */
[----:B------:R-:W2:Y:S04]  /*27e20*/  LDL.LU.64 R62, [R1+0x4738] ;  /* 0x00473800013e7983 */ /* 0x000ea80000300a00 */
[----:B------:R1:W-:Y:S04]  /*27e30*/  LDGSTS.E [R51+0x1cc00], [R2.64], P5 ;  /* 0x1cc0000002337fae */ /* 0x0003e8000a921844 */
[----:B------:R1:W-:Y:S04]  /*27e40*/  LDGSTS.E [R51+0x1d000], [R84.64], P5 ;  /* 0x1d00000054337fae */ /* 0x0003e8000a921844 */
[----:B------:R1:W-:Y:S04]  /*27e50*/  LDGSTS.E [R51+0x1d400], [R232.64], P5 ;  /* 0x1d400000e8337fae */ /* 0x0003e8000a921844 */
[----:B-1----:R-:W1:Y:S04]  /*27e60*/  S2R R2, SR_TID.X ;  /* 0x0000000000027919 */ /* 0x002e680000002100 */
[----:B------:R-:W3:Y:S04]  /*27e70*/  LDL.LU.64 R84, [R1+0x4730] ;  /* 0x0047300001547983 */ /* 0x000ee80000300a00 */
[----:B------:R-:W3:Y:S01]  /*27e80*/  LDL.LU.64 R232, [R1+0x4728] ;  /* 0x0047280001e87983 */ /* 0x000ee20000300a00 */
[----:B-1----:R-:W-:-:S05]  /*27e90*/  LOP3.LUT R2, R2, 0x1f, RZ, 0xc0, !PT ;  /* 0x0000001f02027812 */ /* 0x002fca00078ec0ff */
[----:B------:R-:W-:-:S05]  /*27ea0*/  IMAD.SHL.U32 R2, R2, 0x4, RZ ;  /* 0x0000000402027824 */ /* 0x000fca00078e00ff */
[----:B------:R-:W-:Y:S01]  /*27eb0*/  LOP3.LUT R3, R2, 0x10, RZ, 0x3c, !PT ;  /* 0x0000001002037812 */ /* 0x000fe200078e3cff */
[----:B--2---:R1:W-:Y:S04]  /*27ec0*/  LDGSTS.E [R51+0x1d800], [R62.64], P5 ;  /* 0x1d8000003e337fae */ /* 0x0043e8000a921844 */
[----:B------:R2:W-:Y:S04]  /*27ed0*/  LDGSTS.E [R51+0x1dc00], [R158.64], P5 ;  /* 0x1dc000009e337fae */ /* 0x0005e8000a921844 */
[----:B------:R2:W-:Y:S04]  /*27ee0*/  LDGSTS.E [R51+0x1e000], [R96.64], P5 ;  /* 0x1e00000060337fae */ /* 0x0005e8000a921844 */
[----:B-1----:R-:W4:Y:S04]  /*27ef0*/  LDL.LU.64 R62, [R1+0x4720] ;  /* 0x00472000013e7983 */ /* 0x002f280000300a00 */
[----:B------:R1:W-:Y:S04]  /*27f00*/  LDGSTS.E [R51+0x1e400], [R88.64], P5 ;  /* 0x1e40000058337fae */ /* 0x0003e8000a921844 */
[----:B--2---:R-:W2:Y:S04]  /*27f10*/  LDL.LU.64 R158, [R1+0x4718] ;  /* 0x00471800019e7983 */ /* 0x004ea80000300a00 */
[----:B------:R1:W-:Y:S04]  /*27f20*/  LDGSTS.E [R51+0x1e800], [R26.64], P5 ;  /* 0x1e8000001a337fae */ /* 0x0003e8000a921844 */
[----:B------:R-:W2:Y:S04]  /*27f30*/  LDL.LU.64 R96, [R1+0x4710] ;  /* 0x0047100001607983 */ /* 0x000ea80000300a00 */
[----:B------:R3:W-:Y:S04]  /*27f40*/  LDGSTS.E [R51+0x1ec00], [R86.64], P5 ;  /* 0x1ec0000056337fae */ /* 0x0007e8000a921844 */
[----:B-1----:R-:W2:Y:S04]  /*27f50*/  LDL.LU.64 R88, [R1+0x4708] ;  /* 0x0047080001587983 */ /* 0x002ea80000300a00 */
[----:B------:R1:W-:Y:S04]  /*27f60*/  LDGSTS.E [R51+0x1f000], [R234.64], P5 ;  /* 0x1f000000ea337fae */ /* 0x0003e8000a921844 */
[----:B------:R-:W2:Y:S04]  /*27f70*/  LDL.LU.64 R26, [R1+0x4700] ;  /* 0x00470000011a7983 */ /* 0x000ea80000300a00 */
[----:B------:R1:W-:Y:S04]  /*27f80*/  LDGSTS.E [R51+0x1f400], [R100.64], P5 ;  /* 0x1f40000064337fae */ /* 0x0003e8000a921844 */
[----:B---3--:R-:W3:Y:S04]  /*27f90*/  LDL.LU.64 R86, [R1+0x46f8] ;  /* 0x0046f80001567983 */ /* 0x008ee80000300a00 */
[----:B------:R1:W-:Y:S04]  /*27fa0*/  LDGSTS.E [R51+0x1f800], [R116.64], P5 ;  /* 0x1f80000074337fae */ /* 0x0003e8000a921844 */
[----:B-1----:R-:W2:Y:S04]  /*27fb0*/  LDL.LU.64 R234, [R1+0x46f0] ;  /* 0x0046f00001ea7983 */ /* 0x002ea80000300a00 */
[----:B------:R1:W-:Y:S04]  /*27fc0*/  LDGSTS.E [R51+0x1fc00], [R98.64], P5 ;  /* 0x1fc0000062337fae */ /* 0x0003e8000a921844 */
[----:B------:R-:W2:Y:S04]  /*27fd0*/  LDL.LU.64 R100, [R1+0x46e8] ;  /* 0x0046e80001647983 */ /* 0x000ea80000300a00 */
[----:B------:R1:W-:Y:S04]  /*27fe0*/  LDGSTS.E [R3+0x18080], [R28.64], P5 ;  /* 0x180800001c037fae */ /* 0x0003e8000a921844 */
[----:B------:R-:W2:Y:S04]  /*27ff0*/  LDL.64 R116, [R1+0xd20] ;  /* 0x000d200001747983 */ /* 0x000ea80000100a00 */
[----:B-1----:R-:W2:Y:S04]  /*28000*/  LDL.64 R98, [R1+0xce0] ;  /* 0x000ce00001627983 */ /* 0x002ea80000100a00 */
        /* <DEDUP_REMOVED lines=17> */
[----:B------:R1:W-:Y:S04]  /*28120*/  LDGSTS.E [R3+0x1a880], [R156.64], P5 ;  /* 0x1a8800009c037fae */ /* 0x0003e8000a921844 */
[----:B------:R-:W3:Y:S04]  /*28130*/  LDL.64 R90, [R1+0x22e8] ;  /* 0x0022e800015a7983 */ /* 0x000ee80000100a00 */
[----:B------:R-:W2:Y:S04]  /*28140*/  S2R R2, SR_TID.X ;  /* 0x0000000000027919 */ /* 0x000ea80000002100 */
[----:B------:R-:W3:Y:S04]  /*28150*/  LDL.64 R58, [R1+0x2d88] ;  /* 0x002d8800013a7983 */ /* 0x000ee80000100a00 */
[----:B-1----:R-:W3:Y:S04]  /*28160*/  LDL.64 R156, [R1+0x2ca0] ;  /* 0x002ca000019c7983 */ /* 0x002ee80000100a00 */
[----:B--2---:R1:W-:Y:S04]  /*28170*/  LDGSTS.E [R3+0x1ac80], [R154.64], P5 ;  /* 0x1ac800009a037fae */ /* 0x0043e8000a921844 */
[----:B------:R2:W-:Y:S04]  /*28180*/  LDGSTS.E [R3+0x1b080], [R140.64], P5 ;  /* 0x1b0800008c037fae */ /* 0x0005e8000a921844 */
[----:B------:R1:W-:Y:S04]  /*28190*/  LDGSTS.E [R3+0x1b480], [R122.64], P5 ;  /* 0x1b4800007a037fae */ /* 0x0003e8000a921844 */
[----:B------:R1:W-:Y:S04]  /*281a0*/  LDGSTS.E [R3+0x1b880], [R92.64], P5 ;  /* 0x1b8800005c037fae */ /* 0x0003e8000a921844 */
[----:B------:R2:W-:Y:S04]  /*281b0*/  LDGSTS.E [R3+0x1bc80], [R54.64], P5 ;  /* 0x1bc8000036037fae */ /* 0x0005e8000a921844 */
[----:B------:R3:W-:Y:S04]  /*281c0*/  LDGSTS.E [R3+0x1c080], [R52.64], P5 ;  /* 0x1c08000034037fae */ /* 0x0007e8000a921844 */
[----:B-1----:R-:W4:Y:S04]  /*281d0*/  LDL.64 R92, [R1+0x21e0] ;  /* 0x0021e000015c7983 */ /* 0x002f280000100a00 */
[----:B--2---:R-:W2:Y:S04]  /*281e0*/  LDL.64 R54, [R1+0x2268] ;  /* 0x0022680001367983 */ /* 0x004ea80000100a00 */
[----:B---3--:R-:W3:Y:S01]  /*281f0*/  LDL.64 R52, [R1+0x22a8] ;  /* 0x0022a80001347983 */ /* 0x008ee20000100a00 */
[----:B------:R-:W-:-:S03]  /*28200*/  LOP3.LUT R2, R2, 0x1f, RZ, 0xc0, !PT ;  /* 0x0000001f02027812 */ /* 0x000fc600078ec0ff */
[----:B------:R1:W-:Y:S04]  /*28210*/  LDGSTS.E [R3+0x1c480], [R48.64], P5 ;  /* 0x1c48000030037fae */ /* 0x0003e8000a921844 */
[----:B------:R1:W-:Y:S01]  /*28220*/  LDGSTS.E [R3+0x1c880], [R116.64], P5 ;  /* 0x1c88000074037fae */ /* 0x0003e2000a921844 */
[----:B------:R-:W-:-:S03]  /*28230*/  IMAD.SHL.U32 R0, R2, 0x4, RZ ;  /* 0x0000000402007824 */ /* 0x000fc600078e00ff */
[----:B------:R1:W-:Y:S04]  /*28240*/  LDGSTS.E [R3+0x1cc80], [R98.64], P5 ;  /* 0x1cc8000062037fae */ /* 0x0003e8000a921844 */
[----:B------:R1:W-:Y:S04]  /*28250*/  LDGSTS.E [R3+0x1d080], [R28.64], P5 ;  /* 0x1d0800001c037fae */ /* 0x0003e8000a921844 */
[----:B------:R1:W-:Y:S04]  /*28260*/  LDGSTS.E [R3+0x1d480], [R88.64], P5 ;  /* 0x1d48000058037fae */ /* 0x0003e8000a921844 */
[----:B-1----:R-:W4:Y:S04]  /*28270*/  LDL.64 R48, [R1+0x2d20] ;  /* 0x002d200001307983 */ /* 0x002f280000100a00 */
[----:B------:R-:W4:Y:S04]  /*28280*/  LDL.64 R122, [R1+0x2ce0] ;  /* 0x002ce000017a7983 */ /* 0x000f280000100a00 */
[----:B------:R-:W4:Y:S04]  /*28290*/  LDL.64 R154, [R1+0x2c60] ;  /* 0x002c6000019a7983 */ /* 0x000f280000100a00 */
[----:B------:R-:W4:Y:S04]  /*282a0*/  LDL.64 R140, [R1+0x2c20] ;  /* 0x002c2000018c7983 */ /* 0x000f280000100a00 */
[----:B------:R1:W-:Y:S04]  /*282b0*/  LDGSTS.E [R3+0x1d880], [R228.64], P5 ;  /* 0x1d880000e4037fae */ /* 0x0003e8000a921844 */
[----:B------:R-:W4:Y:S04]  /*282c0*/  LDL.LU.64 R116, [R1+0x46a8] ;  /* 0x0046a80001747983 */ /* 0x000f280000300a00 */
[----:B------:R1:W-:Y:S01]  /*282d0*/  LDGSTS.E [R3+0x1dc80], [R162.64], P5 ;  /* 0x1dc80000a2037fae */ /* 0x0003e2000a921844 */
[----:B------:R-:W-:-:S03]  /*282e0*/  LOP3.LUT R2, R0, 0x20, RZ, 0x3c, !PT ;  /* 0x0000002000027812 */ /* 0x000fc600078e3cff */
[----:B------:R-:W4:Y:S04]  /*282f0*/  LDL.LU.64 R98, [R1+0x46a0] ;  /* 0x0046a00001627983 */ /* 0x000f280000300a00 */
[----:B------:R1:W-:Y:S04]  /*28300*/  LDGSTS.E [R3+0x1e080], [R230.64], P5 ;  /* 0x1e080000e6037fae */ /* 0x0003e8000a921844 */
[----:B------:R-:W4:Y:S04]  /*28310*/  LDL.LU.64 R28, [R1+0x4698] ;  /* 0x00469800011c7983 */ /* 0x000f280000300a00 */
[----:B------:R1:W-:Y:S04]  /*28320*/  LDGSTS.E [R3+0x1e480], [R220.64], P5 ;  /* 0x1e480000dc037fae */ /* 0x0003e8000a921844 */
[----:B------:R-:W4:Y:S04]  /*28330*/  LDL.LU.64 R88, [R1+0x4690] ;  /* 0x0046900001587983 */ /* 0x000f280000300a00 */
[----:B------:R1:W-:Y:S04]  /*28340*/  LDGSTS.E [R3+0x1e880], [R60.64], P5 ;  /* 0x1e8800003c037fae */ /* 0x0003e8000a921844 */
[----:B-1----:R-:W4:Y:S04]  /*28350*/  LDL.LU.64 R228, [R1+0x4688] ;  /* 0x0046880001e47983 */ /* 0x002f280000300a00 */
[----:B------:R1:W-:Y:S04]  /*28360*/  LDGSTS.E [R3+0x1ec80], [R40.64], P5 ;  /* 0x1ec8000028037fae */ /* 0x0003e8000a921844 */
[----:B------:R-:W4:Y:S04]  /*28370*/  LDL.LU.64 R162, [R1+0x4680] ;  /* 0x0046800001a27983 */ /* 0x000f280000300a00 */
[----:B------:R1:W-:Y:S04]  /*28380*/  LDGSTS.E [R3+0x1f080], [R32.64], P5 ;  /* 0x1f08000020037fae */ /* 0x0003e8000a921844 */
[----:B------:R-:W4:Y:S04]  /*28390*/  LDL.64 R230, [R1+0x2b20] ;  /* 0x002b200001e67983 */ /* 0x000f280000100a00 */
[----:B------:R-:W4:Y:S04]  /*283a0*/  LDL.64 R60, [R1+0x2918] ;  /* 0x00291800013c7983 */ /* 0x000f280000100a00 */
[----:B-1----:R-:W4:Y:S04]  /*283b0*/  LDL.64 R40, [R1+0x28d8] ;  /* 0x0028d80001287983 */ /* 0x002f280000100a00 */
[----:B------:R-:W4:Y:S04]  /*283c0*/  LDL.64 R220, [R1+0xe88] ;  /* 0x000e880001dc7983 */ /* 0x000f280000100a00 */
[----:B------:R-:W4:Y:S04]  /*283d0*/  LDL.64 R32, [R1+0xd68] ;  /* 0x000d680001207983 */ /* 0x000f280000100a00 */
[----:B------:R1:W-:Y:S04]  /*283e0*/  LDGSTS.E [R3+0x1f480], [R216.64], P5 ;  /* 0x1f480000d8037fae */ /* 0x0003e8000a921844 */
[----:B------:R1:W-:Y:S04]  /*283f0*/  LDGSTS.E [R3+0x1f880], [R108.64], P5 ;  /* 0x1f8800006c037fae */ /* 0x0003e8000a921844 */
[----:B------:R1:W-:Y:S04]  /*28400*/  LDGSTS.E [R3+0x1fc80], [R30.64], P5 ;  /* 0x1fc800001e037fae */ /* 0x0003e8000a921844 */
[----:B-1----:R-:W4:Y:S04]  /*28410*/  LDL.LU.64 R216, [R1+0x4678] ;  /* 0x0046780001d87983 */ /* 0x002f280000300a00 */
[----:B------:R-:W4:Y:S04]  /*28420*/  LDL.LU.64 R108, [R1+0x4670] ;  /* 0x00467000016c7983 */ /* 0x000f280000300a00 */
[----:B------:R-:W4:Y:S04]  /*28430*/  LDL.LU.64 R30, [R1+0x4668] ;  /* 0x00466800011e7983 */ /* 0x000f280000300a00 */
[----:B------:R1:W-:Y:S04]  /*28440*/  LDGSTS.E [R2+0x18100], [R90.64], P5 ;  /* 0x181000005a027fae */ /* 0x0003e8000a921844 */
[----:B-1----:R-:W4:Y:S04]  /*28450*/  LDL.LU.64 R90, [R1+0x4660] ;  /* 0x00466000015a7983 */ /* 0x002f280000300a00 */
[----:B---3--:R1:W-:Y:S04]  /*28460*/  LDGSTS.E [R2+0x18500], [R52.64], P5 ;  /* 0x1850000034027fae */ /* 0x0083e8000a921844 */
[----:B--2---:R2:W-:Y:S04]  /*28470*/  LDGSTS.E [R2+0x18900], [R54.64], P5 ;  /* 0x1890000036027fae */ /* 0x0045e8000a921844 */
[----:B----4-:R3:W-:Y:S04]  /*28480*/  LDGSTS.E [R2+0x18d00], [R92.64], P5 ;  /* 0x18d000005c027fae */ /* 0x0107e8000a921844 */
[----:B-1----:R-:W4:Y:S04]  /*28490*/  LDL.LU.64 R52, [R1+0x4658] ;  /* 0x0046580001347983 */ /* 0x002f280000300a00 */
[----:B--2---:R-:W2:Y:S04]  /*284a0*/  LDL.LU.64 R54, [R1+0x4650] ;  /* 0x0046500001367983 */ /* 0x004ea80000300a00 */
[----:B---3--:R-:W3:Y:S04]  /*284b0*/  LDL.LU.64 R92, [R1+0x4648] ;  /* 0x00464800015c7983 */ /* 0x008ee80000300a00 */
        /* <DEDUP_REMOVED lines=12> */
[----:B---3--:R1:W-:Y:S04]  /*28580*/  LDGSTS.E [R2+0x1a900], [R92.64], P5 ;  /* 0x1a9000005c027fae */ /* 0x0083e8000a921844 */
[----:B--2---:R2:W-:Y:S04]  /*28590*/  LDGSTS.E [R2+0x1ad00], [R54.64], P5 ;  /* 0x1ad0000036027fae */ /* 0x0045e8000a921844 */
[----:B----4-:R3:W-:Y:S04]  /*285a0*/  LDGSTS.E [R2+0x1b100], [R52.64], P5 ;  /* 0x1b10000034027fae */ /* 0x0107e8000a921844 */
[----:B-1----:R-:W2:Y:S04]  /*285b0*/  LDL.64 R92, [R1+0x2c58] ;  /* 0x002c5800015c7983 */ /* 0x002ea80000100a00 */
[----:B--2---:R-:W2:Y:S04]  /*285c0*/  LDL.64 R54, [R1+0x2080] ;  /* 0x0020800001367983 */ /* 0x004ea80000100a00 */
[----:B---3--:R-:W3:Y:S04]  /*285d0*/  LDL.64 R52, [R1+0x2260] ;  /* 0x0022600001347983 */ /* 0x008ee80000100a00 */
        /* <DEDUP_REMOVED lines=8> */
[----:B-1----:R-:W2:Y:S04]  /*28660*/  LDL.LU.64 R220, [R1+0x4628] ;  /* 0x0046280001dc7983 */ /* 0x002ea80000300a00 */
[----:B------:R-:W3:Y:S01]  /*28670*/  LDL.LU.64 R32, [R1+0x4620] ;  /* 0x0046200001207983 */ /* 0x000ee20000300a00 */
[----:B------:R-:W-:-:S03]  /*28680*/  LOP3.LUT R3, R0, 0x30, RZ, 0x3c, !PT ;  /* 0x0000003000037812 */ /* 0x000fc600078e3cff */
[----:B--2---:R1:W-:Y:S04]  /*28690*/  LDGSTS.E [R2+0x1c900], [R220.64], P5 ;  /* 0x1c900000dc027fae */ /* 0x0043e8000a921844 */
[----:B------:R2:W-:Y:S04]  /*286a0*/  LDGSTS.E [R2+0x1cd00], [R108.64], P5 ;  /* 0x1cd000006c027fae */ /* 0x0005e8000a921844 */
[----:B------:R3:W-:Y:S04]  /*286b0*/  LDGSTS.E [R2+0x1d100], [R98.64], P5 ;  /* 0x1d10000062027fae */ /* 0x0007e8000a921844 */
[----:B-1----:R-:W4:Y:S04]  /*286c0*/  LDL.LU.64 R220, [R1+0x4618] ;  /* 0x0046180001dc7983 */ /* 0x002f280000300a00 */
[----:B--2---:R-:W2:Y:S04]  /*286d0*/  LDL.LU.64 R108, [R1+0x4610] ;  /* 0x00461000016c7983 */ /* 0x004ea80000300a00 */
[----:B------:R1:W-:Y:S04]  /*286e0*/  LDGSTS.E [R2+0x1d500], [R96.64], P5 ;  /* 0x1d50000060027fae */ /* 0x0003e8000a921844 */
[----:B---3--:R-:W3:Y:S04]  /*286f0*/  LDL.LU.64 R98, [R1+0x4608] ;  /* 0x0046080001627983 */ /* 0x008ee80000300a00 */
[----:B------:R1:W-:Y:S04]  /*28700*/  LDGSTS.E [R2+0x1d900], [R34.64], P5 ;  /* 0x1d90000022027fae */ /* 0x0003e8000a921844 */
[----:B-1----:R-:W2:Y:S04]  /*28710*/  LDL.LU.64 R96, [R1+0x4600] ;  /* 0x0046000001607983 */ /* 0x002ea80000300a00 */
[----:B------:R1:W-:Y:S04]  /*28720*/  LDGSTS.E [R2+0x1dd00], [R226.64], P5 ;  /* 0x1dd00000e2027fae */ /* 0x0003e8000a921844 */
[----:B------:R-:W2:Y:S04]  /*28730*/  LDL.LU.64 R34, [R1+0x45f8] ;  /* 0x0045f80001227983 */ /* 0x000ea80000300a00 */
[----:B------:R1:W-:Y:S04]  /*28740*/  LDGSTS.E [R2+0x1e100], [R38.64], P5 ;  /* 0x1e10000026027fae */ /* 0x0003e8000a921844 */
[----:B-1----:R-:W2:Y:S04]  /*28750*/  LDL.64 R226, [R1+0x2980] ;  /* 0x0029800001e27983 */ /* 0x002ea80000100a00 */
[----:B------:R1:W-:Y:S04]  /*28760*/  LDGSTS.E [R2+0x1e500], [R222.64], P5 ;  /* 0x1e500000de027fae */ /* 0x0003e8000a921844 */
[----:B------:R-:W2:Y:S04]  /*28770*/  LDL.64 R38, [R1+0x2910] ;  /* 0x0029100001267983 */ /* 0x000ea80000100a00 */
[----:B------:R1:W-:Y:S04]  /*28780*/  LDGSTS.E [R2+0x1e900], [R110.64], P5 ;  /* 0x1e9000006e027fae */ /* 0x0003e8000a921844 */
[----:B-1----:R-:W2:Y:S04]  /*28790*/  LDL.LU.64 R222, [R1+0x45f0] ;  /* 0x0045f00001de7983 */ /* 0x002ea80000300a00 */
[----:B------:R1:W-:Y:S04]  /*287a0*/  LDGSTS.E [R2+0x1ed00], [R160.64], P5 ;  /* 0x1ed00000a0027fae */ /* 0x0003e8000a921844 */
[----:B------:R-:W2:Y:S04]  /*287b0*/  LDL.LU.64 R110, [R1+0x45e8] ;  /* 0x0045e800016e7983 */ /* 0x000ea80000300a00 */
        /* <DEDUP_REMOVED lines=21> */
[----:B------:R1:W-:Y:S04]  /*28910*/  LDGSTS.E [R3+0x19d80], [R154.64], P5 ;  /* 0x19d800009a037fae */ /* 0x0003e8000a921844 */
[----:B------:R1:W-:Y:S04]  /*28920*/  LDGSTS.E [R3+0x1a180], [R92.64], P5 ;  /* 0x1a1800005c037fae */ /* 0x0003e8000a921844 */
        /* <DEDUP_REMOVED lines=8> */
[----:B-1----:R-:W3:Y:S04]  /*289b0*/  LDL.64 R140, [R1+0x2298] ;  /* 0x00229800018c7983 */ /* 0x002ee80000100a00 */
[----:B--2---:R-:W2:Y:S04]  /*289c0*/  LDL.64 R52, [R1+0x2d10] ;  /* 0x002d100001347983 */ /* 0x004ea80000100a00 */
[----:B----4-:R-:W4:Y:S04]  /*289d0*/  LDL.64 R48, [R1+0x2d50] ;  /* 0x002d500001307983 */ /* 0x010f280000100a00 */
[----:B------:R-:W2:Y:S04]  /*289e0*/  LDL.64 R54, [R1+0x2c90] ;  /* 0x002c900001367983 */ /* 0x000ea80000100a00 */
[----:B------:R1:W-:Y:S04]  /*289f0*/  LDGSTS.E [R3+0x1b580], [R226.64], P5 ;  /* 0x1b580000e2037fae */ /* 0x0003e8000a921844 */
[----:B------:R-:W1:Y:S04]  /*28a00*/  S2R R2, SR_TID.X ;  /* 0x0000000000027919 */ /* 0x000e680000002100 */
[----:B------:R1:W-:Y:S04]  /*28a10*/  LDGSTS.E [R3+0x1b980], [R38.64], P5 ;  /* 0x1b98000026037fae */ /* 0x0003e8000a921844 */
[----:B-1----:R-:W2:Y:S04]  /*28a20*/  LDL.LU.64 R226, [R1+0x4590] ;  /* 0x0045900001e27983 */ /* 0x002ea80000300a00 */
[----:B------:R-:W3:Y:S01]  /*28a30*/  LDL.LU.64 R38, [R1+0x4588] ;  /* 0x0045880001267983 */ /* 0x000ee20000300a00 */
[----:B------:R-:W-:-:S05]  /*28a40*/  LOP3.LUT R2, R2, 0x1f, RZ, 0xc0, !PT ;  /* 0x0000001f02027812 */ /* 0x000fca00078ec0ff */
[----:B------:R-:W-:-:S05]  /*28a50*/  IMAD.SHL.U32 R2, R2, 0x4, RZ ;  /* 0x0000000402027824 */ /* 0x000fca00078e00ff */
[C---:B------:R-:W-:Y:S01]  /*28a60*/  LOP3.LUT R0, R2.reuse, 0x40, RZ, 0x3c, !PT ;  /* 0x0000004002007812 */ /* 0x040fe200078e3cff */
[----:B--2---:R1:W-:Y:S04]  /*28a70*/  LDGSTS.E [R3+0x1bd80], [R226.64], P5 ;  /* 0x1bd80000e2037fae */ /* 0x0043e8000a921844 */
[----:B------:R2:W-:Y:S04]  /*28a80*/  LDGSTS.E [R3+0x1c180], [R114.64], P5 ;  /* 0x1c18000072037fae */ /* 0x0005e8000a921844 */
[----:B------:R3:W-:Y:S04]  /*28a90*/  LDGSTS.E [R3+0x1c580], [R96.64], P5 ;  /* 0x1c58000060037fae */ /* 0x0007e8000a921844 */
[----:B-1----:R-:W4:Y:S04]  /*28aa0*/  LDL.LU.64 R226, [R1+0x4580] ;  /* 0x0045800001e27983 */ /* 0x002f280000300a00 */
[----:B--2---:R-:W2:Y:S04]  /*28ab0*/  LDL.LU.64 R114, [R1+0x4578] ;  /* 0x0045780001727983 */ /* 0x004ea80000300a00 */
[----:B---3--:R-:W3:Y:S04]  /*28ac0*/  LDL.LU.64 R96, [R1+0x4570] ;  /* 0x0045700001607983 */ /* 0x008ee80000300a00 */
        /* <DEDUP_REMOVED lines=31> */
[----:B-1----:R-:W2:Y:S04]  /*28cc0*/  LDL.LU.64 R140, [R1+0x44f0] ;  /* 0x0044f000018c7983 */ /* 0x002ea80000300a00 */
[----:B--2---:R1:W-:Y:S04]  /*28cd0*/  LDGSTS.E [R0+0x18a00], [R140.64], P5 ;  /* 0x18a000008c007fae */ /* 0x0043e8000a921844 */
[----:B------:R2:W-:Y:S04]  /*28ce0*/  LDGSTS.E [R0+0x18e00], [R156.64], P5 ;  /* 0x18e000009c007fae */ /* 0x0005e8000a921844 */
[----:B----4-:R4:W-:Y:S04]  /*28cf0*/  LDGSTS.E [R0+0x19200], [R48.64], P5 ;  /* 0x1920000030007fae */ /* 0x0109e8000a921844 */
[----:B-1----:R-:W3:Y:S04]  /*28d00*/  LDL.64 R140, [R1+0x22d0] ;  /* 0x0022d000018c7983 */ /* 0x002ee80000100a00 */
[----:B--2---:R-:W2:Y:S04]  /*28d10*/  LDL.LU.64 R156, [R1+0x44e8] ;  /* 0x0044e800019c7983 */ /* 0x004ea80000300a00 */
[----:B----4-:R-:W4:Y:S04]  /*28d20*/  LDL.LU.64 R48, [R1+0x44e0] ;  /* 0x0044e00001307983 */ /* 0x010f280000300a00 */
[----:B------:R1:W-:Y:S04]  /*28d30*/  LDGSTS.E [R0+0x19600], [R52.64], P5 ;  /* 0x1960000034007fae */ /* 0x0003e8000a921844 */
[----:B------:R1:W-:Y:S04]  /*28d40*/  LDGSTS.E [R0+0x19a00], [R154.64], P5 ;  /* 0x19a000009a007fae */ /* 0x0003e8000a921844 */
[----:B------:R1:W-:Y:S04]  /*28d50*/  LDGSTS.E [R0+0x19e00], [R54.64], P5 ;  /* 0x19e0000036007fae */ /* 0x0003e8000a921844 */
[----:B-1----:R-:W2:Y:S04]  /*28d60*/  LDL.LU.64 R52, [R1+0x44d8] ;  /* 0x0044d80001347983 */ /* 0x002ea80000300a00 */
[----:B------:R-:W2:Y:S04]  /*28d70*/  LDL.LU.64 R154, [R1+0x44d0] ;  /* 0x0044d000019a7983 */ /* 0x000ea80000300a00 */
[----:B------:R-:W2:Y:S04]  /*28d80*/  LDL.LU.64 R54, [R1+0x44c8] ;  /* 0x0044c80001367983 */ /* 0x000ea80000300a00 */
[----:B------:R1:W-:Y:S04]  /*28d90*/  LDGSTS.E [R0+0x1a200], [R92.64], P5 ;  /* 0x1a2000005c007fae */ /* 0x0003e8000a921844 */
[----:B-1----:R-:W3:Y:S04]  /*28da0*/  LDL.LU.64 R92, [R1+0x44c0] ;  /* 0x0044c000015c7983 */ /* 0x002ee80000300a00 */
        /* <DEDUP_REMOVED lines=45> */
[----:B------:R-:W2:Y:S01]  /*29080*/  LDL.LU.64 R250, [R1+0x4408] ;  /* 0x0044080001fa7983 */ /* 0x000ea20000300a00 */
[----:B------:R-:W-:-:S05]  /*29090*/  LOP3.LUT R2, R2, 0x50, RZ, 0x3c, !PT ;  /* 0x0000005002027812 */ /* 0x000fca00078e3cff */
[----:B------:R1:W-:Y:S04]  /*290a0*/  LDGSTS.E [R2+0x18280], [R140.64], P5 ;  /* 0x182800008c027fae */ /* 0x0003e8000a921844 */
[----:B-1----:R-:W3:Y:S04]  /*290b0*/  LDL.LU.64 R140, [R1+0x4400] ;  /* 0x00440000018c7983 */ /* 0x002ee80000300a00 */
[----:B--2---:R1:W-:Y:S04]  /*290c0*/  LDGSTS.E [R2+0x18680], [R250.64], P5 ;  /* 0x18680000fa027fae */ /* 0x0043e8000a921844 */
[----:B------:R2:W-:Y:S04]  /*290d0*/  LDGSTS.E [R2+0x18a80], [R170.64], P5 ;  /* 0x18a80000aa027fae */ /* 0x0005e8000a921844 */
[----:B------:R3:W-:Y:S04]  /*290e0*/  LDGSTS.E [R2+0x18e80], [R166.64], P5 ;  /* 0x18e80000a6027fae */ /* 0x0007e8000a921844 */
[----:B-1----:R-:W4:Y:S04]  /*290f0*/  LDL.LU.64 R250, [R1+0x43f8] ;  /* 0x0043f80001fa7983 */ /* 0x002f280000300a00 */
[----:B--2---:R1:W5:Y:S04]  /*29100*/  LDL.LU.64 R170, [R1+0x43f0] ;  /* 0x0043f00001aa7983 */ /* 0x0043680000300a00 */
[----:B---3--:R1:W5:Y:S04]  /*29110*/  LDL.LU.64 R166, [R1+0x43e8] ;  /* 0x0043e80001a67983 */ /* 0x0083680000300a00 */
[----:B------:R2:W-:Y:S04]  /*29120*/  LDGSTS.E [R2+0x19280], [R164.64], P5 ;  /* 0x19280000a4027fae */ /* 0x0005e8000a921844 */
[----:B------:R3:W-:Y:S04]  /*29130*/  LDGSTS.E [R2+0x19680], [R162.64], P5 ;  /* 0x19680000a2027fae */ /* 0x0007e8000a921844 */
[----:B------:R1:W-:Y:S04]  /*29140*/  LDGSTS.E [R2+0x19a80], [R160.64], P5 ;  /* 0x19a80000a0027fae */ /* 0x0003e8000a921844 */
[----:B--2---:R2:W5:Y:S04]  /*29150*/  LDL.LU.64 R164, [R1+0x43e0] ;  /* 0x0043e00001a47983 */ /* 0x0045680000300a00 */
[----:B---3--:R2:W5:Y:S04]  /*29160*/  LDL.LU.64 R162, [R1+0x43d8] ;  /* 0x0043d80001a27983 */ /* 0x0085680000300a00 */
[----:B-1----:R2:W5:Y:S04]  /*29170*/  LDL.LU.64 R160, [R1+0x43d0] ;  /* 0x0043d00001a07983 */ /* 0x0025680000300a00 */
[----:B------:R1:W-:Y:S04]  /*29180*/  LDGSTS.E [R2+0x19e80], [R158.64], P5 ;  /* 0x19e800009e027fae */ /* 0x0003e8000a921844 */
[----:B------:R3:W-:Y:S04]  /*29190*/  LDGSTS.E [R2+0x1a280], [R156.64], P5 ;  /* 0x1a2800009c027fae */ /* 0x0007e8000a921844 */
[----:B------:R2:W-:Y:S04]  /*291a0*/  LDGSTS.E [R2+0x1a680], [R154.64], P5 ;  /* 0x1a6800009a027fae */ /* 0x0005e8000a921844 */
[----:B-1----:R1:W5:Y:S04]  /*291b0*/  LDL.LU.64 R158, [R1+0x43c8] ;  /* 0x0043c800019e7983 */ /* 0x0023680000300a00 */
[----:B---3--:R1:W5:Y:S04]  /*291c0*/  LDL.LU.64 R156, [R1+0x43c0] ;  /* 0x0043c000019c7983 */ /* 0x0083680000300a00 */
[----:B--2---:R1:W5:Y:S04]  /*291d0*/  LDL.LU.64 R154, [R1+0x43b8] ;  /* 0x0043b800019a7983 */ /* 0x0043680000300a00 */
        /* <DEDUP_REMOVED lines=43> */
[----:B-1----:R2:W5:Y:S01]  /*29490*/  LDL.LU.64 R244, [R1+0x4308] ;  /* 0x0043080001f47983 */ /* 0x0025620000300a00 */
[----:B------:R-:W-:-:S03]  /*294a0*/  LOP3.LUT R51, R51, 0x70, RZ, 0x3c, !PT ;  /* 0x0000007033337812 */ /* 0x000fc600078e3cff */
[----:B----4-:R1:W-:Y:S04]  /*294b0*/  LDGSTS.E [R50+0x18300], [R250.64], P5 ;  /* 0x18300000fa327fae */ /* 0x0103e8000a921844 */
[----:B------:R3:W-:Y:S04]  /*294c0*/  LDGSTS.E [R50+0x18700], [R248.64], P5 ;  /* 0x18700000f8327fae */ /* 0x0007e8000a921844 */
[----:B------:R4:W-:Y:S04]  /*294d0*/  LDGSTS.E [R50+0x18b00], [R66.64], P5 ;  /* 0x18b0000042327fae */ /* 0x0009e8000a921844 */
[----:B-1----:R2:W5:Y:S04]  /*294e0*/  LDL.LU.64 R250, [R1+0x4300] ;  /* 0x0043000001fa7983 */ /* 0x0025680000300a00 */
[----:B---3--:R2:W5:Y:S04]  /*294f0*/  LDL.LU.64 R248, [R1+0x42f8] ;  /* 0x0042f80001f87983 */ /* 0x0085680000300a00 */
[----:B----4-:R2:W5:Y:S04]  /*29500*/  LDL.LU.64 R66, [R1+0x42f0] ;  /* 0x0042f00001427983 */ /* 0x0105680000300a00 */
[----:B------:R1:W-:Y:S04]  /*29510*/  LDGSTS.E [R50+0x18f00], [R64.64], P5 ;  /* 0x18f0000040327fae */ /* 0x0003e8000a921844 */
        /* <DEDUP_REMOVED lines=76> */
[----:B------:R2:W-:Y:S04]  /*299e0*/  STL [R1+0x810], RZ ;  /* 0x000810ff01007387 */ /* 0x0005e80000100800 */
        /* <DEDUP_REMOVED lines=149> */
[----:B------:R1:W-:Y:S04]  /*2a340*/  LDGSTS.E [R51+0x1ab80], [R46.64], P5 ;  /* 0x1ab800002e337fae */ /* 0x0003e8000a921844 */
        /* <DEDUP_REMOVED lines=22> */
[----:B------:R-:W-:-:S03]  /*2a4b0*/  MOV R3, c[0x0][0x18c] ;  /* 0x0000630000037a02 */ /* 0x000fc60000000f00 */
[----:B------:R1:W-:Y:S04]  /*2a4c0*/  LDGSTS.E [R51+0x1ef80], [R12.64], P5 ;  /* 0x1ef800000c337fae */ /* 0x0003e8000a921844 */
[----:B------:R1:W-:Y:S04]  /*2a4d0*/  LDGSTS.E [R51+0x1f380], [R10.64], P5 ;  /* 0x1f3800000a337fae */ /* 0x0003e8000a921844 */
[----:B------:R1:W-:Y:S04]  /*2a4e0*/  LDGSTS.E [R51+0x1f780], [R8.64], P5 ;  /* 0x1f78000008337fae */ /* 0x0003e8000a921844 */
[----:B------:R2:W-:Y:S04]  /*2a4f0*/  LDGSTS.E [R51+0x1fb80], [R6.64], P5 ;  /* 0x1fb8000006337fae */ /* 0x0005e8000a921844 */
[----:B------:R2:W-:Y:S01]  /*2a500*/  LDGSTS.E [R51+0x1ff80], [R4.64], P5 ;  /* 0x1ff8000004337fae */ /* 0x0005e2000a921844 */
[----:B------:R-:W-:-:S03]  /*2a510*/  IMAD.SHL.U32 R3, R3, 0x20, RZ ;  /* 0x0000002003037824 */ /* 0x000fc600078e00ff */
[----:B------:R-:W0:Y:S01]  /*2a520*/  LDGDEPBAR ;  /* 0x00000000000079af */ /* 0x000e220000000000 */
[----:B----4-:R-:W-:Y:S01]  /*2a530*/  CS2R R48, SRZ ;  /* 0x0000000000307805 */ /* 0x010fe2000001ff00 */
[----:B---3--:R-:W-:Y:S01]  /*2a540*/  CS2R R44, SRZ ;  /* 0x00000000002c7805 */ /* 0x008fe2000001ff00 */
[----:B-1----:R-:W-:Y:S01]  /*2a550*/  CS2R R46, SRZ ;  /* 0x00000000002e7805 */ /* 0x002fe2000001ff00 */
[----:B------:R-:W-:Y:S01]  /*2a560*/  CS2R R40, SRZ ;  /* 0x0000000000287805 */ /* 0x000fe2000001ff00 */
[----:B------:R-:W-:Y:S01]  /*2a570*/  CS2R R42, SRZ ;  /* 0x00000000002a7805 */ /* 0x000fe2000001ff00 */
[----:B------:R-:W-:Y:S01]  /*2a580*/  CS2R R36, SRZ ;  /* 0x0000000000247805 */ /* 0x000fe2000001ff00 */
[----:B------:R-:W-:Y:S01]  /*2a590*/  CS2R R38, SRZ ;  /* 0x0000000000267805 */ /* 0x000fe2000001ff00 */
[----:B--2---:R-:W-:Y:S01]  /*2a5a0*/  CS2R R50, SRZ ;  /* 0x0000000000327805 */ /* 0x004fe2000001ff00 */
[----:B------:R-:W-:Y:S01]  /*2a5b0*/  CS2R R32, SRZ ;  /* 0x0000000000207805 */ /* 0x000fe2000001ff00 */
        /* <DEDUP_REMOVED lines=15> */
[----:B------:R-:W-:Y:S05]  /*2a6b0*/  @!P1 BRA `(.L_x_0) ;  /* 0x0005ace000009947 */ /* 0x000fea0003800000 */
        /* <DEDUP_REMOVED lines=16> */
[----:B--2---:R-:W-:-:S03]  /*2a7c0*/  IMAD.MOV.U32 R0, RZ, RZ, R33 ;  /* 0x000000ffff007224 */ /* 0x004fc600078e0021 */
[----:B------:R-:W-:Y:S04]  /*2a7d0*/  STL [R1+0x3488], R32 ;  /* 0x0034882001007387 */ /* 0x000fe80000100800 */
[----:B---3--:R-:W-:Y:S04]  /*2a7e0*/  STL [R1+0x3490], R34 ;  /* 0x0034902201007387 */ /* 0x008fe80000100800 */
[----:B------:R1:W-:Y:S04]  /*2a7f0*/  STL [R1+0x3484], R0 ;  /* 0x0034840001007387 */ /* 0x0003e80000100800 */
[----:B----4-:R-:W-:Y:S01]  /*2a800*/  STL [R1+0x3498], R28 ;  /* 0x0034981c01007387 */ /* 0x010fe20000100800 */
[----:B-1----:R-:W-:-:S05]  /*2a810*/  IMAD.MOV.U32 R0, RZ, RZ, R35 ;  /* 0x000000ffff007224 */ /* 0x002fca00078e0023 */
[----:B------:R1:W-:Y:S04]  /*2a820*/  STL [R1+0x348c], R0 ;  /* 0x00348c0001007387 */ /* 0x0003e80000100800 */
[----:B------:R-:W-:Y:S01]  /*2a830*/  STL [R1+0x34a0], R30 ;  /* 0x0034a01e01007387 */ /* 0x000fe20000100800 */
[----:B-1----:R-:W-:-:S05]  /*2a840*/  IMAD.MOV.U32 R0, RZ, RZ, R29 ;  /* 0x000000ffff007224 */ /* 0x002fca00078e001d */
[----:B------:R1:W-:Y:S04]  /*2a850*/  STL [R1+0x3494], R0 ;  /* 0x0034940001007387 */ /* 0x0003e80000100800 */
[----:B------:R-:W-:Y:S01]  /*2a860*/  STL [R1+0x34a8], R24 ;  /* 0x0034a81801007387 */ /* 0x000fe20000100800 */
[----:B-1----:R-:W-:-:S05]  /*2a870*/  MOV R0, R31 ;  /* 0x0000001f00007202 */ /* 0x002fca0000000f00 */
[----:B------:R1:W-:Y:S04]  /*2a880*/  STL [R1+0x349c], R0 ;  /* 0x00349c0001007387 */ /* 0x0003e80000100800 */
[----:B------:R-:W-:Y:S01]  /*2a890*/  STL [R1+0x34b0], R26 ;  /* 0x0034b01a01007387 */ /* 0x000fe20000100800 */
[----:B-1----:R-:W-:-:S05]  /*2a8a0*/  IMAD.MOV.U32 R0, RZ, RZ, R25 ;  /* 0x000000ffff007224 */ /* 0x002fca00078e0019 */
        /* <DEDUP_REMOVED lines=31> */
[----:B-----5:R-:W-:Y:S01]  /*2aaa0*/  STL [R1+0x3508], R92 ;  /* 0x0035085c01007387 */ /* 0x020fe20000100800 */
[----:B-1----:R-:W-:-:S05]  /*2aab0*/  IMAD.MOV.U32 R0, RZ, RZ, R7 ;  /* 0x000000ffff007224 */ /* 0x002fca00078e0007 */
[----:B------:R1:W-:Y:S04]  /*2aac0*/  STL [R1+0x34fc], R0 ;  /* 0x0034fc0001007387 */ /* 0x0003e80000100800 */
        /* <DEDUP_REMOVED lines=15> */
[----:B------:R-:W1:Y:S04]  /*2abc0*/  LDL.LU.64 R32, [R1+0xd50] ;  /* 0x000d500001207983 */ /* 0x000e680000300a00 */
[----:B------:R-:W-:Y:S04]  /*2abd0*/  STL [R1+0x3548], R76 ;  /* 0x0035484c01007387 */ /* 0x000fe80000100800 */
[----:B------:R-:W-:Y:S04]  /*2abe0*/  STL [R1+0x3544], R77 ;  /* 0x0035444d01007387 */ /* 0x000fe80000100800 */
[----:B------:R-:W2:Y:S04]  /*2abf0*/  LDL.LU.64 R34, [R1+0xd60] ;  /* 0x000d600001227983 */ /* 0x000ea80000300a00 */
[----:B------:R-:W-:Y:S04]  /*2ac00*/  STL [R1+0x3550], R78 ;  /* 0x0035504e01007387 */ /* 0x000fe80000100800 */
[----:B------:R-:W3:Y:S04]  /*2ac10*/  LDL.LU.64 R28, [R1+0xd70] ;  /* 0x000d7000011c7983 */ /* 0x000ee80000300a00 */
        /* <DEDUP_REMOVED lines=24> */
[----:B------:R-:W3:Y:S01]  /*2ada0*/  LDL.LU.64 R10, [R1+0xc48] ;  /* 0x000c4800010a7983 */ /* 0x000ee20000300a00 */
[----:B-1----:R-:W-:-:S03]  /*2adb0*/  IMAD.MOV.U32 R0, RZ, RZ, R33 ;  /* 0x000000ffff007224 */ /* 0x002fc600078e0021 */
[----:B------:R-:W-:Y:S04]  /*2adc0*/  STL [R1+0x3588], R32 ;  /* 0x0035882001007387 */ /* 0x000fe80000100800 */
[----:B------:R-:W4:Y:S04]  /*2add0*/  LDL.LU.64 R4, [R1+0xc50] ;  /* 0x000c500001047983 */ /* 0x000f280000300a00 */
[----:B--2---:R-:W-:Y:S04]  /*2ade0*/  STL [R1+0x3590], R34 ;  /* 0x0035902201007387 */ /* 0x004fe80000100800 */
[----:B------:R1:W-:Y:S04]  /*2adf0*/  STL [R1+0x3584], R0 ;  /* 0x0035840001007387 */ /* 0x0003e80000100800 */
[----:B---3--:R-:W-:Y:S01]  /*2ae00*/  STL [R1+0x3598], R28 ;  /* 0x0035981c01007387 */ /* 0x008fe20000100800 */
        /* <DEDUP_REMOVED lines=19> */
[----:B------:R1:W-:Y:S02]  /*2af40*/  STL [R1+0x35bc], R0 ;  /* 0x0035bc0001007387 */ /* 0x0003e40000100800 */
[----:B-1----:R-:W-:Y:S02]  /*2af50*/  IMAD.MOV.U32 R0, RZ, RZ, R7 ;  /* 0x000000ffff007224 */ /* 0x002fe400078e0007 */
[----:B------:R-:W2:Y:S04]  /*2af60*/  LDL.LU.64 R6, [R1+0xc10] ;  /* 0x000c100001067983 */ /* 0x000ea80000300a00 */
[----:B------:R1:W-:Y:S04]  /*2af70*/  STL [R1+0x35c4], R0 ;  /* 0x0035c40001007387 */ /* 0x0003e80000100800 */
[----:B------:R-:W-:Y:S04]  /*2af80*/  STL [R1+0x35d0], R16 ;  /* 0x0035d01001007387 */ /* 0x000fe80000100800 */
        /* <DEDUP_REMOVED lines=14> */
[----:B------:R1:W-:Y:S02]  /*2b070*/  STL [R1+0x35ec], R0 ;  /* 0x0035ec0001007387 */ /* 0x0003e40000100800 */
[----:B-1----:R-:W-:Y:S02]  /*2b080*/  IMAD.MOV.U32 R0, RZ, RZ, R11 ;  /* 0x000000ffff007224 */ /* 0x002fe400078e000b */
[----:B----4-:R-:W-:Y:S04]  /*2b090*/  STL [R1+0x3600], R4 ;  /* 0x0036000401007387 */ /* 0x010fe80000100800 */
[----:B------:R1:W-:Y:S04]  /*2b0a0*/  STL [R1+0x35f4], R0 ;  /* 0x0035f40001007387 */ /* 0x0003e80000100800 */
[----:B------:R-:W-:Y:S01]  /*2b0b0*/  STL [R1+0x3608], R140 ;  /* 0x0036088c01007387 */ /* 0x000fe20000100800 */
        /* <DEDUP_REMOVED lines=11> */
[----:B------:R-:W3:Y:S04]  /*2b170*/  LDL.LU.64 R22, [R1+0x15c0] ;  /* 0x0015c00001167983 */ /* 0x000ee80000300a00 */
[----:B------:R-:W-:Y:S04]  /*2b180*/  STL [R1+0x3630], R150 ;  /* 0x0036309601007387 */ /* 0x000fe80000100800 */
[----:B------:R-:W-:Y:S04]  /*2b190*/  STL [R1+0x362c], R151 ;  /* 0x00362c9701007387 */ /* 0x000fe80000100800 */
[----:B------:R-:W4:Y:S04]  /*2b1a0*/  LDL.LU.64 R16, [R1+0x15c8] ;  /* 0x0015c80001107983 */ /* 0x000f280000300a00 */
[----:B------:R-:W-:Y:S04]  /*2b1b0*/  STL [R1+0x3638], R152 ;  /* 0x0036389801007387 */ /* 0x000fe80000100800 */
[----:B------:R-:W-:Y:S04]  /*2b1c0*/  STL [R1+0x3634], R153 ;  /* 0x0036349901007387 */ /* 0x000fe80000100800 */
[----:B--2---:R2:W-:Y:S04]  /*2b1d0*/  STL [R1+0x3640], R6 ;  /* 0x0036400601007387 */ /* 0x0045e80000100800 */
[----:B------:R-:W4:Y:S01]  /*2b1e0*/  LDL.LU.64 R18, [R1+0x15d0] ;  /* 0x0015d00001127983 */ /* 0x000f220000300a00 */
[----:B-1----:R-:W-:-:S03]  /*2b1f0*/  IMAD.MOV.U32 R0, RZ, RZ, R7 ;  /* 0x000000ffff007224 */ /* 0x002fc600078e0007 */
[----:B------:R-:W-:Y:S04]  /*2b200*/  STL [R1+0x3648], R108 ;  /* 0x0036486c01007387 */ /* 0x000fe80000100800 */
[----:B------:R3:W-:Y:S04]  /*2b210*/  STL [R1+0x363c], R0 ;  /* 0x00363c0001007387 */ /* 0x0007e80000100800 */
[----:B------:R-:W-:Y:S04]  /*2b220*/  STL [R1+0x3644], R109 ;  /* 0x0036446d01007387 */ /* 0x000fe80000100800 */
[----:B------:R-:W4:Y:S04]  /*2b230*/  LDL.LU.64 R12, [R1+0x15d8] ;  /* 0x0015d800010c7983 */ /* 0x000f280000300a00 */
[----:B------:R-:W-:Y:S04]  /*2b240*/  STL [R1+0x3650], R110 ;  /* 0x0036506e01007387 */ /* 0x000fe80000100800 */
[----:B------:R-:W-:Y:S04]  /*2b250*/  STL [R1+0x364c], R111 ;  /* 0x00364c6f01007387 */ /* 0x000fe80000100800 */
        /* <DEDUP_REMOVED lines=12> */
[----:B------:R-:W4:Y:S04]  /*2b320*/  LDL.LU.64 R4, [R1+0x1648] ;  /* 0x0016480001047983 */ /* 0x000f280000300a00 */
[----:B------:R-:W-:Y:S04]  /*2b330*/  STL [R1+0x3674], R121 ;  /* 0x0036747901007387 */ /* 0x000fe80000100800 */
[----:B------:R-:W-:Y:S04]  /*2b340*/  STL [R1+0x3680], R122 ;  /* 0x0036807a01007387 */ /* 0x000fe80000100800 */
[----:B--2---:R-:W2:Y:S04]  /*2b350*/  LDL.LU.64 R6, [R1+0xe40] ;  /* 0x000e400001067983 */ /* 0x004ea80000300a00 */
[----:B------:R-:W-:Y:S01]  /*2b360*/  STL [R1+0x367c], R123 ;  /* 0x00367c7b01007387 */ /* 0x000fe20000100800 */
[----:B---3--:R-:W-:-:S03]  /*2b370*/  MOV R0, R23 ;  /* 0x0000001700007202 */ /* 0x008fc60000000f00 */
[----:B------:R-:W-:Y:S04]  /*2b380*/  STL [R1+0x3688], R22 ;  /* 0x0036881601007387 */ /* 0x000fe80000100800 */
[----:B------:R-:W3:Y:S04]  /*2b390*/  LDL.LU.64 R34, [R1+0xe48] ;  /* 0x000e480001227983 */ /* 0x000ee80000300a00 */
[----:B------:R1:W-:Y:S04]  /*2b3a0*/  STL [R1+0x3684], R0 ;  /* 0x0036840001007387 */ /* 0x0003e80000100800 */
[----:B----4-:R-:W-:Y:S04]  /*2b3b0*/  STL [R1+0x3690], R16 ;  /* 0x0036901001007387 */ /* 0x010fe80000100800 */
[----:B------:R-:W4:Y:S01]  /*2b3c0*/  LDL.LU.64 R28, [R1+0xe58] ;  /* 0x000e5800011c7983 */ /* 0x000f220000300a00 */
[----:B-1----:R-:W-:-:S03]  /*2b3d0*/  IMAD.MOV.U32 R0, RZ, RZ, R17 ;  /* 0x000000ffff007224 */ /* 0x002fc600078e0011 */
[----:B------:R-:W4:Y:S04]  /*2b3e0*/  LDL.LU.64 R30, [R1+0xe68] ;  /* 0x000e6800011e7983 */ /* 0x000f280000300a00 */
[----:B------:R1:W-:Y:S04]  /*2b3f0*/  STL [R1+0x368c], R0 ;  /* 0x00368c0001007387 */ /* 0x0003e80000100800 */
[----:B------:R-:W-:Y:S04]  /*2b400*/  STL [R1+0x3698], R18 ;  /* 0x0036981201007387 */ /* 0x000fe80000100800 */
        /* <DEDUP_REMOVED lines=14> */
[----:B------:R1:W-:Y:S04]  /*2b4f0*/  STL [R1+0x36b0], R8 ;  /* 0x0036b00801007387 */ /* 0x0003e80000100800 */
[----:B------:R-:W4:Y:S01]  /*2b500*/  LDL.LU.64 R12, [R1+0xc88] ;  /* 0x000c8800010c7983 */ /* 0x000f220000300a00 */
[----:B-1----:R-:W-:-:S03]  /*2b510*/  MOV R0, R9 ;  /* 0x0000000900007202 */ /* 0x002fc60000000f00 */
[----:B------:R-:W4:Y:S04]  /*2b520*/  LDL.LU.64 R14, [R1+0xc90] ;  /* 0x000c9000010e7983 */ /* 0x000f280000300a00 */
[----:B------:R1:W-:Y:S04]  /*2b530*/  STL [R1+0x36ac], R0 ;  /* 0x0036ac0001007387 */ /* 0x0003e80000100800 */
[----:B------:R2:W-:Y:S04]  /*2b540*/  STL [R1+0x36b8], R10 ;  /* 0x0036b80a01007387 */ /* 0x0005e80000100800 */
[----:B------:R-:W4:Y:S01]  /*2b550*/  LDL.LU.64 R8, [R1+0xc98] ;  /* 0x000c980001087983 */ /* 0x000f220000300a00 */
[----:B-1----:R-:W-:-:S03]  /*2b560*/  IMAD.MOV.U32 R0, RZ, RZ, R11 ;  /* 0x000000ffff007224 */ /* 0x002fc600078e000b */
[----:B------:R-:W-:Y:S04]  /*2b570*/  STL [R1+0x36c0], R4 ;  /* 0x0036c00401007387 */ /* 0x000fe80000100800 */
[----:B------:R1:W-:Y:S04]  /*2b580*/  STL [R1+0x36b4], R0 ;  /* 0x0036b40001007387 */ /* 0x0003e80000100800 */
[----:B--2---:R-:W2:Y:S04]  /*2b590*/  LDL.LU.64 R10, [R1+0xca0] ;  /* 0x000ca000010a7983 */ /* 0x004ea80000300a00 */
[----:B------:R-:W-:Y:S01]  /*2b5a0*/  STL [R1+0x36c8], R6 ;  /* 0x0036c80601007387 */ /* 0x000fe20000100800 */
[----:B-1----:R-:W-:-:S05]  /*2b5b0*/  IMAD.MOV.U32 R0, RZ, RZ, R5 ;  /* 0x000000ffff007224 */ /* 0x002fca00078e0005 */
[----:B------:R1:W-:Y:S04]  /*2b5c0*/  STL [R1+0x36bc], R0 ;  /* 0x0036bc0001007387 */ /* 0x0003e80000100800 */
[----:B------:R-:W2:Y:S01]  /*2b5d0*/  LDL.LU.64 R4, [R1+0xca8] ;  /* 0x000ca80001047983 */ /* 0x000ea20000300a00 */
[----:B-1----:R-:W-:-:S03]  /*2b5e0*/  IMAD.MOV.U32 R0, RZ, RZ, R7 ;  /* 0x000000ffff007224 */ /* 0x002fc600078e0007 */
[----:B------:R-:W2:Y:S04]  /*2b5f0*/  LDL.LU.64 R6, [R1+0xcb0] ;  /* 0x000cb00001067983 */ /* 0x000ea80000300a00 */
[----:B------:R3:W-:Y:S02]  /*2b600*/  STL [R1+0x36c4], R0 ;  /* 0x0036c40001007387 */ /* 0x0007e40000100800 */
[----:B---3--:R-:W-:Y:S02]  /*2b610*/  IMAD.MOV.U32 R0, RZ, RZ, R35 ;  /* 0x000000ffff007224 */ /* 0x008fe400078e0023 */
[----:B------:R-:W-:Y:S04]  /*2b620*/  STL [R1+0x36d0], R34 ;  /* 0x0036d02201007387 */ /* 0x000fe80000100800 */
[----:B----4-:R-:W-:Y:S04]  /*2b630*/  STL [R1+0x36d8], R28 ;  /* 0x0036d81c01007387 */ /* 0x010fe80000100800 */
[----:B------:R1:W-:Y:S04]  /*2b640*/  STL [R1+0x36cc], R0 ;  /* 0x0036cc0001007387 */ /* 0x0003e80000100800 */
[----:B------:R-:W-:Y:S01]  /*2b650*/  STL [R1+0x36e0], R30 ;  /* 0x0036e01e01007387 */ /* 0x000fe20000100800 */
[----:B-1----:R-:W-:-:S05]  /*2b660*/  MOV R0, R29 ;  /* 0x0000001d00007202 */ /* 0x002fca0000000f00 */
[----:B------:R1:W-:Y:S02]  /*2b670*/  STL [R1+0x36d4], R0 ;  /* 0x0036d40001007387 */ /* 0x0003e40000100800 */
[----:B-1----:R-:W-:Y:S02]  /*2b680*/  IMAD.MOV.U32 R0, RZ, RZ, R31 ;  /* 0x000000ffff007224 */ /* 0x002fe400078e001f */
[----:B------:R-:W-:Y:S04]  /*2b690*/  STL [R1+0x36e8], R24 ;  /* 0x0036e81801007387 */ /* 0x000fe80000100800 */
        /* <DEDUP_REMOVED lines=25> */
[----:B------:R-:W3:Y:S01]  /*2b830*/  LDL.LU.64 R22, [R1+0x1e80] ;  /* 0x001e800001167983 */ /* 0x000ee20000300a00 */
[----:B-1----:R-:W-:-:S05]  /*2b840*/  MOV R0, R9 ;  /* 0x0000000900007202 */ /* 0x002fca0000000f00 */
[----:B------:R1:W-:Y:S04]  /*2b850*/  STL [R1+0x3724], R0 ;  /* 0x0037240001007387 */ /* 0x0003e80000100800 */
[----:B--2---:R-:W-:Y:S04]  /*2b860*/  STL [R1+0x3730], R10 ;  /* 0x0037300a01007387 */ /* 0x004fe80000100800 */
[----:B------:R-:W2:Y:S01]  /*2b870*/  LDL.LU.64 R16, [R1+0x1e88] ;  /* 0x001e880001107983 */ /* 0x000ea20000300a00 */
[----:B-1----:R-:W-:-:S05]  /*2b880*/  IMAD.MOV.U32 R0, RZ, RZ, R11 ;  /* 0x000000ffff007224 */ /* 0x002fca00078e000b */
[----:B------:R1:W-:Y:S04]  /*2b890*/  STL [R1+0x372c], R0 ;  /* 0x00372c0001007387 */ /* 0x0003e80000100800 */
[----:B------:R-:W-:Y:S01]  /*2b8a0*/  STL [R1+0x3738], R4 ;  /* 0x0037380401007387 */ /* 0x000fe20000100800 */
[----:B-1----:R-:W-:-:S03]  /*2b8b0*/  IMAD.MOV.U32 R0, RZ, RZ, R5 ;  /* 0x000000ffff007224 */ /* 0x002fc600078e0005 */
[----:B------:R-:W-:Y:S04]  /*2b8c0*/  STL [R1+0x3740], R6 ;  /* 0x0037400601007387 */ /* 0x000fe80000100800 */
[----:B------:R1:W-:Y:S04]  /*2b8d0*/  STL [R1+0x3734], R0 ;  /* 0x0037340001007387 */ /* 0x0003e80000100800 */
        /* <DEDUP_REMOVED lines=23> */
[----:B------:R-:W4:Y:S04]  /*2ba50*/  LDL.LU.64 R6, [R1+0x18e0] ;  /* 0x0018e00001067983 */ /* 0x000f280000300a00 */
[----:B------:R-:W-:Y:S01]  /*2ba60*/  STL [R1+0x377c], R171 ;  /* 0x00377cab01007387 */ /* 0x000fe20000100800 */
[----:B---3--:R-:W-:-:S03]  /*2ba70*/  IMAD.MOV.U32 R0, RZ, RZ, R23 ;  /* 0x000000ffff007224 */ /* 0x008fc600078e0017 */
[----:B------:R-:W-:Y:S04]  /*2ba80*/  STL [R1+0x3788], R22 ;  /* 0x0037881601007387 */ /* 0x000fe80000100800 */
[----:B------:R-:W3:Y:S04]  /*2ba90*/  LDL.LU.64 R34, [R1+0x18e8] ;  /* 0x0018e80001227983 */ /* 0x000ee80000300a00 */
[----:B------:R1:W-:Y:S04]  /*2baa0*/  STL [R1+0x3784], R0 ;  /* 0x0037840001007387 */ /* 0x0003e80000100800 */
[----:B--2---:R-:W-:Y:S04]  /*2bab0*/  STL [R1+0x3790], R16 ;  /* 0x0037901001007387 */ /* 0x004fe80000100800 */
[----:B------:R-:W2:Y:S01]  /*2bac0*/  LDL.LU.64 R28, [R1+0x1bd0] ;  /* 0x001bd000011c7983 */ /* 0x000ea20000300a00 */
[----:B-1----:R-:W-:-:S03]  /*2bad0*/  MOV R0, R17 ;  /* 0x0000001100007202 */ /* 0x002fc60000000f00 */
[----:B------:R-:W2:Y:S04]  /*2bae0*/  LDL.LU.64 R30, [R1+0x1bd8] ;  /* 0x001bd800011e7983 */ /* 0x000ea80000300a00 */
        /* <DEDUP_REMOVED lines=18> */
[----:B-1----:R-:W-:-:S03]  /*2bc10*/  IMAD.MOV.U32 R0, RZ, RZ, R9 ;  /* 0x000000ffff007224 */ /* 0x002fc600078e0009 */
[----:B------:R-:W4:Y:S04]  /*2bc20*/  LDL.LU.64 R14, [R1+0x1198] ;  /* 0x00119800010e7983 */ /* 0x000f280000300a00 */
[----:B------:R1:W-:Y:S04]  /*2bc30*/  STL [R1+0x37ac], R0 ;  /* 0x0037ac0001007387 */ /* 0x0003e80000100800 */
[----:B------:R1:W-:Y:S04]  /*2bc40*/  STL [R1+0x37b8], R10 ;  /* 0x0037b80a01007387 */ /* 0x0003e80000100800 */
[----:B------:R-:W4:Y:S01]  /*2bc50*/  LDL.LU.64 R8, [R1+0x11a0] ;  /* 0x0011a00001087983 */ /* 0x000f220000300a00 */
[----:B-1----:R-:W-:-:S03]  /*2bc60*/  MOV R0, R11 ;  /* 0x0000000b00007202 */ /* 0x002fc60000000f00 */
[----:B------:R-:W-:Y:S04]  /*2bc70*/  STL [R1+0x37c0], R4 ;  /* 0x0037c00401007387 */ /* 0x000fe80000100800 */
[----:B------:R1:W-:Y:S04]  /*2bc80*/  STL [R1+0x37b4], R0 ;  /* 0x0037b40001007387 */ /* 0x0003e80000100800 */
[----:B------:R-:W4:Y:S01]  /*2bc90*/  LDL.LU.64 R10, [R1+0x11a8] ;  /* 0x0011a800010a7983 */ /* 0x000f220000300a00 */
[----:B-1----:R-:W-:-:S03]  /*2bca0*/  IMAD.MOV.U32 R0, RZ, RZ, R5 ;  /* 0x000000ffff007224 */ /* 0x002fc600078e0005 */
[----:B------:R-:W-:Y:S04]  /*2bcb0*/  STL [R1+0x37c8], R6 ;  /* 0x0037c80601007387 */ /* 0x000fe80000100800 */
[----:B------:R1:W-:Y:S04]  /*2bcc0*/  STL [R1+0x37bc], R0 ;  /* 0x0037bc0001007387 */ /* 0x0003e80000100800 */
[----:B------:R-:W4:Y:S01]  /*2bcd0*/  LDL.LU.64 R4, [R1+0x1300] ;  /* 0x0013000001047983 */ /* 0x000f220000300a00 */
[----:B-1----:R-:W-:-:S03]  /*2bce0*/  IMAD.MOV.U32 R0, RZ, RZ, R7 ;  /* 0x000000ffff007224 */ /* 0x002fc600078e0007 */
[----:B------:R-:W4:Y:S04]  /*2bcf0*/  LDL.LU.64 R6, [R1+0x1308] ;  /* 0x0013080001067983 */ /* 0x000f280000300a00 */
[----:B------:R3:W-:Y:S02]  /*2bd00*/  STL [R1+0x37c4], R0 ;  /* 0x0037c40001007387 */ /* 0x0007e40000100800 */
[----:B---3--:R-:W-:Y:S02]  /*2bd10*/  IMAD.MOV.U32 R0, RZ, RZ, R35 ;  /* 0x000000ffff007224 */ /* 0x008fe400078e0023 */
[----:B------:R-:W-:Y:S04]  /*2bd20*/  STL [R1+0x37d0], R34 ;  /* 0x0037d02201007387 */ /* 0x000fe80000100800 */
[----:B--2---:R-:W-:Y:S04]  /*2bd30*/  STL [R1+0x37d8], R28 ;  /* 0x0037d81c01007387 */ /* 0x004fe80000100800 */
[----:B------:R1:W-:Y:S04]  /*2bd40*/  STL [R1+0x37cc], R0 ;  /* 0x0037cc0001007387 */ /* 0x0003e80000100800 */
[----:B------:R-:W-:Y:S01]  /*2bd50*/  STL [R1+0x37e0], R30 ;  /* 0x0037e01e01007387 */ /* 0x000fe20000100800 */
[----:B-1----:R-:W-:-:S05]  /*2bd60*/  IMAD.MOV.U32 R0, RZ, RZ, R29 ;  /* 0x000000ffff007224 */ /* 0x002fca00078e001d */
[----:B------:R1:W-:Y:S02]  /*2bd70*/  STL [R1+0x37d4], R0 ;  /* 0x0037d40001007387 */ /* 0x0003e40000100800 */
[----:B-1----:R-:W-:Y:S02]  /*2bd80*/  MOV R0, R31 ;  /* 0x0000001f00007202 */ /* 0x002fe40000000f00 */
[----:B----4-:R-:W-:Y:S04]  /*2bd90*/  STL [R1+0x37e8], R24 ;  /* 0x0037e81801007387 */ /* 0x010fe80000100800 */
        /* <DEDUP_REMOVED lines=25> */
[----:B------:R-:W2:Y:S01]  /*2bf30*/  LDL.LU.64 R22, [R1+0x2308] ;  /* 0x0023080001167983 */ /* 0x000ea20000300a00 */
[----:B-1----:R-:W-:-:S05]  /*2bf40*/  IMAD.MOV.U32 R0, RZ, RZ, R9 ;  /* 0x000000ffff007224 */ /* 0x002fca00078e0009 */
[----:B------:R1:W-:Y:S04]  /*2bf50*/  STL [R1+0x3824], R0 ;  /* 0x0038240001007387 */ /* 0x0003e80000100800 */
[----:B------:R-:W-:Y:S04]  /*2bf60*/  STL [R1+0x3830], R10 ;  /* 0x0038300a01007387 */ /* 0x000fe80000100800 */
[----:B------:R-:W3:Y:S01]  /*2bf70*/  LDL.LU.64 R16, [R1+0x2310] ;  /* 0x0023100001107983 */ /* 0x000ee20000300a00 */
[----:B-1----:R-:W-:-:S05]  /*2bf80*/  MOV R0, R11 ;  /* 0x0000000b00007202 */ /* 0x002fca0000000f00 */
        /* <DEDUP_REMOVED lines=30> */
[----:B--2---:R-:W-:-:S03]  /*2c170*/  IMAD.MOV.U32 R0, RZ, RZ, R23 ;  /* 0x000000ffff007224 */ /* 0x004fc600078e0017 */
[----:B------:R-:W-:Y:S04]  /*2c180*/  STL [R1+0x3888], R22 ;  /* 0x0038881601007387 */ /* 0x000fe80000100800 */
[----:B------:R-:W2:Y:S04]  /*2c190*/  LDL.LU.64 R34, [R1+0x2038] ;  /* 0x0020380001227983 */ /* 0x000ea80000300a00 */
[----:B------:R1:W-:Y:S04]  /*2c1a0*/  STL [R1+0x3884], R0 ;  /* 0x0038840001007387 */ /* 0x0003e80000100800 */
[----:B---3--:R-:W-:Y:S04]  /*2c1b0*/  STL [R1+0x3890], R16 ;  /* 0x0038901001007387 */ /* 0x008fe80000100800 */
[----:B------:R-:W3:Y:S01]  /*2c1c0*/  LDL.LU.64 R28, [R1+0x2050] ;  /* 0x00205000011c7983 */ /* 0x000ee20000300a00 */
[----:B-1----:R-:W-:-:S03]  /*2c1d0*/  IMAD.MOV.U32 R0, RZ, RZ, R17 ;  /* 0x000000ffff007224 */ /* 0x002fc600078e0011 */
[----:B------:R-:W3:Y:S04]  /*2c1e0*/  LDL.LU.64 R30, [R1+0x2060] ;  /* 0x00206000011e7983 */ /* 0x000ee80000300a00 */
[----:B------:R1:W-:Y:S04]  /*2c1f0*/  STL [R1+0x388c], R0 ;  /* 0x00388c0001007387 */ /* 0x0003e80000100800 */
[----:B----4-:R-:W-:Y:S04]  /*2c200*/  STL [R1+0x3898], R18 ;  /* 0x0038981201007387 */ /* 0x010fe80000100800 */
[----:B------:R-:W4:Y:S01]  /*2c210*/  LDL.LU.64 R24, [R1+0x2070] ;  /* 0x0020700001187983 */ /* 0x000f220000300a00 */
[----:B-1----:R-:W-:-:S03]  /*2c220*/  MOV R0, R19 ;  /* 0x0000001300007202 */ /* 0x002fc60000000f00 */
        /* <DEDUP_REMOVED lines=19> */
[----:B-1----:R-:W-:-:S03]  /*2c360*/  IMAD.MOV.U32 R0, RZ, RZ, R11 ;  /* 0x000000ffff007224 */ /* 0x002fc600078e000b */
[----:B------:R-:W-:Y:S04]  /*2c370*/  STL [R1+0x38c0], R4 ;  /* 0x0038c00401007387 */ /* 0x000fe80000100800 */
[----:B------:R1:W-:Y:S04]  /*2c380*/  STL [R1+0x38b4], R0 ;  /* 0x0038b40001007387 */ /* 0x0003e80000100800 */
[----:B------:R-:W4:Y:S01]  /*2c390*/  LDL.LU.64 R10, [R1+0x1e38] ;  /* 0x001e3800010a7983 */ /* 0x000f220000300a00 */
[----:B-1----:R-:W-:-:S03]  /*2c3a0*/  MOV R0, R5 ;  /* 0x0000000500007202 */ /* 0x002fc60000000f00 */
[----:B------:R-:W-:Y:S04]  /*2c3b0*/  STL [R1+0x38c8], R6 ;  /* 0x0038c80601007387 */ /* 0x000fe80000100800 */
[----:B------:R1:W-:Y:S04]  /*2c3c0*/  STL [R1+0x38bc], R0 ;  /* 0x0038bc0001007387 */ /* 0x0003e80000100800 */
[----:B------:R-:W4:Y:S01]  /*2c3d0*/  LDL.LU.64 R4, [R1+0x1e40] ;  /* 0x001e400001047983 */ /* 0x000f220000300a00 */
[----:B-1----:R-:W-:-:S03]  /*2c3e0*/  IMAD.MOV.U32 R0, RZ, RZ, R7 ;  /* 0x000000ffff007224 */ /* 0x002fc600078e0007 */
[----:B------:R-:W4:Y:S04]  /*2c3f0*/  LDL.LU.64 R6, [R1+0x1e48] ;  /* 0x001e480001067983 */ /* 0x000f280000300a00 */
[----:B------:R2:W-:Y:S02]  /*2c400*/  STL [R1+0x38c4], R0 ;  /* 0x0038c40001007387 */ /* 0x0005e40000100800 */
[----:B--2---:R-:W-:Y:S02]  /*2c410*/  IMAD.MOV.U32 R0, RZ, RZ, R35 ;  /* 0x000000ffff007224 */ /* 0x004fe400078e0023 */
[----:B------:R-:W-:Y:S04]  /*2c420*/  STL [R1+0x38d0], R34 ;  /* 0x0038d02201007387 */ /* 0x000fe80000100800 */
[----:B---3--:R-:W-:Y:S04]  /*2c430*/  STL [R1+0x38d8], R28 ;  /* 0x0038d81c01007387 */ /* 0x008fe80000100800 */
        /* <DEDUP_REMOVED lines=36> */
[----:B-1----:R-:W-:-:S05]  /*2c680*/  IMAD.MOV.U32 R0, RZ, RZ, R11 ;  /* 0x000000ffff007224 */ /* 0x002fca00078e000b */
[----:B------:R1:W-:Y:S04]  /*2c690*/  STL [R1+0x392c], R0 ;  /* 0x00392c0001007387 */ /* 0x0003e80000100800 */
[----:B------:R-:W-:Y:S01]  /*2c6a0*/  STL [R1+0x3938], R4 ;  /* 0x0039380401007387 */ /* 0x000fe20000100800 */
[----:B-1----:R-:W-:-:S03]  /*2c6b0*/  MOV R0, R5 ;  /* 0x0000000500007202 */ /* 0x002fc60000000f00 */
        /* <DEDUP_REMOVED lines=26> */
[----:B------:R-:W4:Y:S01]  /*2c860*/  LDL.LU.64 R6, [R1+0x2718] ;  /* 0x0027180001067983 */ /* 0x000f220000300a00 */
        /* <DEDUP_REMOVED lines=34> */
[----:B------:R1:W-:Y:S02]  /*2ca90*/  STL [R1+0x39c0], R4 ;  /* 0x0039c00401007387 */ /* 0x0003e40000100800 */
[----:B-1----:R-:W-:-:S02]  /*2caa0*/  IMAD.MOV.U32 R0, RZ, RZ, R5 ;  /* 0x000000ffff007224 */ /* 0x002fc400078e0005 */
[----:B------:R-:W4:Y:S04]  /*2cab0*/  LDL.LU.64 R4, [R1+0x2240] ;  /* 0x0022400001047983 */ /* 0x000f280000300a00 */
[----:B------:R1:W-:Y:S04]  /*2cac0*/  STL [R1+0x39bc], R0 ;  /* 0x0039bc0001007387 */ /* 0x0003e80000100800 */
[----:B------:R1:W-:Y:S02]  /*2cad0*/  STL [R1+0x39c8], R6 ;  /* 0x0039c80601007387 */ /* 0x0003e40000100800 */
[----:B-1----:R-:W-:-:S02]  /*2cae0*/  MOV R0, R7 ;  /* 0x0000000700007202 */ /* 0x002fc40000000f00 */
        /* <DEDUP_REMOVED lines=40> */
[----:B-1----:R-:W-:-:S03]  /*2cd70*/  IMAD.MOV.U32 R0, RZ, RZ, R11 ;  /* 0x000000ffff007224 */ /* 0x002fc600078e000b */
[----:B------:R-:W-:Y:S04]  /*2cd80*/  STL [R1+0x3a38], R4 ;  /* 0x003a380401007387 */ /* 0x000fe80000100800 */
[----:B------:R1:W-:Y:S04]  /*2cd90*/  STL [R1+0x3a2c], R0 ;  /* 0x003a2c0001007387 */ /* 0x0003e80000100800 */
[----:B------:R-:W3:Y:S01]  /*2cda0*/  LDL.LU.64 R22, [R1+0x2860] ;  /* 0x0028600001167983 */ /* 0x000ee20000300a00 */
[----:B-1----:R-:W-:-:S03]  /*2cdb0*/  IMAD.MOV.U32 R0, RZ, RZ, R5 ;  /* 0x000000ffff007224 */ /* 0x002fc600078e0005 */
[----:B------:R-:W-:Y:S04]  /*2cdc0*/  STL [R1+0x3a40], R6 ;  /* 0x003a400601007387 */ /* 0x000fe80000100800 */
[----:B------:R1:W-:Y:S04]  /*2cdd0*/  STL [R1+0x3a34], R0 ;  /* 0x003a340001007387 */ /* 0x0003e80000100800 */
[----:B------:R-:W4:Y:S01]  /*2cde0*/  LDL.LU.64 R16, [R1+0x2868] ;  /* 0x0028680001107983 */ /* 0x000f220000300a00 */
[----:B-1----:R-:W-:-:S03]  /*2cdf0*/  MOV R0, R7 ;  /* 0x0000000700007202 */ /* 0x002fc60000000f00 */
        /* <DEDUP_REMOVED lines=24> */
[----:B--2---:R-:W-:Y:S04]  /*2cf80*/  STL [R1+0x3a88], R20 ;  /* 0x003a881401007387 */ /* 0x004fe80000100800 */
[----:B------:R-:W2:Y:S01]  /*2cf90*/  LDL.LU.64 R28, [R1+0x27e8] ;  /* 0x0027e800011c7983 */ /* 0x000ea20000300a00 */
[----:B-1----:R-:W-:-:S05]  /*2cfa0*/  IMAD.MOV.U32 R0, RZ, RZ, R21 ;  /* 0x000000ffff007224 */ /* 0x002fca00078e0015 */
[----:B------:R1:W-:Y:S04]  /*2cfb0*/  STL [R1+0x3a84], R0 ;  /* 0x003a840001007387 */ /* 0x0003e80000100800 */
[----:B---3--:R-:W-:Y:S04]  /*2cfc0*/  STL [R1+0x3a90], R22 ;  /* 0x003a901601007387 */ /* 0x008fe80000100800 */
[----:B------:R-:W3:Y:S01]  /*2cfd0*/  LDL.LU.64 R30, [R1+0x27f0] ;  /* 0x0027f000011e7983 */ /* 0x000ee20000300a00 */
[----:B-1----:R-:W-:-:S05]  /*2cfe0*/  IMAD.MOV.U32 R0, RZ, RZ, R23 ;  /* 0x000000ffff007224 */ /* 0x002fca00078e0017 */
        /* <DEDUP_REMOVED lines=34> */
[----:B-1----:R-:W-:-:S03]  /*2d210*/  MOV R0, R7 ;  /* 0x0000000700007202 */ /* 0x002fc60000000f00 */
[----:B--2---:R-:W-:Y:S04]  /*2d220*/  STL [R1+0x3ad8], R28 ;  /* 0x003ad81c01007387 */ /* 0x004fe80000100800 */
[----:B------:R1:W-:Y:S04]  /*2d230*/  STL [R1+0x3acc], R0 ;  /* 0x003acc0001007387 */ /* 0x0003e80000100800 */
[----:B------:R-:W2:Y:S01]  /*2d240*/  LDL.LU.64 R6, [R1+0x2790] ;  /* 0x0027900001067983 */ /* 0x000ea20000300a00 */
[----:B-1----:R-:W-:-:S03]  /*2d250*/  IMAD.MOV.U32 R0, RZ, RZ, R29 ;  /* 0x000000ffff007224 */ /* 0x002fc600078e001d */
[----:B---3--:R-:W-:Y:S04]  /*2d260*/  STL [R1+0x3ae0], R30 ;  /* 0x003ae01e01007387 */ /* 0x008fe80000100800 */
        /* <DEDUP_REMOVED lines=23> */
[----:B-1----:R-:W-:-:S05]  /*2d3e0*/  IMAD.MOV.U32 R0, RZ, RZ, R13 ;  /* 0x000000ffff007224 */ /* 0x002fca00078e000d */
[----:B------:R1:W-:Y:S04]  /*2d3f0*/  STL [R1+0x3b14], R0 ;  /* 0x003b140001007387 */ /* 0x0003e80000100800 */
[----:B------:R-:W-:Y:S04]  /*2d400*/  STL [R1+0x3b20], R14 ;  /* 0x003b200e01007387 */ /* 0x000fe80000100800 */
[----:B------:R-:W3:Y:S01]  /*2d410*/  LDL.LU.64 R26, [R1+0x688] ;  /* 0x00068800011a7983 */ /* 0x000ee20000300a00 */
[----:B-1----:R-:W-:-:S05]  /*2d420*/  MOV R0, R15 ;  /* 0x0000000f00007202 */ /* 0x002fca0000000f00 */
[----:B------:R1:W-:Y:S04]  /*2d430*/  STL [R1+0x3b1c], R0 ;  /* 0x003b1c0001007387 */ /* 0x0003e80000100800 */
[----:B------:R-:W-:Y:S04]  /*2d440*/  STL [R1+0x3b28], R8 ;  /* 0x003b280801007387 */ /* 0x000fe80000100800 */
[----:B------:R-:W3:Y:S01]  /*2d450*/  LDL.LU.64 R20, [R1+0x690] ;  /* 0x0006900001147983 */ /* 0x000ee20000300a00 */
[----:B-1----:R-:W-:-:S05]  /*2d460*/  IMAD.MOV.U32 R0, RZ, RZ, R9 ;  /* 0x000000ffff007224 */ /* 0x002fca00078e0009 */
        /* <DEDUP_REMOVED lines=9> */
[----:B--2---:R2:W-:Y:S01]  /*2d500*/  STL [R1+0x3b40], R6 ;  /* 0x003b400601007387 */ /* 0x0045e20000100800 */
[----:B-1----:R-:W-:-:S03]  /*2d510*/  IMAD.MOV.U32 R0, RZ, RZ, R7 ;  /* 0x000000ffff007224 */ /* 0x002fc600078e0007 */
[----:B------:R-:W4:Y:S04]  /*2d520*/  LDL.LU.64 R8, [R1+0x2958] ;  /* 0x0029580001087983 */ /* 0x000f280000300a00 */
[----:B------:R1:W-:Y:S04]  /*2d530*/  STL [R1+0x3b3c], R0 ;  /* 0x003b3c0001007387 */ /* 0x0003e80000100800 */
[----:B------:R-:W-:Y:S04]  /*2d540*/  STL [R1+0x3b48], R202 ;  /* 0x003b48ca01007387 */ /* 0x000fe80000100800 */
[----:B------:R-:W-:Y:S04]  /*2d550*/  STL [R1+0x3b44], R203 ;  /* 0x003b44cb01007387 */ /* 0x000fe80000100800 */
[----:B--2---:R-:W2:Y:S04]  /*2d560*/  LDL.LU.64 R6, [R1+0x2960] ;  /* 0x0029600001067983 */ /* 0x004ea80000300a00 */
[----:B------:R-:W-:Y:S04]  /*2d570*/  STL [R1+0x3b50], R204 ;  /* 0x003b50cc01007387 */ /* 0x000fe80000100800 */
[----:B------:R-:W-:Y:S04]  /*2d580*/  STL [R1+0x3b4c], R205 ;  /* 0x003b4ccd01007387 */ /* 0x000fe80000100800 */
[----:B------:R-:W2:Y:S04]  /*2d590*/  LDL.LU.64 R10, [R1+0x2970] ;  /* 0x00297000010a7983 */ /* 0x000ea80000300a00 */
        /* <DEDUP_REMOVED lines=9> */
[----:B---3--:R3:W-:Y:S01]  /*2d630*/  STL [R1+0x3b70], R18 ;  /* 0x003b701201007387 */ /* 0x0087e20000100800 */
[----:B-1----:R-:W-:-:S03]  /*2d640*/  MOV R0, R19 ;  /* 0x0000001300007202 */ /* 0x002fc60000000f00 */
[----:B---3--:R-:W3:Y:S04]  /*2d650*/  LDL.LU.64 R18, [R1+0x2898] ;  /* 0x0028980001127983 */ /* 0x008ee80000300a00 */
[----:B------:R1:W-:Y:S04]  /*2d660*/  STL [R1+0x3b6c], R0 ;  /* 0x003b6c0001007387 */ /* 0x0003e80000100800 */
[----:B------:R1:W-:Y:S02]  /*2d670*/  STL [R1+0x3b78], R26 ;  /* 0x003b781a01007387 */ /* 0x0003e40000100800 */
[----:B-1----:R-:W-:-:S02]  /*2d680*/  IMAD.MOV.U32 R0, RZ, RZ, R27 ;  /* 0x000000ffff007224 */ /* 0x002fc400078e001b */
[----:B------:R-:W3:Y:S04]  /*2d690*/  LDL.LU.64 R26, [R1+0x28a0] ;  /* 0x0028a000011a7983 */ /* 0x000ee80000300a00 */
[----:B------:R1:W-:Y:S04]  /*2d6a0*/  STL [R1+0x3b74], R0 ;  /* 0x003b740001007387 */ /* 0x0003e80000100800 */
[----:B------:R-:W-:Y:S04]  /*2d6b0*/  STL [R1+0x3b80], R20 ;  /* 0x003b801401007387 */ /* 0x000fe80000100800 */
[----:B------:R-:W3:Y:S01]  /*2d6c0*/  LDL.LU.64 R24, [R1+0x28a8] ;  /* 0x0028a80001187983 */ /* 0x000ee20000300a00 */
[----:B-1----:R-:W-:-:S05]  /*2d6d0*/  IMAD.MOV.U32 R0, RZ, RZ, R21 ;  /* 0x000000ffff007224 */ /* 0x002fca00078e0015 */
[----:B------:R1:W-:Y:S04]  /*2d6e0*/  STL [R1+0x3b7c], R0 ;  /* 0x003b7c0001007387 */ /* 0x0003e80000100800 */
[----:B------:R1:W-:Y:S02]  /*2d6f0*/  STL [R1+0x3b88], R12 ;  /* 0x003b880c01007387 */ /* 0x0003e40000100800 */
[----:B-1----:R-:W-:Y:S02]  /*2d700*/  IMAD.MOV.U32 R0, RZ, RZ, R13 ;  /* 0x000000ffff007224 */ /* 0x002fe400078e000d */
[----:B------:R-:W3:Y:S04]  /*2d710*/  LDL.LU.64 R12, [R1+0x28b0] ;  /* 0x0028b000010c7983 */ /* 0x000ee80000300a00 */
[----:B------:R1:W-:Y:S04]  /*2d720*/  STL [R1+0x3b84], R0 ;  /* 0x003b840001007387 */ /* 0x0003e80000100800 */
[----:B------:R1:W-:Y:S02]  /*2d730*/  STL [R1+0x3b90], R14 ;  /* 0x003b900e01007387 */ /* 0x0003e40000100800 */
[----:B-1----:R-:W-:-:S02]  /*2d740*/  IMAD.MOV.U32 R0, RZ, RZ, R15 ;  /* 0x000000ffff007224 */ /* 0x002fc400078e000f */
[----:B------:R-:W3:Y:S04]  /*2d750*/  LDL.LU.64 R14, [R1+0x28b8] ;  /* 0x0028b800010e7983 */ /* 0x000ee80000300a00 */
[----:B------:R1:W-:Y:S04]  /*2d760*/  STL [R1+0x3b8c], R0 ;  /* 0x003b8c0001007387 */ /* 0x0003e80000100800 */
[----:B----4-:R4:W-:Y:S01]  /*2d770*/  STL [R1+0x3b98], R8 ;  /* 0x003b980801007387 */ /* 0x0109e20000100800 */
[----:B-1----:R-:W-:-:S03]  /*2d780*/  MOV R0, R9 ;  /* 0x0000000900007202 */ /* 0x002fc60000000f00 */
[----:B----4-:R-:W4:Y:S04]  /*2d790*/  LDL.LU.64 R8, [R1+0x28c0] ;  /* 0x0028c00001087983 */ /* 0x010f280000300a00 */
[----:B------:R1:W-:Y:S04]  /*2d7a0*/  STL [R1+0x3b94], R0 ;  /* 0x003b940001007387 */ /* 0x0003e80000100800 */
[----:B--2---:R2:W-:Y:S01]  /*2d7b0*/  STL [R1+0x3ba0], R6 ;  /* 0x003ba00601007387 */ /* 0x0045e20000100800 */
[----:B-1----:R-:W-:-:S03]  /*2d7c0*/  IMAD.MOV.U32 R0, RZ, RZ, R7 ;  /* 0x000000ffff007224 */ /* 0x002fc600078e0007 */
[----:B--2---:R-:W2:Y:S04]  /*2d7d0*/  LDL.LU.64 R6, [R1+0x28c8] ;  /* 0x0028c80001067983 */ /* 0x004ea80000300a00 */
[----:B------:R1:W-:Y:S04]  /*2d7e0*/  STL [R1+0x3b9c], R0 ;  /* 0x003b9c0001007387 */ /* 0x0003e80000100800 */
[----:B------:R-:W-:Y:S04]  /*2d7f0*/  STL [R1+0x3ba8], R10 ;  /* 0x003ba80a01007387 */ /* 0x000fe80000100800 */
[----:B------:R-:W2:Y:S01]  /*2d800*/  LDL.LU.64 R20, [R1+0x28d0] ;  /* 0x0028d00001147983 */ /* 0x000ea20000300a00 */
[----:B-1----:R-:W-:-:S05]  /*2d810*/  IMAD.MOV.U32 R0, RZ, RZ, R11 ;  /* 0x000000ffff007224 */ /* 0x002fca00078e000b */
[----:B------:R1:W-:Y:S04]  /*2d820*/  STL [R1+0x3ba4], R0 ;  /* 0x003ba40001007387 */ /* 0x0003e80000100800 */
[----:B------:R1:W-:Y:S02]  /*2d830*/  STL [R1+0x3bb0], R4 ;  /* 0x003bb00401007387 */ /* 0x0003e40000100800 */
[----:B-1----:R-:W-:Y:S02]  /*2d840*/  IMAD.MOV.U32 R0, RZ, RZ, R5 ;  /* 0x000000ffff007224 */ /* 0x002fe400078e0005 */
[----:B------:R-:W2:Y:S04]  /*2d850*/  LDL.LU.64 R4, [R1+0x2818] ;  /* 0x0028180001047983 */ /* 0x000ea80000300a00 */
[----:B------:R1:W-:Y:S04]  /*2d860*/  STL [R1+0x3bac], R0 ;  /* 0x003bac0001007387 */ /* 0x0003e80000100800 */
[----:B------:R1:W-:Y:S04]  /*2d870*/  STL [R1+0x3bb8], R22 ;  /* 0x003bb81601007387 */ /* 0x0003e80000100800 */
[----:B------:R-:W2:Y:S01]  /*2d880*/  LDL.LU.64 R10, [R1+0x2820] ;  /* 0x00282000010a7983 */ /* 0x000ea20000300a00 */
[----:B-1----:R-:W-:-:S03]  /*2d890*/  IMAD.MOV.U32 R0, RZ, RZ, R23 ;  /* 0x000000ffff007224 */ /* 0x002fc600078e0017 */
[----:B------:R-:W-:Y:S04]  /*2d8a0*/  STL [R1+0x3bc0], R16 ;  /* 0x003bc01001007387 */ /* 0x000fe80000100800 */
[----:B------:R1:W-:Y:S04]  /*2d8b0*/  STL [R1+0x3bb4], R0 ;  /* 0x003bb40001007387 */ /* 0x0003e80000100800 */
[----:B------:R-:W2:Y:S01]  /*2d8c0*/  LDL.LU.64 R22, [R1+0x2828] ;  /* 0x0028280001167983 */ /* 0x000ea20000300a00 */
[----:B-1----:R-:W-:-:S03]  /*2d8d0*/  MOV R0, R17 ;  /* 0x0000001100007202 */ /* 0x002fc60000000f00 */
[----:B---3--:R-:W-:Y:S04]  /*2d8e0*/  STL [R1+0x3bc8], R18 ;  /* 0x003bc81201007387 */ /* 0x008fe80000100800 */
[----:B------:R1:W-:Y:S04]  /*2d8f0*/  STL [R1+0x3bbc], R0 ;  /* 0x003bbc0001007387 */ /* 0x0003e80000100800 */
[----:B------:R-:W3:Y:S01]  /*2d900*/  LDL.LU.64 R16, [R1+0x2830] ;  /* 0x0028300001107983 */ /* 0x000ee20000300a00 */
[----:B-1----:R-:W-:-:S03]  /*2d910*/  IMAD.MOV.U32 R0, RZ, RZ, R19 ;  /* 0x000000ffff007224 */ /* 0x002fc600078e0013 */
[----:B------:R-:W-:Y:S04]  /*2d920*/  STL [R1+0x3bd0], R26 ;  /* 0x003bd01a01007387 */ /* 0x000fe80000100800 */
        /* <DEDUP_REMOVED lines=8> */
[----:B------:R1:W-:Y:S02]  /*2d9b0*/  STL [R1+0x3bd4], R0 ;  /* 0x003bd40001007387 */ /* 0x0003e40000100800 */
[----:B-1----:R-:W-:Y:S02]  /*2d9c0*/  IMAD.MOV.U32 R0, RZ, RZ, R13 ;  /* 0x000000ffff007224 */ /* 0x002fe400078e000d */
[----:B------:R-:W3:Y:S04]  /*2d9d0*/  LDL.LU.64 R12, [R1+0x2848] ;  /* 0x00284800010c7983 */ /* 0x000ee80000300a00 */
[----:B------:R1:W-:Y:S04]  /*2d9e0*/  STL [R1+0x3bdc], R0 ;  /* 0x003bdc0001007387 */ /* 0x0003e80000100800 */
[----:B------:R1:W-:Y:S02]  /*2d9f0*/  STL [R1+0x3be8], R14 ;  /* 0x003be80e01007387 */ /* 0x0003e40000100800 */
[----:B-1----:R-:W-:-:S02]  /*2da00*/  MOV R0, R15 ;  /* 0x0000000f00007202 */ /* 0x002fc40000000f00 */
[----:B------:R-:W3:Y:S04]  /*2da10*/  LDL.LU.64 R14, [R1+0x2850] ;  /* 0x00285000010e7983 */ /* 0x000ee80000300a00 */
[----:B------:R1:W-:Y:S04]  /*2da20*/  STL [R1+0x3be4], R0 ;  /* 0x003be40001007387 */ /* 0x0003e80000100800 */
[----:B----4-:R4:W-:Y:S01]  /*2da30*/  STL [R1+0x3bf0], R8 ;  /* 0x003bf00801007387 */ /* 0x0109e20000100800 */
[----:B-1----:R-:W-:-:S03]  /*2da40*/  IMAD.MOV.U32 R0, RZ, RZ, R9 ;  /* 0x000000ffff007224 */ /* 0x002fc600078e0009 */
[----:B----4-:R-:W4:Y:S04]  /*2da50*/  LDL.LU.64 R8, [R1+0x698] ;  /* 0x0006980001087983 */ /* 0x010f280000300a00 */
[----:B------:R1:W-:Y:S04]  /*2da60*/  STL [R1+0x3bec], R0 ;  /* 0x003bec0001007387 */ /* 0x0003e80000100800 */
[----:B--2---:R2:W-:Y:S01]  /*2da70*/  STL [R1+0x3bf8], R6 ;  /* 0x003bf80601007387 */ /* 0x0045e20000100800 */
[----:B-1----:R-:W-:-:S03]  /*2da80*/  IMAD.MOV.U32 R0, RZ, RZ, R7 ;  /* 0x000000ffff007224 */ /* 0x002fc600078e0007 */
[----:B--2---:R-:W2:Y:S04]  /*2da90*/  LDL.LU.64 R6, [R1+0x6a0] ;  /* 0x0006a00001067983 */ /* 0x004ea80000300a00 */
[----:B------:R1:W-:Y:S04]  /*2daa0*/  STL [R1+0x3bf4], R0 ;  /* 0x003bf40001007387 */ /* 0x0003e80000100800 */
[----:B------:R1:W-:Y:S02]  /*2dab0*/  STL [R1+0x3c00], R20 ;  /* 0x003c001401007387 */ /* 0x0003e40000100800 */
[----:B-1----:R-:W-:-:S02]  /*2dac0*/  IMAD.MOV.U32 R0, RZ, RZ, R21 ;  /* 0x000000ffff007224 */ /* 0x002fc400078e0015 */
[----:B------:R-:W2:Y:S04]  /*2dad0*/  LDL.LU.64 R20, [R1+0x6a8] ;  /* 0x0006a80001147983 */ /* 0x000ea80000300a00 */
[----:B------:R1:W-:Y:S04]  /*2dae0*/  STL [R1+0x3bfc], R0 ;  /* 0x003bfc0001007387 */ /* 0x0003e80000100800 */
[----:B------:R1:W-:Y:S02]  /*2daf0*/  STL [R1+0x3c08], R4 ;  /* 0x003c080401007387 */ /* 0x0003e40000100800 */
[----:B-1----:R-:W-:-:S02]  /*2db00*/  IMAD.MOV.U32 R0, RZ, RZ, R5 ;  /* 0x000000ffff007224 */ /* 0x002fc400078e0005 */
[----:B------:R-:W-:Y:S04]  /*2db10*/  STL [R1+0x3c10], R10 ;  /* 0x003c100a01007387 */ /* 0x000fe80000100800 */
[----:B------:R1:W-:Y:S04]  /*2db20*/  STL [R1+0x3c04], R0 ;  /* 0x003c040001007387 */ /* 0x0003e80000100800 */
[----:B------:R-:W2:Y:S01]  /*2db30*/  LDL.LU.64 R4, [R1+0x6b0] ;  /* 0x0006b00001047983 */ /* 0x000ea20000300a00 */
[----:B-1----:R-:W-:-:S03]  /*2db40*/  MOV R0, R11 ;  /* 0x0000000b00007202 */ /* 0x002fc60000000f00 */
[----:B------:R-:W-:Y:S04]  /*2db50*/  STL [R1+0x3c18], R22 ;  /* 0x003c181601007387 */ /* 0x000fe80000100800 */
[----:B------:R1:W-:Y:S04]  /*2db60*/  STL [R1+0x3c0c], R0 ;  /* 0x003c0c0001007387 */ /* 0x0003e80000100800 */
[----:B------:R-:W2:Y:S01]  /*2db70*/  LDL.LU.64 R10, [R1+0x6b8] ;  /* 0x0006b800010a7983 */ /* 0x000ea20000300a00 */
[----:B-1----:R-:W-:-:S03]  /*2db80*/  IMAD.MOV.U32 R0, RZ, RZ, R23 ;  /* 0x000000ffff007224 */ /* 0x002fc600078e0017 */
        /* <DEDUP_REMOVED lines=10> */
[----:B------:R-:W3:Y:S04]  /*2dc30*/  LDL.LU.64 R18, [R1+0x6d0] ;  /* 0x0006d00001127983 */ /* 0x000ee80000300a00 */
[----:B------:R-:W3:Y:S01]  /*2dc40*/  LDL.LU.64 R24, [R1+0x22f8] ;  /* 0x0022f80001187983 */ /* 0x000ee20000300a00 */
[----:B-1----:R-:W-:-:S05]  /*2dc50*/  IMAD.MOV.U32 R0, RZ, RZ, R27 ;  /* 0x000000ffff007224 */ /* 0x002fca00078e001b */
[----:B------:R1:W-:Y:S04]  /*2dc60*/  STL [R1+0x3c2c], R0 ;  /* 0x003c2c0001007387 */ /* 0x0003e80000100800 */
[----:B------:R1:W-:Y:S02]  /*2dc70*/  STL [R1+0x3c38], R12 ;  /* 0x003c380c01007387 */ /* 0x0003e40000100800 */
[----:B-1----:R-:W-:Y:S02]  /*2dc80*/  MOV R0, R13 ;  /* 0x0000000d00007202 */ /* 0x002fe40000000f00 */
[----:B------:R-:W3:Y:S04]  /*2dc90*/  LDL.LU.64 R12, [R1+0x22f0] ;  /* 0x0022f000010c7983 */ /* 0x000ee80000300a00 */
[----:B------:R1:W-:Y:S04]  /*2dca0*/  STL [R1+0x3c34], R0 ;  /* 0x003c340001007387 */ /* 0x0003e80000100800 */
[----:B------:R1:W-:Y:S02]  /*2dcb0*/  STL [R1+0x3c40], R14 ;  /* 0x003c400e01007387 */ /* 0x0003e40000100800 */
[----:B-1----:R-:W-:-:S02]  /*2dcc0*/  IMAD.MOV.U32 R0, RZ, RZ, R15 ;  /* 0x000000ffff007224 */ /* 0x002fc400078e000f */
[----:B------:R-:W3:Y:S04]  /*2dcd0*/  LDL.LU.64 R14, [R1+0x22e8] ;  /* 0x0022e800010e7983 */ /* 0x000ee80000300a00 */
[----:B------:R1:W-:Y:S04]  /*2dce0*/  STL [R1+0x3c3c], R0 ;  /* 0x003c3c0001007387 */ /* 0x0003e80000100800 */
[----:B----4-:R4:W-:Y:S04]  /*2dcf0*/  STL [R1+0x3c48], R8 ;  /* 0x003c480801007387 */ /* 0x0109e80000100800 */
[----:B------:R-:W3:Y:S01]  /*2dd00*/  LDL.LU.64 R26, [R1+0x22e0] ;  /* 0x0022e000011a7983 */ /* 0x000ee20000300a00 */
[----:B-1----:R-:W-:-:S03]  /*2dd10*/  IMAD.MOV.U32 R0, RZ, RZ, R9 ;  /* 0x000000ffff007224 */ /* 0x002fc600078e0009 */
[----:B--2---:R-:W-:Y:S04]  /*2dd20*/  STL [R1+0x3c50], R6 ;  /* 0x003c500601007387 */ /* 0x004fe80000100800 */
[----:B------:R1:W-:Y:S04]  /*2dd30*/  STL [R1+0x3c44], R0 ;  /* 0x003c440001007387 */ /* 0x0003e80000100800 */
[----:B----4-:R-:W2:Y:S01]  /*2dd40*/  LDL.LU.64 R8, [R1+0x22d8] ;  /* 0x0022d80001087983 */ /* 0x010ea20000300a00 */
[----:B-1----:R-:W-:-:S03]  /*2dd50*/  IMAD.MOV.U32 R0, RZ, RZ, R7 ;  /* 0x000000ffff007224 */ /* 0x002fc600078e0007 */
[----:B------:R-:W-:Y:S04]  /*2dd60*/  STL [R1+0x3c58], R20 ;  /* 0x003c581401007387 */ /* 0x000fe80000100800 */
[----:B------:R1:W-:Y:S04]  /*2dd70*/  STL [R1+0x3c4c], R0 ;  /* 0x003c4c0001007387 */ /* 0x0003e80000100800 */
[----:B------:R-:W4:Y:S01]  /*2dd80*/  LDL.LU.64 R6, [R1+0x22d0] ;  /* 0x0022d00001067983 */ /* 0x000f220000300a00 */
[----:B-1----:R-:W-:-:S03]  /*2dd90*/  IMAD.MOV.U32 R0, RZ, RZ, R21 ;  /* 0x000000ffff007224 */ /* 0x002fc600078e0015 */
[----:B------:R-:W4:Y:S04]  /*2dda0*/  LDL.LU.64 R20, [R1+0x22c8] ;  /* 0x0022c80001147983 */ /* 0x000f280000300a00 */
[----:B------:R1:W-:Y:S04]  /*2ddb0*/  STL [R1+0x3c54], R0 ;  /* 0x003c540001007387 */ /* 0x0003e80000100800 */
[----:B------:R1:W-:Y:S02]  /*2ddc0*/  STL [R1+0x3c60], R4 ;  /* 0x003c600401007387 */ /* 0x0003e40000100800 */
[----:B-1----:R-:W-:-:S02]  /*2ddd0*/  MOV R0, R5 ;  /* 0x0000000500007202 */ /* 0x002fc40000000f00 */
[----:B------:R-:W4:Y:S04]  /*2dde0*/  LDL.LU.64 R4, [R1+0x22c0] ;  /* 0x0022c00001047983 */ /* 0x000f280000300a00 */
[----:B------:R1:W-:Y:S04]  /*2ddf0*/  STL [R1+0x3c5c], R0 ;  /* 0x003c5c0001007387 */ /* 0x0003e80000100800 */
[----:B------:R1:W-:Y:S02]  /*2de00*/  STL [R1+0x3c68], R10 ;  /* 0x003c680a01007387 */ /* 0x0003e40000100800 */
[----:B-1----:R-:W-:-:S02]  /*2de10*/  IMAD.MOV.U32 R0, RZ, RZ, R11 ;  /* 0x000000ffff007224 */ /* 0x002fc400078e000b */
[----:B------:R-:W4:Y:S04]  /*2de20*/  LDL.LU.64 R10, [R1+0x22b8] ;  /* 0x0022b800010a7983 */ /* 0x000f280000300a00 */
[----:B------:R1:W-:Y:S04]  /*2de30*/  STL [R1+0x3c64], R0 ;  /* 0x003c640001007387 */ /* 0x0003e80000100800 */
[----:B---3--:R3:W-:Y:S01]  /*2de40*/  STL [R1+0x3c70], R22 ;  /* 0x003c701601007387 */ /* 0x0087e20000100800 */
[----:B-1----:R-:W-:-:S03]  /*2de50*/  IMAD.MOV.U32 R0, RZ, RZ, R23 ;  /* 0x000000ffff007224 */ /* 0x002fc600078e0017 */
[----:B---3--:R-:W4:Y:S04]  /*2de60*/  LDL.LU.64 R22, [R1+0x22b0] ;  /* 0x0022b00001167983 */ /* 0x008f280000300a00 */
[----:B------:R1:W-:Y:S04]  /*2de70*/  STL [R1+0x3c6c], R0 ;  /* 0x003c6c0001007387 */ /* 0x0003e80000100800 */
[----:B------:R1:W-:Y:S02]  /*2de80*/  STL [R1+0x3c78], R16 ;  /* 0x003c781001007387 */ /* 0x0003e40000100800 */
[----:B-1----:R-:W-:-:S02]  /*2de90*/  IMAD.MOV.U32 R0, RZ, RZ, R17 ;  /* 0x000000ffff007224 */ /* 0x002fc400078e0011 */
[----:B------:R-:W4:Y:S04]  /*2dea0*/  LDL.LU.64 R16, [R1+0x22a8] ;  /* 0x0022a80001107983 */ /* 0x000f280000300a00 */
[----:B------:R1:W-:Y:S04]  /*2deb0*/  STL [R1+0x3c74], R0 ;  /* 0x003c740001007387 */ /* 0x0003e80000100800 */
[----:B------:R1:W-:Y:S02]  /*2dec0*/  STL [R1+0x3c80], R18 ;  /* 0x003c801201007387 */ /* 0x0003e40000100800 */
[----:B-1----:R-:W-:-:S02]  /*2ded0*/  IMAD.MOV.U32 R0, RZ, RZ, R19 ;  /* 0x000000ffff007224 */ /* 0x002fc400078e0013 */
[----:B------:R-:W-:Y:S04]  /*2dee0*/  STL [R1+0x3c88], R24 ;  /* 0x003c881801007387 */ /* 0x000fe80000100800 */
[----:B------:R1:W-:Y:S04]  /*2def0*/  STL [R1+0x3c7c], R0 ;  /* 0x003c7c0001007387 */ /* 0x0003e80000100800 */
[----:B------:R-:W4:Y:S01]  /*2df00*/  LDL.LU.64 R18, [R1+0x22a0] ;  /* 0x0022a00001127983 */ /* 0x000f220000300a00 */
[----:B-1----:R-:W-:-:S03]  /*2df10*/  MOV R0, R25 ;  /* 0x0000001900007202 */ /* 0x002fc60000000f00 */
[----:B------:R-:W-:Y:S04]  /*2df20*/  STL [R1+0x3c90], R12 ;  /* 0x003c900c01007387 */ /* 0x000fe80000100800 */
[----:B------:R1:W-:Y:S02]  /*2df30*/  STL [R1+0x3c84], R0 ;  /* 0x003c840001007387 */ /* 0x0003e40000100800 */
[----:B-1----:R-:W-:Y:S02]  /*2df40*/  IMAD.MOV.U32 R0, RZ, RZ, R13 ;  /* 0x000000ffff007224 */ /* 0x002fe400078e000d */
[----:B------:R-:W4:Y:S04]  /*2df50*/  LDL.LU.64 R12, [R1+0x2298] ;  /* 0x00229800010c7983 */ /* 0x000f280000300a00 */
[----:B------:R1:W-:Y:S04]  /*2df60*/  STL [R1+0x3c8c], R0 ;  /* 0x003c8c0001007387 */ /* 0x0003e80000100800 */
[----:B------:R1:W-:Y:S02]  /*2df70*/  STL [R1+0x3c98], R14 ;  /* 0x003c980e01007387 */ /* 0x0003e40000100800 */
[----:B-1----:R-:W-:-:S02]  /*2df80*/  IMAD.MOV.U32 R0, RZ, RZ, R15 ;  /* 0x000000ffff007224 */ /* 0x002fc400078e000f */
[----:B------:R-:W-:Y:S04]  /*2df90*/  STL [R1+0x3ca0], R26 ;  /* 0x003ca01a01007387 */ /* 0x000fe80000100800 */
[----:B------:R1:W-:Y:S04]  /*2dfa0*/  STL [R1+0x3c94], R0 ;  /* 0x003c940001007387 */ /* 0x0003e80000100800 */
[----:B------:R-:W3:Y:S01]  /*2dfb0*/  LDL.LU.64 R14, [R1+0x2290] ;  /* 0x00229000010e7983 */ /* 0x000ee20000300a00 */
[----:B-1----:R-:W-:-:S03]  /*2dfc0*/  IMAD.MOV.U32 R0, RZ, RZ, R27 ;  /* 0x000000ffff007224 */ /* 0x002fc600078e001b */
[----:B--2---:R-:W-:Y:S04]  /*2dfd0*/  STL [R1+0x3ca8], R8 ;  /* 0x003ca80801007387 */ /* 0x004fe80000100800 */
[----:B------:R1:W-:Y:S02]  /*2dfe0*/  STL [R1+0x3c9c], R0 ;  /* 0x003c9c0001007387 */ /* 0x0003e40000100800 */
[----:B-1----:R-:W-:Y:S02]  /*2dff0*/  IMAD.MOV.U32 R0, RZ, RZ, R9 ;  /* 0x000000ffff007224 */ /* 0x002fe400078e0009 */
[----:B------:R-:W2:Y:S04]  /*2e000*/  LDL.LU.64 R8, [R1+0x2288] ;  /* 0x0022880001087983 */ /* 0x000ea80000300a00 */
[----:B------:R1:W-:Y:S04]  /*2e010*/  STL [R1+0x3ca4], R0 ;  /* 0x003ca40001007387 */ /* 0x0003e80000100800 */
[----:B----4-:R4:W-:Y:S01]  /*2e020*/  STL [R1+0x3cb0], R6 ;  /* 0x003cb00601007387 */ /* 0x0109e20000100800 */
[----:B-1----:R-:W-:-:S03]  /*2e030*/  MOV R0, R7 ;  /* 0x0000000700007202 */ /* 0x002fc60000000f00 */
[----:B------:R-:W-:Y:S04]  /*2e040*/  STL [R1+0x3cb8], R20 ;  /* 0x003cb81401007387 */ /* 0x000fe80000100800 */
[----:B------:R1:W-:Y:S04]  /*2e050*/  STL [R1+0x3cac], R0 ;  /* 0x003cac0001007387 */ /* 0x0003e80000100800 */
[----:B----4-:R-:W4:Y:S01]  /*2e060*/  LDL.LU.64 R6, [R1+0x2280] ;  /* 0x0022800001067983 */ /* 0x010f220000300a00 */
[----:B-1----:R-:W-:-:S03]  /*2e070*/  IMAD.MOV.U32 R0, RZ, RZ, R21 ;  /* 0x000000ffff007224 */ /* 0x002fc600078e0015 */
[----:B------:R-:W-:Y:S04]  /*2e080*/  STL [R1+0x3cc0], R4 ;  /* 0x003cc00401007387 */ /* 0x000fe80000100800 */
[----:B------:R1:W-:Y:S02]  /*2e090*/  STL [R1+0x3cb4], R0 ;  /* 0x003cb40001007387 */ /* 0x0003e40000100800 */
[----:B-1----:R-:W-:Y:S02]  /*2e0a0*/  IMAD.MOV.U32 R0, RZ, RZ, R5 ;  /* 0x000000ffff007224 */ /* 0x002fe400078e0005 */
[----:B------:R-:W4:Y:S04]  /*2e0b0*/  LDL.LU.64 R4, [R1+0x2278] ;  /* 0x0022780001047983 */ /* 0x000f280000300a00 */
[----:B------:R1:W-:Y:S04]  /*2e0c0*/  STL [R1+0x3cbc], R0 ;  /* 0x003cbc0001007387 */ /* 0x0003e80000100800 */
[----:B------:R1:W-:Y:S02]  /*2e0d0*/  STL [R1+0x3cc8], R10 ;  /* 0x003cc80a01007387 */ /* 0x0003e40000100800 */
[----:B-1----:R-:W-:-:S02]  /*2e0e0*/  IMAD.MOV.U32 R0, RZ, RZ, R11 ;  /* 0x000000ffff007224 */ /* 0x002fc400078e000b */
[----:B------:R-:W4:Y:S04]  /*2e0f0*/  LDL.LU.64 R10, [R1+0x2270] ;  /* 0x00227000010a7983 */ /* 0x000f280000300a00 */
[----:B------:R1:W-:Y:S02]  /*2e100*/  STL [R1+0x3cc4], R0 ;  /* 0x003cc40001007387 */ /* 0x0003e40000100800 */
[----:B-1----:R-:W-:Y:S02]  /*2e110*/  IMAD.MOV.U32 R0, RZ, RZ, R23 ;  /* 0x000000ffff007224 */ /* 0x002fe400078e0017 */
[----:B------:R-:W-:Y:S04]  /*2e120*/  STL [R1+0x3cd0], R22 ;  /* 0x003cd01601007387 */ /* 0x000fe80000100800 */
        /* <DEDUP_REMOVED lines=17> */
[----:B---3--:R-:W-:Y:S04]  /*2e240*/  STL [R1+0x3cf0], R14 ;  /* 0x003cf00e01007387 */ /* 0x008fe80000100800 */
[----:B------:R-:W3:Y:S01]  /*2e250*/  LDL.LU.64 R16, [R1+0x21f8] ;  /* 0x0021f80001107983 */ /* 0x000ee20000300a00 */
[----:B-1----:R-:W-:-:S03]  /*2e260*/  IMAD.MOV.U32 R0, RZ, RZ, R15 ;  /* 0x000000ffff007224 */ /* 0x002fc600078e000f */
[----:B------:R-:W3:Y:S04]  /*2e270*/  LDL.LU.64 R18, [R1+0x21e0] ;  /* 0x0021e00001127983 */ /* 0x000ee80000300a00 */
[----:B------:R1:W-:Y:S04]  /*2e280*/  STL [R1+0x3cec], R0 ;  /* 0x003cec0001007387 */ /* 0x0003e80000100800 */
[----:B--2---:R-:W-:Y:S04]  /*2e290*/  STL [R1+0x3cf8], R8 ;  /* 0x003cf80801007387 */ /* 0x004fe80000100800 */
[----:B------:R-:W2:Y:S01]  /*2e2a0*/  LDL.LU.64 R12, [R1+0x2080] ;  /* 0x00208000010c7983 */ /* 0x000ea20000300a00 */
[----:B-1----:R-:W-:-:S03]  /*2e2b0*/  IMAD.MOV.U32 R0, RZ, RZ, R9 ;  /* 0x000000ffff007224 */ /* 0x002fc600078e0009 */
[----:B------:R-:W2:Y:S04]  /*2e2c0*/  LDL.LU.64 R14, [R1+0x2068] ;  /* 0x00206800010e7983 */ /* 0x000ea80000300a00 */
[----:B------:R1:W-:Y:S04]  /*2e2d0*/  STL [R1+0x3cf4], R0 ;  /* 0x003cf40001007387 */ /* 0x0003e80000100800 */
[----:B----4-:R4:W-:Y:S01]  /*2e2e0*/  STL [R1+0x3d00], R6 ;  /* 0x003d000601007387 */ /* 0x0109e20000100800 */
[----:B-1----:R-:W-:-:S03]  /*2e2f0*/  MOV R0, R7 ;  /* 0x0000000700007202 */ /* 0x002fc60000000f00 */
[----:B------:R-:W2:Y:S04]  /*2e300*/  LDL.LU.64 R8, [R1+0x2058] ;  /* 0x0020580001087983 */ /* 0x000ea80000300a00 */
[----:B----4-:R-:W4:Y:S04]  /*2e310*/  LDL.LU.64 R6, [R1+0x2030] ;  /* 0x0020300001067983 */ /* 0x010f280000300a00 */
[----:B------:R1:W-:Y:S04]  /*2e320*/  STL [R1+0x3cfc], R0 ;  /* 0x003cfc0001007387 */ /* 0x0003e80000100800 */
[----:B------:R1:W-:Y:S02]  /*2e330*/  STL [R1+0x3d08], R4 ;  /* 0x003d080401007387 */ /* 0x0003e40000100800 */
[----:B-1----:R-:W-:-:S02]  /*2e340*/  IMAD.MOV.U32 R0, RZ, RZ, R5 ;  /* 0x000000ffff007224 */ /* 0x002fc400078e0005 */
        /* <DEDUP_REMOVED lines=8> */
[----:B------:R-:W-:Y:S04]  /*2e3d0*/  STL [R1+0x3d20], R28 ;  /* 0x003d201c01007387 */ /* 0x000fe80000100800 */
        /* <DEDUP_REMOVED lines=15> */
[----:B------:R1:W-:Y:S02]  /*2e4d0*/  STL [R1+0x3d3c], R0 ;  /* 0x003d3c0001007387 */ /* 0x0003e40000100800 */
[----:B-1----:R-:W-:Y:S02]  /*2e4e0*/  IMAD.MOV.U32 R0, RZ, RZ, R23 ;  /* 0x000000ffff007224 */ /* 0x002fe400078e0017 */
[----:B------:R-:W1:Y:S04]  /*2e4f0*/  S2R R2, SR_TID.X ;  /* 0x0000000000027919 */ /* 0x000e680000002100 */
[----:B---3--:R-:W-:Y:S04]  /*2e500*/  STL [R1+0x3d50], R16 ;  /* 0x003d501001007387 */ /* 0x008fe80000100800 */
[----:B------:R3:W-:Y:S04]  /*2e510*/  STL [R1+0x3d44], R0 ;  /* 0x003d440001007387 */ /* 0x0007e80000100800 */
[----:B------:R-:W-:Y:S01]  /*2e520*/  STL [R1+0x3d58], R18 ;  /* 0x003d581201007387 */ /* 0x000fe20000100800 */
[----:B---3--:R-:W-:-:S05]  /*2e530*/  MOV R0, R17 ;  /* 0x0000001100007202 */ /* 0x008fca0000000f00 */
[----:B------:R3:W-:Y:S02]  /*2e540*/  STL [R1+0x3d4c], R0 ;  /* 0x003d4c0001007387 */ /* 0x0007e40000100800 */
[----:B---3--:R-:W-:Y:S02]  /*2e550*/  IMAD.MOV.U32 R0, RZ, RZ, R19 ;  /* 0x000000ffff007224 */ /* 0x008fe400078e0013 */
[----:B--2---:R-:W-:Y:S04]  /*2e560*/  STL [R1+0x3d60], R12 ;  /* 0x003d600c01007387 */ /* 0x004fe80000100800 */
[----:B------:R2:W-:Y:S04]  /*2e570*/  STL [R1+0x3d54], R0 ;  /* 0x003d540001007387 */ /* 0x0005e80000100800 */
[----:B------:R-:W-:Y:S01]  /*2e580*/  STL [R1+0x3d68], R14 ;  /* 0x003d680e01007387 */ /* 0x000fe20000100800 */
[----:B--2---:R-:W-:-:S05]  /*2e590*/  IMAD.MOV.U32 R0, RZ, RZ, R13 ;  /* 0x000000ffff007224 */ /* 0x004fca00078e000d */
[----:B------:R2:W-:Y:S04]  /*2e5a0*/  STL [R1+0x3d5c], R0 ;  /* 0x003d5c0001007387 */ /* 0x0005e80000100800 */
[----:B------:R-:W-:Y:S01]  /*2e5b0*/  STL [R1+0x3d70], R8 ;  /* 0x003d700801007387 */ /* 0x000fe20000100800 */
[----:B--2---:R-:W-:-:S05]  /*2e5c0*/  IMAD.MOV.U32 R0, RZ, RZ, R15 ;  /* 0x000000ffff007224 */ /* 0x004fca00078e000f */
[----:B------:R2:W-:Y:S04]  /*2e5d0*/  STL [R1+0x3d64], R0 ;  /* 0x003d640001007387 */ /* 0x0005e80000100800 */
[----:B----4-:R3:W-:Y:S01]  /*2e5e0*/  STL [R1+0x3d78], R6 ;  /* 0x003d780601007387 */ /* 0x0107e20000100800 */
[----:B--2---:R-:W-:Y:S02]  /*2e5f0*/  IMAD.MOV.U32 R0, RZ, RZ, R9 ;  /* 0x000000ffff007224 */ /* 0x004fe400078e0009 */
[----:B---3--:R-:W-:-:S03]  /*2e600*/  IMAD.MOV.U32 R6, RZ, RZ, R7 ;  /* 0x000000ffff067224 */ /* 0x008fc600078e0007 */
[----:B------:R2:W-:Y:S04]  /*2e610*/  STL [R1+0x3d6c], R0 ;  /* 0x003d6c0001007387 */ /* 0x0005e80000100800 */
[----:B------:R-:W-:Y:S04]  /*2e620*/  STL [R1+0x3d74], R6 ;  /* 0x003d740601007387 */ /* 0x000fe80000100800 */
[----:B------:R3:W-:Y:S01]  /*2e630*/  STL [R1+0x3d80], R4 ;  /* 0x003d800401007387 */ /* 0x0007e20000100800 */
[----:B--2---:R-:W-:-:S04]  /*2e640*/  MOV R0, 0x1f ;  /* 0x0000001f00007802 */ /* 0x004fc80000000f00 */
[----:B------:R-:W-:Y:S01]  /*2e650*/  IADD3 R7, R0, c[0x0][0x180], RZ ;  /* 0x0000600000077a10 */ /* 0x000fe20007ffe0ff */
[----:B---3--:R-:W-:Y:S01]  /*2e660*/  IMAD.MOV.U32 R4, RZ, RZ, R5 ;  /* 0x000000ffff047224 */ /* 0x008fe200078e0005 */
[C---:B-1----:R-:W-:Y:S02]  /*2e670*/  LOP3.LUT R6, R2.reuse, 0x3, RZ, 0xc0, !PT ;  /* 0x0000000302067812 */ /* 0x042fe400078ec0ff */
[----:B------:R-:W-:Y:S02]  /*2e680*/  LOP3.LUT R5, R2, 0x1c, RZ, 0xc0, !PT ;  /* 0x0000001c02057812 */ /* 0x000fe400078ec0ff */
[----:B------:R1:W-:Y:S01]  /*2e690*/  STL [R1+0x3d7c], R4 ;  /* 0x003d7c0401007387 */ /* 0x0003e20000100800 */
[----:B------:R-:W-:Y:S02]  /*2e6a0*/  IMAD.MOV.U32 R8, RZ, RZ, R11 ;  /* 0x000000ffff087224 */ /* 0x000fe400078e000b */
[----:B------:R-:W-:Y:S01]  /*2e6b0*/  IMAD R77, R6, 0x420, R5 ;  /* 0x00000420064d7824 */ /* 0x000fe200078e0205 */
[----:B------:R-:W-:Y:S01]  /*2e6c0*/  STL [R1+0x3d88], R10 ;  /* 0x003d880a01007387 */ /* 0x000fe20000100800 */
[----:B-1----:R-:W-:-:S03]  /*2e6d0*/  SHF.R.S32.HI R4, RZ, 0x1f, R7 ;  /* 0x0000001fff047819 */ /* 0x002fc60000011407 */
[----:B------:R1:W-:Y:S01]  /*2e6e0*/  STL [R1+0x3d84], R8 ;  /* 0x003d840801007387 */ /* 0x0003e20000100800 */
[----:B------:R-:W-:-:S03]  /*2e6f0*/  LEA.HI R4, R4, R7, RZ, 0x5 ;  /* 0x0000000704047211 */ /* 0x000fc600078f28ff */
[----:B------:R-:W2:Y:S04]  /*2e700*/  LDL.LU.64 R6, [R1+0x2d90] ;  /* 0x002d900001067983 */ /* 0x000ea80000300a00 */
[----:B-1----:R-:W3:Y:S04]  /*2e710*/  LDL.LU.64 R8, [R1+0x2d88] ;  /* 0x002d880001087983 */ /* 0x002ee80000300a00 */
[----:B--2---:R1:W-:Y:S04]  /*2e720*/  STL.64 [R1+0x3478], R6 ;  /* 0x0034780601007387 */ /* 0x0043e80000100a00 */
[----:B-1----:R-:W2:Y:S04]  /*2e730*/  LDL.LU.64 R6, [R1+0x2d58] ;  /* 0x002d580001067983 */ /* 0x002ea80000300a00 */
[----:B---3--:R1:W-:Y:S04]  /*2e740*/  STL.64 [R1+0x3470], R8 ;  /* 0x0034700801007387 */ /* 0x0083e80000100a00 */
        /* <DEDUP_REMOVED lines=438> */
[----:B-1----:R-:W2:Y:S01]  /*302b0*/  LDL.LU.64 R6, [R1+0x6d8] ;  /* 0x0006d80001067983 */ /* 0x002ea20000300a00 */
[C---:B------:R-:W-:Y:S01]  /*302c0*/  LOP3.LUT R0, R2.reuse, 0x7, RZ, 0xc0, !PT ;  /* 0x0000000702007812 */ /* 0x040fe200078ec0ff */
[----:B------:R-:W-:-:S04]  /*302d0*/  IMAD.SHL.U32 R2, R2, 0x2, RZ ;  /* 0x0000000202027824 */ /* 0x000fc800078e00ff */
[----:B------:R-:W-:Y:S01]  /*302e0*/  IMAD R0, R0, 0x90, RZ ;  /* 0x0000009000007824 */ /* 0x000fe200078e02ff */
[----:B------:R-:W-:-:S04]  /*302f0*/  MOV R5, 0x1 ;  /* 0x0000000100057802 */ /* 0x000fc80000000f00 */
[----:B------:R-:W-:Y:S02]  /*30300*/  LOP3.LUT R76, R0, 0x30, R2, 0x78, !PT ;  /* 0x00000030004c7812 */ /* 0x000fe400078e7802 */
[----:B------:R-:W-:Y:S01]  /*30310*/  SHF.R.S32.HI R2, RZ, 0x1f, R3 ;  /* 0x0000001fff027819 */ /* 0x000fe20000011403 */
[----:B---3--:R-:W-:Y:S03]  /*30320*/  STL.64 [R1+0x2d90], R8 ;  /* 0x002d900801007387 */ /* 0x008fe60000100a00 */
[----:B------:R-:W-:Y:S01]  /*30330*/  SHF.L.U64.HI R2, R3, 0x2, R2 ;  /* 0x0000000203027819 */ /* 0x000fe20000010202 */
[----:B------:R-:W-:Y:S01]  /*30340*/  IMAD.MOV.U32 R3, RZ, RZ, -0x1 ;  /* 0xffffffffff037424 */ /* 0x000fe200078e00ff */
[----:B--2---:R-:W-:Y:S04]  /*30350*/  STL.64 [R1+0x2d88], R6 ;  /* 0x002d880601007387 */ /* 0x004fe80000100a00 */
[----:B------:R-:W-:Y:S04]  /*30360*/  STL [R1+0x2d84], RZ ;  /* 0x002d84ff01007387 */ /* 0x000fe80000100800 */
[----:B------:R-:W-:Y:S04]  /*30370*/  STL [R1+0x130c], R5 ;  /* 0x00130c0501007387 */ /* 0x000fe80000100800 */
[----:B------:R-:W-:Y:S04]  /*30380*/  STL [R1+0x1c70], RZ ;  /* 0x001c70ff01007387 */ /* 0x000fe80000100800 */
[----:B------:R1:W-:Y:S04]  /*30390*/  STL [R1+0x29e8], R3 ;  /* 0x0029e80301007387 */ /* 0x0003e80000100800 */
        /* <DEDUP_REMOVED lines=1387> */
[----:B------:R2:W-:Y:S04]  /*35a50*/  STL [R1], RZ ;  /* 0x000000ff01007387 */ /* 0x0005e80000100800 */
        /* <DEDUP_REMOVED lines=546> */
[----:B------:R2:W-:Y:S01]  /*37c80*/  STL [R1+0xe9c], RZ ;  /* 0x000e9cff01007387 */ /* 0x0005e20000100800 */
[----:B-1----:R-:W-:-:S02]  /*37c90*/  SHF.R.S32.HI R3, RZ, 0x5, R4 ;  /* 0x00000005ff037819 */ /* 0x002fc40000011404 */
[----:B------:R-:W-:Y:S02]  /*37ca0*/  SHF.R.S32.HI R0, RZ, 0x1f, R252 ;  /* 0x0000001fff007819 */ /* 0x000fe400000114fc */
[C---:B------:R-:W-:Y:S02]  /*37cb0*/  LOP3.LUT R80, R77.reuse, 0x20, RZ, 0x3c, !PT ;  /* 0x000000204d507812 */ /* 0x040fe400078e3cff */
[C---:B------:R-:W-:Y:S02]  /*37cc0*/  LOP3.LUT R79, R77.reuse, 0x40, RZ, 0x3c, !PT ;  /* 0x000000404d4f7812 */ /* 0x040fe400078e3cff */
[----:B------:R-:W-:Y:S01]  /*37cd0*/  LOP3.LUT R78, R77, 0x60, RZ, 0x3c, !PT ;  /* 0x000000604d4e7812 */ /* 0x000fe200078e3cff */
[----:B------:R-:W-:Y:S01]  /*37ce0*/  CS2R R220, SRZ ;  /* 0x0000000000dc7805 */ /* 0x000fe2000001ff00 */
[----:B------:R-:W-:Y:S01]  /*37cf0*/  IADD3 R77, R3, -0x2, RZ ;  /* 0xfffffffe034d7810 */ /* 0x000fe20007ffe0ff */
[----:B------:R-:W-:Y:S01]  /*37d00*/  CS2R R222, SRZ ;  /* 0x0000000000de7805 */ /* 0x000fe2000001ff00 */
[----:B------:R-:W-:Y:S01]  /*37d10*/  SHF.L.U64.HI R0, R252, 0x2, R0 ;  /* 0x00000002fc007819 */ /* 0x000fe20000010200 */
        /* <DEDUP_REMOVED lines=54> */
[----:B--2---:R-:W-:-:S06]  /*38080*/  LOP3.LUT R3, R76, 0x40, RZ, 0x3c, !PT ;  /* 0x000000404c037812 */ /* 0x004fcc00078e3cff */
.L_x_1:
[----:B------:R-:W2:Y:S01]  /*38090*/  LDL.LU R3, [R1+0x29e8] ;  /* 0x0029e80001037983 */ /* 0x000ea20000300800 */
[----:B------:R-:W-:-:S04]  /*380a0*/  DEPBAR.LE SB0, 0x2 ;  /* 0x000080800000791a */ /* 0x000fc80000000000 */
[----:B------:R-:W1:Y:S04]  /*380b0*/  S2R R76, SR_TID.X ;  /* 0x00000000004c7919 */ /* 0x000e680000002100 */
[----:B------:R-:W3:Y:S04]  /*380c0*/  S2R R81, SR_TID.X ;  /* 0x0000000000517919 */ /* 0x000ee80000002100 */
[----:B------:R4:W-:Y:S04]  /*380d0*/  STL [R1+0x4254], R0 ;  /* 0x0042540001007387 */ /* 0x0009e80000100800 */
[----:B------:R1:W-:Y:S02]  /*380e0*/  STL [R1+0x4250], R2 ;  /* 0x0042500201007387 */ /* 0x0003e40000100800 */
[----:B-1----:R-:W-:-:S02]  /*380f0*/  LOP3.LUT R78, R76, 0x1c, RZ, 0xc0, !PT ;  /* 0x0000001c4c4e7812 */ /* 0x002fc400078ec0ff */
[C---:B------:R-:W-:Y:S02]  /*38100*/  LOP3.LUT R77, R76.reuse, 0x3, RZ, 0xc0, !PT ;  /* 0x000000034c4d7812 */ /* 0x040fe400078ec0ff */
[C---:B------:R-:W-:Y:S01]  /*38110*/  LOP3.LUT R79, R76.reuse, 0x1c, RZ, 0xc0, !PT ;  /* 0x0000001c4c4f7812 */ /* 0x040fe200078ec0ff */
[----:B---3--:R-:W-:Y:S01]  /*38120*/  IMAD.SHL.U32 R82, R81, 0x2, RZ ;  /* 0x0000000251527824 */ /* 0x008fe200078e00ff */
[----:B------:R-:W-:Y:S01]  /*38130*/  LOP3.LUT R76, R76, 0x3, RZ, 0xc0, !PT ;  /* 0x000000034c4c7812 */ /* 0x000fe200078ec0ff */
[----:B------:R-:W-:Y:S01]  /*38140*/  IMAD R77, R77, 0x420, R78 ;  /* 0x000004204d4d7824 */ /* 0x000fe200078e024e */
[C---:B------:R-:W-:Y:S02]  /*38150*/  LOP3.LUT R80, R81.reuse, 0x1c, RZ, 0xc0, !PT ;  /* 0x0000001c51507812 */ /* 0x040fe400078ec0ff */
[----:B------:R-:W-:Y:S01]  /*38160*/  LOP3.LUT R78, R81, 0x1c, RZ, 0xc0, !PT ;  /* 0x0000001c514e7812 */ /* 0x000fe200078ec0ff */
[----:B------:R-:W-:Y:S01]  /*38170*/  IMAD R76, R76, 0x420, R79 ;  /* 0x000004204c4c7824 */ /* 0x000fe200078e024f */
[----:B------:R-:W-:-:S02]  /*38180*/  LOP3.LUT R77, R77, 0x20, RZ, 0x3c, !PT ;  /* 0x000000204d4d7812 */ /* 0x000fc400078e3cff */
[----:B------:R-:W-:-:S05]  /*38190*/  LOP3.LUT R79, R81, 0x3, RZ, 0xc0, !PT ;  /* 0x00000003514f7812 */ /* 0x000fca00078ec0ff */
[----:B------:R-:W-:-:S05]  /*381a0*/  IMAD R79, R79, 0x420, R80 ;  /* 0x000004204f4f7824 */ /* 0x000fca00078e0250 */
[----:B------:R-:W-:Y:S01]  /*381b0*/  LOP3.LUT R79, R79, 0x40, RZ, 0x3c, !PT ;  /* 0x000000404f4f7812 */ /* 0x000fe200078e3cff */
[----:B------:R-:W-:Y:S01]  /*381c0*/  BAR.SYNC.DEFER_BLOCKING 0x0 ;  /* 0x0000000000007b1d */ /* 0x000fe20000010000 */
[----:B--2---:R-:W-:-:S04]  /*381d0*/  IADD3 R3, R3, 0x1, RZ ;  /* 0x0000000103037810 */ /* 0x004fc80007ffe0ff */
[----:B------:R-:W-:-:S04]  /*381e0*/  ISETP.GT.AND P0, PT, R3, 0x1, PT ;  /* 0x000000010300780c */ /* 0x000fc80003f04270 */
[----:B----4-:R-:W-:-:S05]  /*381f0*/  SEL R0, R3, RZ, !P0 ;  /* 0x000000ff03007207 */ /* 0x010fca0004000000 */
[C---:B------:R-:W-:Y:S01]  /*38200*/  IMAD R252, R0.reuse, 0x8000, R77 ;  /* 0x0000800000fc7824 */ /* 0x040fe200078e024d */
[C---:B------:R-:W-:Y:S01]  /*38210*/  LOP3.LUT R77, R81.reuse, 0x3, RZ, 0xc0, !PT ;  /* 0x00000003514d7812 */ /* 0x040fe200078ec0ff */
[C---:B------:R-:W-:Y:S01]  /*38220*/  IMAD R76, R0.reuse, 0x8000, R76 ;  /* 0x00008000004c7824 */ /* 0x040fe200078e024c */
[----:B------:R-:W-:Y:S01]  /*38230*/  LOP3.LUT R81, R81, 0x7, RZ, 0xc0, !PT ;  /* 0x0000000751517812 */ /* 0x000fe200078ec0ff */
[----:B------:R-:W-:Y:S01]  /*38240*/  IMAD R2, R0, 0x8000, R79 ;  /* 0x0000800000027824 */ /* 0x000fe200078e024f */
[----:B------:R1:W-:Y:S01]  /*38250*/  STL [R1+0x29e8], R0 ;  /* 0x0029e80001007387 */ /* 0x0003e20000100800 */
[----:B------:R-:W-:Y:S02]  /*38260*/  IMAD R77, R77, 0x420, R78 ;  /* 0x000004204d4d7824 */ /* 0x000fe400078e024e */
[----:B------:R-:W-:Y:S01]  /*38270*/  IMAD R81, R81, 0x90, RZ ;  /* 0x0000009051517824 */ /* 0x000fe200078e02ff */
[----:B------:R-:W-:Y:S02]  /*38280*/  STL [R1+0x1308], R76 ;  /* 0x0013084c01007387 */ /* 0x000fe40000100800 */
[----:B------:R-:W-:-:S02]  /*38290*/  LOP3.LUT R77, R77, 0x60, RZ, 0x3c, !PT ;  /* 0x000000604d4d7812 */ /* 0x000fc400078e3cff */
[----:B------:R-:W-:Y:S01]  /*382a0*/  LOP3.LUT R81, R81, 0x30, R82, 0x78, !PT ;  /* 0x0000003051517812 */ /* 0x000fe200078e7852 */
[----:B------:R-:W2:Y:S03]  /*382b0*/  LDL.LU.64 R168, [R1+0x1c70] ;  /* 0x001c700001a87983 */ /* 0x000ea60000300a00 */
[C---:B------:R-:W-:Y:S01]  /*382c0*/  LEA R3, R0.reuse, R81, 0xf ;  /* 0x0000005100037211 */ /* 0x040fe200078e78ff */
[----:B-1----:R-:W-:Y:S01]  /*382d0*/  IMAD R0, R0, 0x8000, R77 ;  /* 0x0000800000007824 */ /* 0x002fe200078e024d */
[----:B------:R-:W2:Y:S04]  /*382e0*/  LDL.LU.64 R170, [R1+0x1c78] ;  /* 0x001c780001aa7983 */ /* 0x000ea80000300a00 */
[----:B------:R-:W-:Y:S04]  /*382f0*/  STL [R1+0x1300], R2 ;  /* 0x0013000201007387 */ /* 0x000fe80000100800 */
[----:B------:R-:W3:Y:S04]  /*38300*/  LDL.LU.64 R164, [R1+0x18d0] ;  /* 0x0018d00001a47983 */ /* 0x000ee80000300a00 */
[----:B------:R-:W-:Y:S04]  /*38310*/  STL [R1+0x1304], R0 ;  /* 0x0013040001007387 */ /* 0x000fe80000100800 */
        /* <DEDUP_REMOVED lines=9> */
[----:B------:R-:W-:Y:S04]  /*383b0*/  LDS R92, [R76] ;  /* 0x000000004c5c7984 */ /* 0x000fe80000000800 */
[----:B------:R-:W-:Y:S04]  /*383c0*/  LDS R94, [R76+0x1000] ;  /* 0x001000004c5e7984 */ /* 0x000fe80000000800 */
[----:B------:R-:W-:Y:S04]  /*383d0*/  LDS R93, [R252] ;  /* 0x00000000fc5d7984 */ /* 0x000fe80000000800 */
[----:B------:R-:W-:Y:S04]  /*383e0*/  LDS R95, [R252+0x1000] ;  /* 0x00100000fc5f7984 */ /* 0x000fe80000000800 */
[----:B------:R-:W1:Y:S04]  /*383f0*/  LDSM.16.M88.4 R80, [R3+0x10000] ;  /* 0x010000000350783b */ /* 0x000e680000000200 */
[----:B------:R-:W-:Y:S04]  /*38400*/  LDS R96, [R2] ;  /* 0x0000000002607984 */ /* 0x000fe80000000800 */
[----:B------:R-:W-:Y:S04]  /*38410*/  LDS R98, [R2+0x1000] ;  /* 0x0010000002627984 */ /* 0x000fe80000000800 */
[----:B------:R-:W-:Y:S04]  /*38420*/  LDS R97, [R0] ;  /* 0x0000000000617984 */ /* 0x000fe80000000800 */
[----:B------:R-:W-:Y:S04]  /*38430*/  LDS R99, [R0+0x1000] ;  /* 0x0010000000637984 */ /* 0x000fe80000000800 */
        /* <DEDUP_REMOVED lines=26> */
[----:B------:R-:W1:Y:S04]  /*385e0*/  LDSM.16.M88.4 R76, [R3+0x10400] ;  /* 0x01040000034c783b */ /* 0x000e680000000200 */
[----:B------:R-:W-:Y:S04]  /*385f0*/  LDS R117, [R252+0x180] ;  /* 0x00018000fc757984 */ /* 0x000fe80000000800 */
[----:B------:R-:W2:Y:S04]  /*38600*/  LDS R119, [R252+0x1180] ;  /* 0x00118000fc777984 */ /* 0x000ea80000000800 */
[----:B-1----:R-:W-:Y:S04]  /*38610*/  STL [R1+0x4f5c], R82 ;  /* 0x004f5c5201007387 */ /* 0x002fe80000100800 */
[----:B------:R-:W-:Y:S04]  /*38620*/  STL [R1+0x4f58], R83 ;  /* 0x004f585301007387 */ /* 0x000fe80000100800 */
[----:B------:R-:W-:Y:S04]  /*38630*/  LDS R120, [R2+0x180] ;  /* 0x0001800002787984 */ /* 0x000fe80000000800 */
[----:B------:R-:W-:Y:S04]  /*38640*/  LDS R122, [R2+0x1180] ;  /* 0x00118000027a7984 */ /* 0x000fe80000000800 */
[----:B------:R-:W-:Y:S04]  /*38650*/  LDS R121, [R0+0x180] ;  /* 0x0001800000797984 */ /* 0x000fe80000000800 */
[----:B------:R-:W1:Y:S04]  /*38660*/  LDS R123, [R0+0x1180] ;  /* 0x00118000007b7984 */ /* 0x000e680000000800 */
[----:B------:R-:W-:Y:S04]  /*38670*/  LDS R125, [R252+0x200] ;  /* 0x00020000fc7d7984 */ /* 0x000fe80000000800 */
[----:B------:R-:W-:Y:S04]  /*38680*/  STL [R1+0x4f54], R78 ;  /* 0x004f544e01007387 */ /* 0x000fe80000100800 */
[----:B------:R-:W-:Y:S04]  /*38690*/  STL [R1+0x4f50], R79 ;  /* 0x004f504f01007387 */ /* 0x000fe80000100800 */
[----:B------:R-:W1:Y:S04]  /*386a0*/  LDS R127, [R252+0x1200] ;  /* 0x00120000fc7f7984 */ /* 0x000e680000000800 */
[----:B------:R-:W-:Y:S04]  /*386b0*/  LDS R128, [R2+0x200] ;  /* 0x0002000002807984 */ /* 0x000fe80000000800 */
[----:B------:R-:W-:Y:S04]  /*386c0*/  LDS R130, [R2+0x1200] ;  /* 0x0012000002827984 */ /* 0x000fe80000000800 */
[----:B------:R-:W-:Y:S04]  /*386d0*/  LDS R129, [R0+0x200] ;  /* 0x0002000000817984 */ /* 0x000fe80000000800 */
[----:B------:R-:W1:Y:S04]  /*386e0*/  LDS R131, [R0+0x1200] ;  /* 0x0012000000837984 */ /* 0x000e680000000800 */
[----:B------:R-:W-:Y:S04]  /*386f0*/  LDS R133, [R252+0x280] ;  /* 0x00028000fc857984 */ /* 0x000fe80000000800 */
        /* <DEDUP_REMOVED lines=8> */
[----:B------:R-:W-:Y:S01]  /*38780*/  LDS R142, [R2+0x1300] ;  /* 0x00130000028e7984 */ /* 0x000fe20000000800 */
[-C--:B--2---:R-:W-:Y:S03]  /*38790*/  HMMA.1688.F32.TF32 R168, R92, R80.reuse, R168 ;  /* 0x000000505ca8723c */ /* 0x084fe600000810a8 */
[----:B------:R-:W-:Y:S04]  /*387a0*/  LDS R141, [R0+0x300] ;  /* 0x00030000008d7984 */ /* 0x000fe80000000800 */
[----:B------:R-:W2:Y:S04]  /*387b0*/  LDS R143, [R0+0x1300] ;  /* 0x00130000008f7984 */ /* 0x000ea80000000800 */
[----:B------:R-:W-:Y:S04]  /*387c0*/  LDS R85, [R252+0x380] ;  /* 0x00038000fc557984 */ /* 0x000fe80000000800 */
[----:B------:R-:W1:Y:S01]  /*387d0*/  LDS R87, [R252+0x1380] ;  /* 0x00138000fc577984 */ /* 0x000e620000000800 */
[-C--:B---3--:R-:W-:Y:S03]  /*387e0*/  HMMA.1688.F32.TF32 R164, R96, R80.reuse, R164 ;  /* 0x0000005060a4723c */ /* 0x088fe600000810a4 */
[----:B------:R-:W-:Y:S04]  /*387f0*/  LDS R88, [R2+0x380] ;  /* 0x0003800002587984 */ /* 0x000fe80000000800 */
[----:B------:R-:W-:Y:S01]  /*38800*/  LDS R90, [R2+0x1380] ;  /* 0x00138000025a7984 */ /* 0x000fe20000000800 */
[-C--:B----4-:R-:W-:Y:S03]  /*38810*/  HMMA.1688.F32.TF32 R160, R100, R80.reuse, R160 ;  /* 0x0000005064a0723c */ /* 0x090fe600000810a0 */
[----:B------:R-:W-:Y:S04]  /*38820*/  LDS R89, [R0+0x380] ;  /* 0x0003800000597984 */ /* 0x000fe80000000800 */
[----:B------:R-:W3:Y:S01]  /*38830*/  LDS R91, [R0+0x1380] ;  /* 0x00138000005b7984 */ /* 0x000ee20000000800 */
[-C--:B------:R-:W-:Y:S03]  /*38840*/  HMMA.1688.F32.TF32 R156, R104, R80.reuse, R156 ;  /* 0x00000050689c723c */ /* 0x080fe6000008109c */
[----:B------:R-:W-:Y:S04]  /*38850*/  LDSM.16.M88.4 R180, [R3+0x13800] ;  /* 0x0138000003b4783b */ /* 0x000fe80000000200 */
[----:B------:R-:W-:Y:S01]  /*38860*/  LDSM.16.M88.4 R176, [R3+0x13c00] ;  /* 0x013c000003b0783b */ /* 0x000fe20000000200 */
[-C--:B------:R-:W-:Y:S03]  /*38870*/  HMMA.1688.F32.TF32 R152, R108, R80.reuse, R152 ;  /* 0x000000506c98723c */ /* 0x080fe60000081098 */
[----:B------:R-:W-:Y:S04]  /*38880*/  LDSM.16.M88.4 R188, [R3+0x13000] ;  /* 0x0130000003bc783b */ /* 0x000fe80000000200 */
[----:B------:R-:W-:Y:S01]  /*38890*/  LDSM.16.M88.4 R192, [R3+0x17c00] ;  /* 0x017c000003c0783b */ /* 0x000fe20000000200 */
[-C--:B------:R-:W-:Y:S03]  /*388a0*/  HMMA.1688.F32.TF32 R148, R112, R80.reuse, R148 ;  /* 0x000000507094723c */ /* 0x080fe60000081094 */
[----:B------:R4:W-:Y:S04]  /*388b0*/  STL.64 [R1+0x1e60], R168 ;  /* 0x001e60a801007387 */ /* 0x0009e80000100a00 */
[----:B------:R1:W-:Y:S04]  /*388c0*/  STL.64 [R1+0x1e68], R170 ;  /* 0x001e68aa01007387 */ /* 0x0003e80000100a00 */
[----:B------:R1:W-:Y:S04]  /*388d0*/  STL.64 [R1+0x2990], R164 ;  /* 0x002990a401007387 */ /* 0x0003e80000100a00 */
[----:B------:R1:W-:Y:S04]  /*388e0*/  STL.64 [R1+0x2998], R166 ;  /* 0x002998a601007387 */ /* 0x0003e80000100a00 */
[----:B------:R-:W-:Y:S04]  /*388f0*/  STL.64 [R1+0x1e80], R160 ;  /* 0x001e80a001007387 */ /* 0x000fe80000100a00 */
[----:B------:R-:W-:Y:S04]  /*38900*/  STL.64 [R1+0x1e88], R162 ;  /* 0x001e88a201007387 */ /* 0x000fe80000100a00 */
[----:B------:R-:W-:Y:S04]  /*38910*/  STL.64 [R1+0x2a60], R156 ;  /* 0x002a609c01007387 */ /* 0x000fe80000100a00 */
[----:B------:R-:W-:Y:S04]  /*38920*/  STL.64 [R1+0x2a68], R158 ;  /* 0x002a689e01007387 */ /* 0x000fe80000100a00 */
[----:B----4-:R-:W4:Y:S04]  /*38930*/  LDL.LU.64 R168, [R1+0x1c30] ;  /* 0x001c300001a87983 */ /* 0x010f280000300a00 */
[----:B------:R-:W-:Y:S04]  /*38940*/  STL.64 [R1+0x1ff0], R152 ;  /* 0x001ff09801007387 */ /* 0x000fe80000100a00 */
[----:B------:R-:W-:Y:S04]  /*38950*/  STL.64 [R1+0x1ff8], R154 ;  /* 0x001ff89a01007387 */ /* 0x000fe80000100a00 */
[----:B-1----:R-:W4:Y:S04]  /*38960*/  LDL.LU.64 R170, [R1+0x1c38] ;  /* 0x001c380001aa7983 */ /* 0x002f280000300a00 */
[----:B------:R-:W-:Y:S04]  /*38970*/  STL.64 [R1+0x2b20], R148 ;  /* 0x002b209401007387 */ /* 0x000fe80000100a00 */
[----:B------:R1:W-:Y:S04]  /*38980*/  STL.64 [R1+0x2b28], R150 ;  /* 0x002b289601007387 */ /* 0x0003e80000100a00 */
[----:B------:R-:W4:Y:S04]  /*38990*/  LDL.LU.64 R164, [R1+0x1720] ;  /* 0x0017200001a47983 */ /* 0x000f280000300a00 */
[----:B------:R-:W4:Y:S01]  /*389a0*/  LDL.LU.64 R166, [R1+0x1728] ;  /* 0x0017280001a67983 */ /* 0x000f220000300a00 */
[-C--:B-1---5:R-:W-:Y:S03]  /*389b0*/  HMMA.1688.F32.TF32 R148, R116, R80.reuse, R220 ;  /* 0x000000507494723c */ /* 0x0a2fe600000810dc */
[----:B------:R-:W-:Y:S11]  /*389c0*/  LDSM.16.M88.4 R184, [R3+0x13400] ;  /* 0x0134000003b8783b */ /* 0x000ff60000000200 */
[----:B------:R-:W-:Y:S09]  /*389d0*/  @!UPT UIADD3 URZ, URZ, URZ, URZ ;  /* 0x0000003f3f3ff290 */ /* 0x000ff2000fffe03f */
[----:B------:R-:W-:Y:S04]  /*389e0*/  STL.64 [R1+0x2080], R148 ;  /* 0x0020809401007387 */ /* 0x000fe80000100a00 */
[----:B------:R1:W-:Y:S04]  /*389f0*/  STL.64 [R1+0x2088], R150 ;  /* 0x0020889601007387 */ /* 0x0003e80000100a00 */
[----:B------:R-:W4:Y:S04]  /*38a00*/  LDL.LU.64 R160, [R1+0xdd0] ;  /* 0x000dd00001a07983 */ /* 0x000f280000300a00 */
[----:B------:R-:W4:Y:S04]  /*38a10*/  LDL.LU.64 R162, [R1+0xdd8] ;  /* 0x000dd80001a27983 */ /* 0x000f280000300a00 */
[----:B------:R-:W4:Y:S04]  /*38a20*/  LDL.LU.64 R156, [R1+0xac0] ;  /* 0x000ac000019c7983 */ /* 0x000f280000300a00 */
[----:B------:R-:W4:Y:S01]  /*38a30*/  LDL.LU.64 R158, [R1+0xac8] ;  /* 0x000ac800019e7983 */ /* 0x000f220000300a00 */
[-C--:B-1----:R-:W-:Y:S08]  /*38a40*/  HMMA.1688.F32.TF32 R148, R120, R80.reuse, R216 ;  /* 0x000000507894723c */ /* 0x082ff000000810d8 */
[-C--:B------:R-:W-:Y:S11]  /*38a50*/  HMMA.1688.F32.TF32 R172, R124, R80.reuse, R212 ;  /* 0x000000507cac723c */ /* 0x080ff600000810d4 */
[----:B------:R-:W-:Y:S04]  /*38a60*/  @!UPT UIADD3 URZ, URZ, URZ, URZ ;  /* 0x0000003f3f3ff290 */ /* 0x000fe8000fffe03f */
[----:B------:R1:W-:Y:S04]  /*38a70*/  STL.64 [R1+0x2bd0], R148 ;  /* 0x002bd09401007387 */ /* 0x0003e80000100a00 */
[----:B------:R1:W-:Y:S04]  /*38a80*/  STL.64 [R1+0x2bd8], R150 ;  /* 0x002bd89601007387 */ /* 0x0003e80000100a00 */
[----:B------:R-:W4:Y:S04]  /*38a90*/  LDL.LU.64 R152, [R1+0x7b0] ;  /* 0x0007b00001987983 */ /* 0x000f280000300a00 */
[----:B------:R-:W4:Y:S04]  /*38aa0*/  LDL.LU.64 R154, [R1+0x7b8] ;  /* 0x0007b800019a7983 */ /* 0x000f280000300a00 */
[----:B-1----:R-:W4:Y:S04]  /*38ab0*/  LDL.LU.64 R148, [R1+0x5c0] ;  /* 0x0005c00001947983 */ /* 0x002f280000300a00 */
[----:B------:R-:W4:Y:S04]  /*38ac0*/  LDL.LU.64 R150, [R1+0x5c8] ;  /* 0x0005c80001967983 */ /* 0x000f280000300a00 */
[----:B------:R-:W-:Y:S04]  /*38ad0*/  STL.64 [R1+0x2240], R172 ;  /* 0x002240ac01007387 */ /* 0x000fe80000100a00 */
[----:B------:R1:W-:Y:S02]  /*38ae0*/  STL.64 [R1+0x2248], R174 ;  /* 0x002248ae01007387 */ /* 0x0003e40000100a00 */
[-C--:B-1----:R-:W-:Y:S08]  /*38af0*/  HMMA.1688.F32.TF32 R172, R128, R80.reuse, R52 ;  /* 0x0000005080ac723c */ /* 0x082ff00000081034 */
[-C--:B------:R-:W-:Y:S08]  /*38b00*/  HMMA.1688.F32.TF32 R52, R132, R80.reuse, R56 ;  /* 0x000000508434723c */ /* 0x080ff00000081038 */
[-C--:B------:R-:W-:Y:S07]  /*38b10*/  HMMA.1688.F32.TF32 R60, R136, R80.reuse, R60 ;  /* 0x00000050883c723c */ /* 0x080fee000008103c */
[----:B------:R-:W-:Y:S01]  /*38b20*/  STL.64 [R1+0x2c60], R172 ;  /* 0x002c60ac01007387 */ /* 0x000fe20000100a00 */
[-C--:B------:R-:W-:Y:S03]  /*38b30*/  HMMA.1688.F32.TF32 R56, R144, R80.reuse, R64 ;  /* 0x000000509038723c */ /* 0x080fe60000081040 */
[----:B------:R-:W-:Y:S04]  /*38b40*/  STL.64 [R1+0x2c68], R174 ;  /* 0x002c68ae01007387 */ /* 0x000fe80000100a00 */
[----:B------:R-:W-:Y:S04]  /*38b50*/  STL.64 [R1+0x2790], R52 ;  /* 0x0027903401007387 */ /* 0x000fe80000100a00 */
[----:B------:R2:W-:Y:S04]  /*38b60*/  STL.64 [R1+0x2798], R54 ;  /* 0x0027983601007387 */ /* 0x0005e80000100a00 */
[----:B------:R-:W-:Y:S01]  /*38b70*/  LDSM.16.M88.4 R172, [R3+0x14000] ;  /* 0x0140000003ac783b */ /* 0x000fe20000000200 */
[-C--:B--2---:R-:W-:Y:S03]  /*38b80*/  HMMA.1688.F32.TF32 R52, R140, R80.reuse, R68 ;  /* 0x000000508c34723c */ /* 0x084fe60000081044 */
[----:B------:R-:W-:Y:S04]  /*38b90*/  STL.64 [R1+0x2cd0], R60 ;  /* 0x002cd03c01007387 */ /* 0x000fe80000100a00 */
[----:B------:R1:W-:Y:S04]  /*38ba0*/  STL.64 [R1+0x2cd8], R62 ;  /* 0x002cd83e01007387 */ /* 0x0003e80000100a00 */
[----:B------:R-:W-:Y:S04]  /*38bb0*/  STL.64 [R1+0x2810], R56 ;  /* 0x0028103801007387 */ /* 0x000fe80000100a00 */
[----:B------:R3:W-:Y:S01]  /*38bc0*/  STL.64 [R1+0x2818], R58 ;  /* 0x0028183a01007387 */ /* 0x0007e20000100a00 */
[-C--:B-1----:R-:W-:Y:S07]  /*38bd0*/  HMMA.1688.F32.TF32 R60, R84, R80.reuse, R72 ;  /* 0x00000050543c723c */ /* 0x082fee0000081048 */
[----:B------:R-:W-:Y:S01]  /*38be0*/  STL.64 [R1+0x2d20], R52 ;  /* 0x002d203401007387 */ /* 0x000fe20000100a00 */
[----:B---3--:R-:W-:Y:S03]  /*38bf0*/  HMMA.1688.F32.TF32 R56, R88, R80, R48 ;  /* 0x000000505838723c */ /* 0x008fe60000081030 */
[----:B------:R4:W-:Y:S11]  /*38c00*/  STL.64 [R1+0x2d28], R54 ;  /* 0x002d283601007387 */ /* 0x0009f60000100a00 */
[----:B------:R-:W-:Y:S01]  /*38c10*/  @!UPT UIADD3 URZ, URZ, URZ, URZ ;  /* 0x0000003f3f3ff290 */ /* 0x000fe2000fffe03f */
[----:B------:R-:W-:Y:S04]  /*38c20*/  STL.64 [R1+0x2880], R60 ;  /* 0x0028803c01007387 */ /* 0x000fe80000100a00 */
[----:B------:R-:W-:Y:S04]  /*38c30*/  STL.64 [R1+0x2888], R62 ;  /* 0x0028883e01007387 */ /* 0x000fe80000100a00 */
[----:B------:R-:W-:Y:S04]  /*38c40*/  STL.64 [R1+0x2d50], R56 ;  /* 0x002d503801007387 */ /* 0x000fe80000100a00 */
[----:B------:R-:W-:Y:S04]  /*38c50*/  STL.64 [R1+0x2d58], R58 ;  /* 0x002d583a01007387 */ /* 0x000fe80000100a00 */
[----:B------:R-:W2:Y:S01]  /*38c60*/  LDL.LU.64 R72, [R1+0x90] ;  /* 0x0000900001487983 */ /* 0x000ea20000300a00 */
[-C--:B----4-:R-:W-:Y:S08]  /*38c70*/  HMMA.1688.F32.TF32 R52, R92, R76.reuse, R168 ;  /* 0x0000004c5c34723c */ /* 0x090ff000000810a8 */
[-C--:B------:R-:W-:Y:S11]  /*38c80*/  HMMA.1688.F32.TF32 R48, R96, R76.reuse, R164 ;  /* 0x0000004c6030723c */ /* 0x080ff600000810a4 */
[----:B------:R-:W-:Y:S04]  /*38c90*/  @!UPT UIADD3 URZ, URZ, URZ, URZ ;  /* 0x0000003f3f3ff290 */ /* 0x000fe8000fffe03f */
[----:B------:R-:W-:Y:S04]  /*38ca0*/  STL.64 [R1+0x1e40], R52 ;  /* 0x001e403401007387 */ /* 0x000fe80000100a00 */
[----:B------:R-:W-:Y:S04]  /*38cb0*/  STL.64 [R1+0x1e48], R54 ;  /* 0x001e483601007387 */ /* 0x000fe80000100a00 */
[----:B------:R-:W2:Y:S04]  /*38cc0*/  LDL.LU.64 R74, [R1+0x98] ;  /* 0x00009800014a7983 */ /* 0x000ea80000300a00 */
[----:B------:R-:W1:Y:S04]  /*38cd0*/  LDSM.16.M88.4 R52, [R3+0x10800] ;  /* 0x010800000334783b */ /* 0x000e680000000200 */
[----:B------:R-:W-:Y:S04]  /*38ce0*/  STL.64 [R1+0x2930], R48 ;  /* 0x0029303001007387 */ /* 0x000fe80000100a00 */
[----:B------:R3:W-:Y:S04]  /*38cf0*/  STL.64 [R1+0x2938], R50 ;  /* 0x0029383201007387 */ /* 0x0007e80000100a00 */
[----:B------:R-:W4:Y:S04]  /*38d00*/  LDL.LU.64 R68, [R1+0x70] ;  /* 0x0000700001447983 */ /* 0x000f280000300a00 */
[----:B------:R-:W4:Y:S01]  /*38d10*/  LDL.LU.64 R70, [R1+0x78] ;  /* 0x0000780001467983 */ /* 0x000f220000300a00 */
[-C--:B---3--:R-:W-:Y:S11]  /*38d20*/  HMMA.1688.F32.TF32 R48, R100, R76.reuse, R160 ;  /* 0x0000004c6430723c */ /* 0x088ff600000810a0 */
[----:B------:R-:W-:Y:S11]  /*38d30*/  @!UPT UIADD3 URZ, URZ, URZ, URZ ;  /* 0x0000003f3f3ff290 */ /* 0x000ff6000fffe03f */
[----:B------:R-:W-:Y:S01]  /*38d40*/  @!UPT UIADD3 URZ, URZ, URZ, URZ ;  /* 0x0000003f3f3ff290 */ /* 0x000fe2000fffe03f */
[----:B------:R-:W-:Y:S04]  /*38d50*/  STL.64 [R1+0x1e50], R48 ;  /* 0x001e503001007387 */ /* 0x000fe80000100a00 */
[----:B------:R3:W-:Y:S04]  /*38d60*/  STL.64 [R1+0x1e58], R50 ;  /* 0x001e583201007387 */ /* 0x0007e80000100a00 */
[----:B------:R-:W4:Y:S04]  /*38d70*/  LDL.LU.64 R64, [R1+0x50] ;  /* 0x0000500001407983 */ /* 0x000f280000300a00 */
[----:B------:R-:W4:Y:S04]  /*38d80*/  LDL.LU.64 R66, [R1+0x58] ;  /* 0x0000580001427983 */ /* 0x000f280000300a00 */
        /* <DEDUP_REMOVED lines=13> */
[----:B------:R3:W-:Y:S02]  /*38e60*/  STL.64 [R1+0x1fe8], R50 ;  /* 0x001fe83201007387 */ /* 0x0007e40000100a00 */
[-C--:B---3--:R-:W-:Y:S02]  /*38e70*/  HMMA.1688.F32.TF32 R48, R112, R76.reuse, R148 ;  /* 0x0000004c7030723c */ /* 0x088fe40000081094 */
[----:B-1----:R-:W-:Y:S11]  /*38e80*/  STL [R1+0x4f64], R54 ;  /* 0x004f643601007387 */ /* 0x002ff60000100800 */
[----:B------:R-:W-:Y:S10]  /*38e90*/  @!UPT UIADD3 URZ, URZ, URZ, URZ ;  /* 0x0000003f3f3ff290 */ /* 0x000ff4000fffe03f */
[----:B------:R-:W-:Y:S04]  /*38ea0*/  STL.64 [R1+0x2ac0], R48 ;  /* 0x002ac03001007387 */ /* 0x000fe80000100a00 */
[----:B------:R-:W-:Y:S04]  /*38eb0*/  STL.64 [R1+0x2ac8], R50 ;  /* 0x002ac83201007387 */ /* 0x000fe80000100a00 */
[----:B------:R-:W1:Y:S01]  /*38ec0*/  LDSM.16.M88.4 R48, [R3+0x10c00] ;  /* 0x010c00000330783b */ /* 0x000e620000000200 */
[-C--:B------:R-:W-:Y:S03]  /*38ed0*/  HMMA.1688.F32.TF32 R80, R116, R76.reuse, R224 ;  /* 0x0000004c7450723c */ /* 0x080fe600000810e0 */
[----:B------:R-:W-:Y:S04]  /*38ee0*/  STL [R1+0x4f60], R55 ;  /* 0x004f603701007387 */ /* 0x000fe80000100800 */
[----:B-1----:R-:W-:Y:S11]  /*38ef0*/  STL [R1+0x4f6c], R50 ;  /* 0x004f6c3201007387 */ /* 0x002ff60000100800 */
[----:B------:R-:W-:Y:S05]  /*38f00*/  @!UPT UIADD3 URZ, URZ, URZ, URZ ;  /* 0x0000003f3f3ff290 */ /* 0x000fea000fffe03f */
[----:B------:R-:W-:Y:S04]  /*38f10*/  STL.64 [R1+0x2070], R80 ;  /* 0x0020705001007387 */ /* 0x000fe80000100a00 */
[----:B------:R2:W-:Y:S04]  /*38f20*/  STL.64 [R1+0x2078], R82 ;  /* 0x0020785201007387 */ /* 0x0005e80000100a00 */
[----:B------:R-:W-:Y:S01]  /*38f30*/  STL [R1+0x4f68], R51 ;  /* 0x004f683301007387 */ /* 0x000fe20000100800 */
[-C--:B--2---:R-:W-:Y:S08]  /*38f40*/  HMMA.1688.F32.TF32 R80, R120, R76.reuse, R72 ;  /* 0x0000004c7850723c */ /* 0x084ff00000081048 */
[-C--:B----4-:R-:W-:Y:S11]  /*38f50*/  HMMA.1688.F32.TF32 R72, R124, R76.reuse, R68 ;  /* 0x0000004c7c48723c */ /* 0x090ff60000081044 */
[----:B------:R-:W-:Y:S04]  /*38f60*/  @!UPT UIADD3 URZ, URZ, URZ, URZ ;  /* 0x0000003f3f3ff290 */ /* 0x000fe8000fffe03f */
[----:B------:R-:W-:Y:S04]  /*38f70*/  STL.64 [R1+0x2b80], R80 ;  /* 0x002b805001007387 */ /* 0x000fe80000100a00 */
[----:B------:R-:W-:Y:S01]  /*38f80*/  STL.64 [R1+0x2b88], R82 ;  /* 0x002b885201007387 */ /* 0x000fe20000100a00 */
[-C--:B------:R-:W-:Y:S03]  /*38f90*/  HMMA.1688.F32.TF32 R68, R128, R76.reuse, R64 ;  /* 0x0000004c8044723c */ /* 0x080fe60000081040 */
[----:B------:R-:W2:Y:S04]  /*38fa0*/  LDL.LU.64 R64, [R1+0x1c60] ;  /* 0x001c600001407983 */ /* 0x000ea80000300a00 */
[----:B------:R-:W-:Y:S04]  /*38fb0*/  STL.64 [R1+0x2230], R72 ;  /* 0x0022304801007387 */ /* 0x000fe80000100a00 */
[----:B------:R-:W-:Y:S04]  /*38fc0*/  STL.64 [R1+0x2238], R74 ;  /* 0x0022384a01007387 */ /* 0x000fe80000100a00 */
[----:B------:R-:W2:Y:S08]  /*38fd0*/  LDL.LU.64 R66, [R1+0x1c68] ;  /* 0x001c680001427983 */ /* 0x000eb00000300a00 */
[----:B------:R-:W-:Y:S04]  /*38fe0*/  STL.64 [R1+0x2c20], R68 ;  /* 0x002c204401007387 */ /* 0x000fe80000100a00 */
[----:B------:R1:W-:Y:S02]  /*38ff0*/  STL.64 [R1+0x2c28], R70 ;  /* 0x002c284601007387 */ /* 0x0003e40000100a00 */
[-C--:B-1----:R-:W-:Y:S02]  /*39000*/  HMMA.1688.F32.TF32 R68, R132, R76.reuse, R60 ;  /* 0x0000004c8444723c */ /* 0x082fe4000008103c */
[----:B------:R-:W3:Y:S04]  /*39010*/  LDL.LU.64 R60, [R1+0x18c0] ;  /* 0x0018c000013c7983 */ /* 0x000ee80000300a00 */
[----:B------:R-:W3:Y:S02]  /*39020*/  LDL.LU.64 R62, [R1+0x18c8] ;  /* 0x0018c800013e7983 */ /* 0x000ee40000300a00 */
[-C--:B------:R-:W-:Y:S11]  /*39030*/  HMMA.1688.F32.TF32 R56, R136, R76.reuse, R56 ;  /* 0x0000004c8838723c */ /* 0x080ff60000081038 */
[----:B------:R-:W-:Y:S04]  /*39040*/  @!UPT UIADD3 URZ, URZ, URZ, URZ ;  /* 0x0000003f3f3ff290 */ /* 0x000fe8000fffe03f */
[----:B------:R-:W-:Y:S04]  /*39050*/  STL.64 [R1+0x2770], R68 ;  /* 0x0027704401007387 */ /* 0x000fe80000100a00 */
[----:B------:R-:W-:Y:S04]  /*39060*/  STL.64 [R1+0x2778], R70 ;  /* 0x0027784601007387 */ /* 0x000fe80000100a00 */
[----:B------:R-:W4:Y:S04]  /*39070*/  LDL.LU.64 R156, [R1+0xe00] ;  /* 0x000e0000019c7983 */ /* 0x000f280000300a00 */
[----:B------:R-:W4:Y:S04]  /*39080*/  LDL.LU.64 R158, [R1+0xe08] ;  /* 0x000e0800019e7983 */ /* 0x000f280000300a00 */
        /* <DEDUP_REMOVED lines=10> */
[----:B-1----:R-:W4:Y:S04]  /*39130*/  LDL.LU.64 R56, [R1+0x80] ;  /* 0x0000800001387983 */ /* 0x002f280000300a00 */
[----:B------:R-:W4:Y:S01]  /*39140*/  LDL.LU.64 R58, [R1+0x88] ;  /* 0x00008800013a7983 */ /* 0x000f220000300a00 */
[-C--:B------:R-:W-:Y:S03]  /*39150*/  HMMA.1688.F32.TF32 R168, R144, R76.reuse, R248 ;  /* 0x0000004c90a8723c */ /* 0x080fe600000810f8 */
[----:B------:R-:W4:Y:S04]  /*39160*/  LDL.LU.64 R68, [R1+0x60] ;  /* 0x0000600001447983 */ /* 0x000f280000300a00 */
[----:B------:R-:W4:Y:S01]  /*39170*/  LDL.LU.64 R70, [R1+0x68] ;  /* 0x0000680001467983 */ /* 0x000f220000300a00 */
[-C--:B------:R-:W-:Y:S08]  /*39180*/  HMMA.1688.F32.TF32 R164, R140, R76.reuse, R240 ;  /* 0x0000004c8ca4723c */ /* 0x080ff000000810f0 */
[-C--:B------:R-:W-:Y:S08]  /*39190*/  HMMA.1688.F32.TF32 R160, R84, R76.reuse, R232 ;  /* 0x0000004c54a0723c */ /* 0x080ff000000810e8 */
[C---:B------:R-:W-:Y:S01]  /*391a0*/  HMMA.1688.F32.TF32 R76, R88.reuse, R76, R44 ;  /* 0x0000004c584c723c */ /* 0x040fe2000008102c */
[----:B------:R-:W-:Y:S04]  /*391b0*/  STL.64 [R1+0x27e0], R168 ;  /* 0x0027e0a801007387 */ /* 0x000fe80000100a00 */
[----:B------:R-:W-:Y:S04]  /*391c0*/  STL.64 [R1+0x27e8], R170 ;  /* 0x0027e8aa01007387 */ /* 0x000fe80000100a00 */
[----:B------:R-:W-:Y:S04]  /*391d0*/  STL.64 [R1+0x2d10], R164 ;  /* 0x002d10a401007387 */ /* 0x000fe80000100a00 */
[----:B------:R-:W-:Y:S04]  /*391e0*/  STL.64 [R1+0x2d18], R166 ;  /* 0x002d18a601007387 */ /* 0x000fe80000100a00 */
[----:B------:R-:W-:Y:S04]  /*391f0*/  STL.64 [R1+0x2830], R160 ;  /* 0x002830a001007387 */ /* 0x000fe80000100a00 */
[----:B------:R-:W-:Y:S01]  /*39200*/  STL.64 [R1+0x2838], R162 ;  /* 0x002838a201007387 */ /* 0x000fe20000100a00 */
[----:B------:R-:W-:Y:S03]  /*39210*/  HMMA.1688.F32.TF32 R36, R88, R48, R36 ;  /* 0x000000305824723c */ /* 0x000fe60000081024 */
[----:B------:R-:W-:Y:S05]  /*39220*/  LDSM.16.M88.4 R168, [R3+0x14400] ;  /* 0x0144000003a8783b */ /* 0x000fea0000000200 */
[-C--:B--2---:R-:W-:Y:S01]  /*39230*/  HMMA.1688.F32.TF32 R44, R92, R52.reuse, R64 ;  /* 0x000000345c2c723c */ /* 0x084fe20000081040 */
[----:B------:R-:W2:Y:S04]  /*39240*/  LDL.LU.64 R64, [R1+0x40] ;  /* 0x0000400001407983 */ /* 0x000ea80000300a00 */
[----:B------:R-:W-:Y:S04]  /*39250*/  STL.64 [R1+0x2d40], R76 ;  /* 0x002d404c01007387 */ /* 0x000fe80000100a00 */
[----:B------:R-:W-:Y:S04]  /*39260*/  STL.64 [R1+0x2d48], R78 ;  /* 0x002d484e01007387 */ /* 0x000fe80000100a00 */
[----:B------:R-:W2:Y:S10]  /*39270*/  LDL.LU.64 R66, [R1+0x48] ;  /* 0x0000480001427983 */ /* 0x000eb40000300a00 */
[----:B------:R-:W-:Y:S04]  /*39280*/  STL.64 [R1+0x1e00], R44 ;  /* 0x001e002c01007387 */ /* 0x000fe80000100a00 */
[----:B------:R3:W-:Y:S02]  /*39290*/  STL.64 [R1+0x1e08], R46 ;  /* 0x001e082e01007387 */ /* 0x0007e40000100a00 */
[-C--:B---3--:R-:W-:Y:S02]  /*392a0*/  HMMA.1688.F32.TF32 R44, R96, R52.reuse, R60 ;  /* 0x00000034602c723c */ /* 0x088fe4000008103c */
[----:B------:R-:W3:Y:S04]  /*392b0*/  LDL.LU.64 R60, [R1+0x20] ;  /* 0x00002000013c7983 */ /* 0x000ee80000300a00 */
[----:B------:R-:W3:Y:S11]  /*392c0*/  LDL.LU.64 R62, [R1+0x28] ;  /* 0x00002800013e7983 */ /* 0x000ef60000300a00 */
[----:B------:R-:W-:Y:S06]  /*392d0*/  @!UPT UIADD3 URZ, URZ, URZ, URZ ;  /* 0x0000003f3f3ff290 */ /* 0x000fec000fffe03f */
[----:B------:R1:W-:Y:S04]  /*392e0*/  STL.64 [R1+0x28e0], R44 ;  /* 0x0028e02c01007387 */ /* 0x0003e80000100a00 */
[----:B------:R4:W-:Y:S04]  /*392f0*/  STL.64 [R1+0x28e8], R46 ;  /* 0x0028e82e01007387 */ /* 0x0009e80000100a00 */
[----:B-1----:R-:W3:Y:S04]  /*39300*/  LDL.LU.64 R44, [R1] ;  /* 0x00000000012c7983 */ /* 0x002ee80000300a00 */
[----:B----4-:R-:W4:Y:S01]  /*39310*/  LDL.LU.64 R46, [R1+0x8] ;  /* 0x00000800012e7983 */ /* 0x010f220000300a00 */
[-C--:B------:R-:W-:Y:S11]  /*39320*/  HMMA.1688.F32.TF32 R76, R100, R52.reuse, R156 ;  /* 0x00000034644c723c */ /* 0x080ff6000008109c */
[----:B------:R-:W-:Y:S11]  /*39330*/  @!UPT UIADD3 URZ, URZ, URZ, URZ ;  /* 0x0000003f3f3ff290 */ /* 0x000ff6000fffe03f */
[----:B------:R-:W-:Y:S01]  /*39340*/  @!UPT UIADD3 URZ, URZ, URZ, URZ ;  /* 0x0000003f3f3ff290 */ /* 0x000fe2000fffe03f */
[----:B------:R-:W-:Y:S04]  /*39350*/  STL.64 [R1+0x1e30], R76 ;  /* 0x001e304c01007387 */ /* 0x000fe80000100a00 */
[----:B------:R1:W-:Y:S02]  /*39360*/  STL.64 [R1+0x1e38], R78 ;  /* 0x001e384e01007387 */ /* 0x0003e40000100a00 */
[-C--:B-1----:R-:W-:Y:S08]  /*39370*/  HMMA.1688.F32.TF32 R76, R104, R52.reuse, R152 ;  /* 0x00000034684c723c */ /* 0x082ff00000081098 */
[-C--:B------:R-:W-:Y:S08]  /*39380*/  HMMA.1688.F32.TF32 R148, R108, R52.reuse, R148 ;  /* 0x000000346c94723c */ /* 0x080ff00000081094 */
[-C--:B------:R-:W-:Y:S07]  /*39390*/  HMMA.1688.F32.TF32 R80, R112, R52.reuse, R80 ;  /* 0x000000347050723c */ /* 0x080fee0000081050 */
[----:B------:R-:W-:Y:S04]  /*393a0*/  STL.64 [R1+0x29a0], R76 ;  /* 0x0029a04c01007387 */ /* 0x000fe80000100a00 */
[----:B------:R1:W-:Y:S02]  /*393b0*/  STL.64 [R1+0x29a8], R78 ;  /* 0x0029a84e01007387 */ /* 0x0003e40000100a00 */
[-C--:B-1----:R-:W-:Y:S02]  /*393c0*/  HMMA.1688.F32.TF32 R76, R116, R52.reuse, R72 ;  /* 0x00000034744c723c */ /* 0x082fe40000081048 */
[----:B------:R-:W-:Y:S04]  /*393d0*/  STL.64 [R1+0x1fd0], R148 ;  /* 0x001fd09401007387 */ /* 0x000fe80000100a00 */
[----:B------:R-:W-:Y:S02]  /*393e0*/  STL.64 [R1+0x1fd8], R150 ;  /* 0x001fd89601007387 */ /* 0x000fe40000100a00 */
[-C--:B------:R-:W-:Y:S02]  /*393f0*/  HMMA.1688.F32.TF32 R72, R120, R52.reuse, R56 ;  /* 0x000000347848723c */ /* 0x080fe40000081038 */
[----:B------:R-:W-:Y:S04]  /*39400*/  STL.64 [R1+0x2a70], R80 ;  /* 0x002a705001007387 */ /* 0x000fe80000100a00 */
[----:B------:R-:W-:Y:S04]  /*39410*/  STL.64 [R1+0x2a78], R82 ;  /* 0x002a785201007387 */ /* 0x000fe80000100a00 */
[----:B------:R-:W4:Y:S05]  /*39420*/  LDL.LU.64 R56, [R1+0x1c20] ;  /* 0x001c200001387983 */ /* 0x000f2a0000300a00 */
[----:B------:R1:W-:Y:S04]  /*39430*/  STL.64 [R1+0x2060], R76 ;  /* 0x0020604c01007387 */ /* 0x0003e80000100a00 */
[----:B------:R1:W-:Y:S04]  /*39440*/  STL.64 [R1+0x2068], R78 ;  /* 0x0020684e01007387 */ /* 0x0003e80000100a00 */
[----:B------:R-:W4:Y:S04]  /*39450*/  LDL.LU.64 R58, [R1+0x1c28] ;  /* 0x001c2800013a7983 */ /* 0x000f280000300a00 */
[----:B------:R1:W-:Y:S04]  /*39460*/  STL.64 [R1+0x2b30], R72 ;  /* 0x002b304801007387 */ /* 0x0003e80000100a00 */
[----:B------:R1:W-:Y:S04]  /*39470*/  STL.64 [R1+0x2b38], R74 ;  /* 0x002b384a01007387 */ /* 0x0003e80000100a00 */
[----:B-1----:R-:W4:Y:S04]  /*39480*/  LDL.LU.64 R76, [R1+0x18b0] ;  /* 0x0018b000014c7983 */ /* 0x002f280000300a00 */
[----:B------:R-:W4:Y:S01]  /*39490*/  LDL.LU.64 R78, [R1+0x18b8] ;  /* 0x0018b800014e7983 */ /* 0x000f220000300a00 */
[-C--:B------:R-:W-:Y:S11]  /*394a0*/  HMMA.1688.F32.TF32 R68, R124, R52.reuse, R68 ;  /* 0x000000347c44723c */ /* 0x080ff60000081044 */
[----:B------:R-:W-:Y:S11]  /*394b0*/  @!UPT UIADD3 URZ, URZ, URZ, URZ ;  /* 0x0000003f3f3ff290 */ /* 0x000ff6000fffe03f */
[----:B------:R-:W-:Y:S01]  /*394c0*/  @!UPT UIADD3 URZ, URZ, URZ, URZ ;  /* 0x0000003f3f3ff290 */ /* 0x000fe2000fffe03f */
[----:B------:R-:W-:Y:S04]  /*394d0*/  STL.64 [R1+0x2220], R68 ;  /* 0x0022204401007387 */ /* 0x000fe80000100a00 */
[----:B------:R-:W-:Y:S04]  /*394e0*/  STL.64 [R1+0x2228], R70 ;  /* 0x0022284601007387 */ /* 0x000fe80000100a00 */
[----:B------:R-:W4:Y:S04]  /*394f0*/  LDL.LU.64 R72, [R1+0xdf0] ;  /* 0x000df00001487983 */ /* 0x000f280000300a00 */
[----:B------:R-:W4:Y:S01]  /*39500*/  LDL.LU.64 R74, [R1+0xdf8] ;  /* 0x000df800014a7983 */ /* 0x000f220000300a00 */
[-C--:B--2---:R-:W-:Y:S11]  /*39510*/  HMMA.1688.F32.TF32 R64, R128, R52.reuse, R64 ;  /* 0x000000348040723c */ /* 0x084ff60000081040 */
[----:B------:R-:W-:Y:S11]  /*39520*/  @!UPT UIADD3 URZ, URZ, URZ, URZ ;  /* 0x0000003f3f3ff290 */ /* 0x000ff6000fffe03f */
[----:B------:R-:W-:Y:S01]  /*39530*/  @!UPT UIADD3 URZ, URZ, URZ, URZ ;  /* 0x0000003f3f3ff290 */ /* 0x000fe2000fffe03f */
[----:B------:R1:W-:Y:S04]  /*39540*/  STL.64 [R1+0x2be0], R64 ;  /* 0x002be04001007387 */ /* 0x0003e80000100a00 */
[----:B------:R2:W-:Y:S01]  /*39550*/  STL.64 [R1+0x2be8], R66 ;  /* 0x002be84201007387 */ /* 0x0005e20000100a00 */
[-C--:B---3--:R-:W-:Y:S03]  /*39560*/  HMMA.1688.F32.TF32 R60, R132, R52.reuse, R60 ;  /* 0x00000034843c723c */ /* 0x088fe6000008103c */
[----:B-1----:R-:W3:Y:S04]  /*39570*/  LDL.LU.64 R64, [R1+0xae0] ;  /* 0x000ae00001407983 */ /* 0x002ee80000300a00 */
[----:B--2---:R-:W3:Y:S11]  /*39580*/  LDL.LU.64 R66, [R1+0xae8] ;  /* 0x000ae80001427983 */ /* 0x004ef60000300a00 */
[----:B------:R-:W-:Y:S05]  /*39590*/  @!UPT UIADD3 URZ, URZ, URZ, URZ ;  /* 0x0000003f3f3ff290 */ /* 0x000fea000fffe03f */
[----:B------:R1:W-:Y:S04]  /*395a0*/  STL.64 [R1+0x2720], R60 ;  /* 0x0027203c01007387 */ /* 0x0003e80000100a00 */
[----:B------:R2:W-:Y:S01]  /*395b0*/  STL.64 [R1+0x2728], R62 ;  /* 0x0027283e01007387 */ /* 0x0005e20000100a00 */
[-C--:B----4-:R-:W-:Y:S03]  /*395c0*/  HMMA.1688.F32.TF32 R44, R136, R52.reuse, R44 ;  /* 0x00000034882c723c */ /* 0x090fe6000008102c */
[----:B-1----:R-:W4:Y:S04]  /*395d0*/  LDL.LU.64 R60, [R1+0x7e0] ;  /* 0x0007e000013c7983 */ /* 0x002f280000300a00 */
[----:B--2---:R-:W4:Y:S11]  /*395e0*/  LDL.LU.64 R62, [R1+0x7e8] ;  /* 0x0007e800013e7983 */ /* 0x004f360000300a00 */
[----:B------:R-:W-:Y:S05]  /*395f0*/  @!UPT UIADD3 URZ, URZ, URZ, URZ ;  /* 0x0000003f3f3ff290 */ /* 0x000fea000fffe03f */
[----:B------:R1:W-:Y:S04]  /*39600*/  STL.64 [R1+0x2c70], R44 ;  /* 0x002c702c01007387 */ /* 0x0003e80000100a00 */
[----:B------:R2:W-:Y:S04]  /*39610*/  STL.64 [R1+0x2c78], R46 ;  /* 0x002c782e01007387 */ /* 0x0005e80000100a00 */
[----:B-1----:R-:W4:Y:S04]  /*39620*/  LDL.LU.64 R44, [R1+0x5e0] ;  /* 0x0005e000012c7983 */ /* 0x002f280000300a00 */
[----:B--2---:R-:W2:Y:S04]  /*39630*/  LDL.LU.64 R46, [R1+0x5e8] ;  /* 0x0005e800012e7983 */ /* 0x004ea80000300a00 */
[----:B------:R-:W2:Y:S04]  /*39640*/  LDL.LU.64 R68, [R1+0xb0] ;  /* 0x0000b00001447983 */ /* 0x000ea80000300a00 */
[----:B------:R-:W2:Y:S01]  /*39650*/  LDL.LU.64 R70, [R1+0xb8] ;  /* 0x0000b80001467983 */ /* 0x000ea20000300a00 */
[-C--:B------:R-:W-:Y:S08]  /*39660*/  HMMA.1688.F32.TF32 R152, R144, R52.reuse, R244 ;  /* 0x000000349098723c */ /* 0x080ff000000810f4 */
[-C--:B------:R-:W-:Y:S08]  /*39670*/  HMMA.1688.F32.TF32 R148, R140, R52.reuse, R236 ;  /* 0x000000348c94723c */ /* 0x080ff000000810ec */
[-C--:B------:R-:W-:Y:S08]  /*39680*/  HMMA.1688.F32.TF32 R80, R84, R52.reuse, R228 ;  /* 0x000000345450723c */ /* 0x080ff000000810e4 */
[----:B------:R-:W-:Y:S01]  /*39690*/  HMMA.1688.F32.TF32 R52, R88, R52, R40 ;  /* 0x000000345834723c */ /* 0x000fe20000081028 */
[----:B------:R-:W-:Y:S04]  /*396a0*/  STL.64 [R1+0x27a0], R152 ;  /* 0x0027a09801007387 */ /* 0x000fe80000100a00 */
[----:B------:R-:W-:Y:S04]  /*396b0*/  STL.64 [R1+0x27a8], R154 ;  /* 0x0027a89a01007387 */ /* 0x000fe80000100a00 */
[----:B------:R-:W-:Y:S04]  /*396c0*/  STL.64 [R1+0x2cf0], R148 ;  /* 0x002cf09401007387 */ /* 0x000fe80000100a00 */
[----:B------:R-:W-:Y:S04]  /*396d0*/  STL.64 [R1+0x2cf8], R150 ;  /* 0x002cf89601007387 */ /* 0x000fe80000100a00 */
        /* <DEDUP_REMOVED lines=10> */
[----:B------:R-:W2:Y:S04]  /*39780*/  LDL.LU.64 R76, [R1+0x1d0] ;  /* 0x0001d000014c7983 */ /* 0x000ea80000300a00 */
[----:B------:R-:W2:Y:S11]  /*39790*/  LDL.LU.64 R78, [R1+0x1d8] ;  /* 0x0001d800014e7983 */ /* 0x000eb60000300a00 */
[----:B------:R-:W-:Y:S06]  /*397a0*/  @!UPT UIADD3 URZ, URZ, URZ, URZ ;  /* 0x0000003f3f3ff290 */ /* 0x000fec000fffe03f */
[----:B------:R-:W-:Y:S04]  /*397b0*/  STL.64 [R1+0x2890], R40 ;  /* 0x0028902801007387 */ /* 0x000fe80000100a00 */
[----:B------:R3:W-:Y:S04]  /*397c0*/  STL.64 [R1+0x2898], R42 ;  /* 0x0028982a01007387 */ /* 0x0007e80000100a00 */
[----:B------:R-:W2:Y:S04]  /*397d0*/  LDL.LU.64 R52, [R1+0x190] ;  /* 0x0001900001347983 */ /* 0x000ea80000300a00 */
[----:B------:R-:W2:Y:S01]  /*397e0*/  LDL.LU.64 R54, [R1+0x198] ;  /* 0x0001980001367983 */ /* 0x000ea20000300a00 */
[-C--:B------:R-:W-:Y:S08]  /*397f0*/  HMMA.1688.F32.TF32 R72, R100, R48.reuse, R72 ;  /* 0x000000306448723c */ /* 0x080ff00000081048 */
[-C--:B---3--:R-:W-:Y:S01]  /*39800*/  HMMA.1688.F32.TF32 R40, R104, R48.reuse, R64 ;  /* 0x000000306828723c */ /* 0x088fe20000081040 */
[----:B------:R-:W3:Y:S11]  /*39810*/  LDL.LU.64 R64, [R1+0x170] ;  /* 0x0001700001407983 */ /* 0x000ef60000300a00 */
[----:B------:R-:W-:Y:S03]  /*39820*/  @!UPT UIADD3 URZ, URZ, URZ, URZ ;  /* 0x0000003f3f3ff290 */ /* 0x000fe6000fffe03f */
[----:B------:R-:W-:Y:S04]  /*39830*/  STL.64 [R1+0xe70], R72 ;  /* 0x000e704801007387 */ /* 0x000fe80000100a00 */
[----:B------:R-:W-:Y:S04]  /*39840*/  STL.64 [R1+0xe78], R74 ;  /* 0x000e784a01007387 */ /* 0x000fe80000100a00 */
[----:B------:R-:W3:Y:S04]  /*39850*/  LDL.LU.64 R66, [R1+0x178] ;  /* 0x0001780001427983 */ /* 0x000ee80000300a00 */
[----:B------:R-:W-:Y:S04]  /*39860*/  STL.64 [R1+0x2940], R40 ;  /* 0x0029402801007387 */ /* 0x000fe80000100a00 */
[----:B------:R4:W-:Y:S02]  /*39870*/  STL.64 [R1+0x2948], R42 ;  /* 0x0029482a01007387 */ /* 0x0009e40000100a00 */
[-C--:B----4-:R-:W-:Y:S02]  /*39880*/  HMMA.1688.F32.TF32 R40, R108, R48.reuse, R60 ;  /* 0x000000306c28723c */ /* 0x090fe4000008103c */
[----:B------:R-:W4:Y:S04]  /*39890*/  LDL.LU.64 R60, [R1+0x130] ;  /* 0x00013000013c7983 */ /* 0x000f280000300a00 */
[----:B------:R-:W4:Y:S11]  /*398a0*/  LDL.LU.64 R62, [R1+0x138] ;  /* 0x00013800013e7983 */ /* 0x000f360000300a00 */
[----:B------:R-:W-:Y:S06]  /*398b0*/  @!UPT UIADD3 URZ, URZ, URZ, URZ ;  /* 0x0000003f3f3ff290 */ /* 0x000fec000fffe03f */
[----:B------:R-:W-:Y:S04]  /*398c0*/  STL.64 [R1+0x1e20], R40 ;  /* 0x001e202801007387 */ /* 0x000fe80000100a00 */
[----:B------:R2:W-:Y:S04]  /*398d0*/  STL.64 [R1+0x1e28], R42 ;  /* 0x001e282a01007387 */ /* 0x0005e80000100a00 */
[----:B------:R-:W4:Y:S04]  /*398e0*/  LDL.LU.64 R72, [R1+0x110] ;  /* 0x0001100001487983 */ /* 0x000f280000300a00 */
[----:B------:R-:W4:Y:S01]  /*398f0*/  LDL.LU.64 R74, [R1+0x118] ;  /* 0x00011800014a7983 */ /* 0x000f220000300a00 */
[-C--:B--2---:R-:W-:Y:S03]  /*39900*/  HMMA.1688.F32.TF32 R40, R112, R48.reuse, R44 ;  /* 0x000000307028723c */ /* 0x084fe6000008102c */
[----:B------:R-:W1:Y:S11]  /*39910*/  LDSM.16.M88.4 R44, [R3+0x11000] ;  /* 0x01100000032c783b */ /* 0x000e760000000200 */
[----:B------:R-:W-:Y:S09]  /*39920*/  @!UPT UIADD3 URZ, URZ, URZ, URZ ;  /* 0x0000003f3f3ff290 */ /* 0x000ff2000fffe03f */
[----:B------:R-:W-:Y:S04]  /*39930*/  STL.64 [R1+0x2a10], R40 ;  /* 0x002a102801007387 */ /* 0x000fe80000100a00 */
[----:B------:R2:W-:Y:S02]  /*39940*/  STL.64 [R1+0x2a18], R42 ;  /* 0x002a182a01007387 */ /* 0x0005e40000100a00 */
[-C--:B--2---:R-:W-:Y:S02]  /*39950*/  HMMA.1688.F32.TF32 R40, R116, R48.reuse, R68 ;  /* 0x000000307428723c */ /* 0x084fe40000081044 */
[----:B-1----:R-:W-:Y:S04]  /*39960*/  STL [R1+0x4f74], R46 ;  /* 0x004f742e01007387 */ /* 0x002fe80000100800 */
[----:B------:R-:W-:Y:S04]  /*39970*/  STL [R1+0x4f70], R47 ;  /* 0x004f702f01007387 */ /* 0x000fe80000100800 */
[----:B------:R-:W2:Y:S04]  /*39980*/  LDL.LU.64 R68, [R1+0xf0] ;  /* 0x0000f00001447983 */ /* 0x000ea80000300a00 */
[----:B------:R-:W2:Y:S09]  /*39990*/  LDL.LU.64 R70, [R1+0xf8] ;  /* 0x0000f80001467983 */ /* 0x000eb20000300a00 */
[----:B------:R-:W-:Y:S04]  /*399a0*/  STL.64 [R1+0x2050], R40 ;  /* 0x0020502801007387 */ /* 0x000fe80000100a00 */
[----:B------:R-:W-:Y:S04]  /*399b0*/  STL.64 [R1+0x2058], R42 ;  /* 0x0020582a01007387 */ /* 0x000fe80000100a00 */
[----:B------:R-:W1:Y:S01]  /*399c0*/  LDSM.16.M88.4 R40, [R3+0x11400] ;  /* 0x011400000328783b */ /* 0x000e620000000200 */
[-C--:B------:R-:W-:Y:S03]  /*399d0*/  HMMA.1688.F32.TF32 R80, R120, R48.reuse, R56 ;  /* 0x000000307850723c */ /* 0x080fe60000081038 */
[----:B-1----:R-:W-:Y:S04]  /*399e0*/  STL [R1+0x4f7c], R42 ;  /* 0x004f7c2a01007387 */ /* 0x002fe80000100800 */
[----:B------:R-:W-:Y:S04]  /*399f0*/  STL [R1+0x4f78], R43 ;  /* 0x004f782b01007387 */ /* 0x000fe80000100800 */
[----:B------:R-:W2:Y:S04]  /*39a00*/  LDL.LU.64 R56, [R1+0xd0] ;  /* 0x0000d00001387983 */ /* 0x000ea80000300a00 */
[----:B------:R-:W2:Y:S01]  /*39a10*/  LDL.LU.64 R58, [R1+0xd8] ;  /* 0x0000d800013a7983 */ /* 0x000ea20000300a00 */
[-C--:B------:R-:W-:Y:S07]  /*39a20*/  HMMA.1688.F32.TF32 R76, R124, R48.reuse, R76 ;  /* 0x000000307c4c723c */ /* 0x080fee000008104c */
[----:B------:R-:W-:Y:S04]  /*39a30*/  STL.64 [R1+0x2ad0], R80 ;  /* 0x002ad05001007387 */ /* 0x000fe80000100a00 */
[----:B------:R-:W-:Y:S04]  /*39a40*/  STL.64 [R1+0x2ad8], R82 ;  /* 0x002ad85201007387 */ /* 0x000fe80000100a00 */
[----:B------:R-:W2:Y:S01]  /*39a50*/  LDL.LU.64 R148, [R1+0x1ca0] ;  /* 0x001ca00001947983 */ /* 0x000ea20000300a00 */
[-C--:B------:R-:W-:Y:S07]  /*39a60*/  HMMA.1688.F32.TF32 R52, R128, R48.reuse, R52 ;  /* 0x000000308034723c */ /* 0x080fee0000081034 */
[----:B------:R-:W-:Y:S04]  /*39a70*/  STL.64 [R1+0x2210], R76 ;  /* 0x0022104c01007387 */ /* 0x000fe80000100a00 */
[----:B------:R-:W-:Y:S04]  /*39a80*/  STL.64 [R1+0x2218], R78 ;  /* 0x0022184e01007387 */ /* 0x000fe80000100a00 */
[----:B------:R-:W2:Y:S08]  /*39a90*/  LDL.LU.64 R150, [R1+0x1ca8] ;  /* 0x001ca80001967983 */ /* 0x000eb00000300a00 */
[----:B------:R1:W-:Y:S04]  /*39aa0*/  STL.64 [R1+0x2b90], R52 ;  /* 0x002b903401007387 */ /* 0x0003e80000100a00 */
[----:B------:R1:W-:Y:S04]  /*39ab0*/  STL.64 [R1+0x2b98], R54 ;  /* 0x002b983601007387 */ /* 0x0003e80000100a00 */
[----:B-1----:R-:W2:Y:S04]  /*39ac0*/  LDL.LU.64 R52, [R1+0x1910] ;  /* 0x0019100001347983 */ /* 0x002ea80000300a00 */
[----:B------:R-:W2:Y:S01]  /*39ad0*/  LDL.LU.64 R54, [R1+0x1918] ;  /* 0x0019180001367983 */ /* 0x000ea20000300a00 */
[-C--:B---3--:R-:W-:Y:S03]  /*39ae0*/  HMMA.1688.F32.TF32 R76, R132, R48.reuse, R64 ;  /* 0x00000030844c723c */ /* 0x088fe60000081040 */
[----:B------:R-:W3:Y:S04]  /*39af0*/  LDL.LU.64 R64, [R1+0xe10] ;  /* 0x000e100001407983 */ /* 0x000ee80000300a00 */
[----:B------:R-:W3:Y:S11]  /*39b00*/  LDL.LU.64 R66, [R1+0xe18] ;  /* 0x000e180001427983 */ /* 0x000ef60000300a00 */
[----:B------:R-:W-:Y:S05]  /*39b10*/  @!UPT UIADD3 URZ, URZ, URZ, URZ ;  /* 0x0000003f3f3ff290 */ /* 0x000fea000fffe03f */
[----:B------:R-:W-:Y:S04]  /*39b20*/  STL.64 [R1+0x2710], R76 ;  /* 0x0027104c01007387 */ /* 0x000fe80000100a00 */
[----:B------:R4:W-:Y:S02]  /*39b30*/  STL.64 [R1+0x2718], R78 ;  /* 0x0027184e01007387 */ /* 0x0009e40000100a00 */
[-C--:B----4-:R-:W-:Y:S02]  /*39b40*/  HMMA.1688.F32.TF32 R76, R136, R48.reuse, R60 ;  /* 0x00000030884c723c */ /* 0x090fe4000008103c */
[----:B------:R-:W4:Y:S04]  /*39b50*/  LDL.LU.64 R60, [R1+0xbe0] ;  /* 0x000be000013c7983 */ /* 0x000f280000300a00 */
[----:B------:R-:W4:Y:S11]  /*39b60*/  LDL.LU.64 R62, [R1+0xbe8] ;  /* 0x000be800013e7983 */ /* 0x000f360000300a00 */
[----:B------:R-:W-:Y:S06]  /*39b70*/  @!UPT UIADD3 URZ, URZ, URZ, URZ ;  /* 0x0000003f3f3ff290 */ /* 0x000fec000fffe03f */
[----:B------:R1:W-:Y:S04]  /*39b80*/  STL.64 [R1+0x2c30], R76 ;  /* 0x002c304c01007387 */ /* 0x0003e80000100a00 */
[----:B------:R1:W-:Y:S04]  /*39b90*/  STL.64 [R1+0x2c38], R78 ;  /* 0x002c384e01007387 */ /* 0x0003e80000100a00 */
[----:B------:R-:W4:Y:S04]  /*39ba0*/  LDL.LU.64 R80, [R1+0x940] ;  /* 0x0009400001507983 */ /* 0x000f280000300a00 */
[----:B------:R-:W4:Y:S01]  /*39bb0*/  LDL.LU.64 R82, [R1+0x948] ;  /* 0x0009480001527983 */ /* 0x000f220000300a00 */
[-C--:B------:R-:W-:Y:S11]  /*39bc0*/  HMMA.1688.F32.TF32 R72, R144, R48.reuse, R72 ;  /* 0x000000309048723c */ /* 0x080ff60000081048 */
[----:B------:R-:W-:Y:S11]  /*39bd0*/  @!UPT UIADD3 URZ, URZ, URZ, URZ ;  /* 0x0000003f3f3ff290 */ /* 0x000ff6000fffe03f */
[----:B------:R-:W-:Y:S01]  /*39be0*/  @!UPT UIADD3 URZ, URZ, URZ, URZ ;  /* 0x0000003f3f3ff290 */ /* 0x000fe2000fffe03f */
[----:B------:R-:W-:Y:S04]  /*39bf0*/  STL.64 [R1+0x2780], R72 ;  /* 0x0027804801007387 */ /* 0x000fe80000100a00 */
[----:B------:R-:W-:Y:S04]  /*39c00*/  STL.64 [R1+0x2788], R74 ;  /* 0x0027884a01007387 */ /* 0x000fe80000100a00 */
[----:B-1----:R-:W4:Y:S04]  /*39c10*/  LDL.LU.64 R76, [R1+0x610] ;  /* 0x00061000014c7983 */ /* 0x002f280000300a00 */
[----:B------:R-:W4:Y:S01]  /*39c20*/  LDL.LU.64 R78, [R1+0x618] ;  /* 0x00061800014e7983 */ /* 0x000f220000300a00 */
[-C--:B--2---:R-:W-:Y:S11]  /*39c30*/  HMMA.1688.F32.TF32 R68, R140, R48.reuse, R68 ;  /* 0x000000308c44723c */ /* 0x084ff60000081044 */
[----:B------:R-:W-:Y:S11]  /*39c40*/  @!UPT UIADD3 URZ, URZ, URZ, URZ ;  /* 0x0000003f3f3ff290 */ /* 0x000ff6000fffe03f */
[----:B------:R-:W-:Y:S01]  /*39c50*/  @!UPT UIADD3 URZ, URZ, URZ, URZ ;  /* 0x0000003f3f3ff290 */ /* 0x000fe2000fffe03f */
[----:B------:R-:W-:Y:S04]  /*39c60*/  STL.64 [R1+0x2cc0], R68 ;  /* 0x002cc04401007387 */ /* 0x000fe80000100a00 */
[----:B------:R1:W-:Y:S02]  /*39c70*/  STL.64 [R1+0x2cc8], R70 ;  /* 0x002cc84601007387 */ /* 0x0003e40000100a00 */
[----:B-1----:R-:W-:Y:S02]  /*39c80*/  HMMA.1688.F32.TF32 R68, R84, R48, R56 ;  /* 0x000000305444723c */ /* 0x002fe40000081038 */
[----:B------:R-:W2:Y:S04]  /*39c90*/  LDL.LU.64 R56, [R1+0x200] ;  /* 0x0002000001387983 */ /* 0x000ea80000300a00 */
[----:B------:R-:W2:Y:S11]  /*39ca0*/  LDL.LU.64 R58, [R1+0x208] ;  /* 0x00020800013a7983 */ /* 0x000eb60000300a00 */
[----:B------:R-:W-:Y:S06]  /*39cb0*/  @!UPT UIADD3 URZ, URZ, URZ, URZ ;  /* 0x0000003f3f3ff290 */ /* 0x000fec000fffe03f */
[----:B------:R1:W-:Y:S04]  /*39cc0*/  STL.64 [R1+0x2800], R68 ;  /* 0x0028004401007387 */ /* 0x0003e80000100a00 */
[----:B------:R1:W-:Y:S04]  /*39cd0*/  STL.64 [R1+0x2808], R70 ;  /* 0x0028084601007387 */ /* 0x0003e80000100a00 */
[----:B------:R-:W2:Y:S04]  /*39ce0*/  LDL.LU.64 R72, [R1+0x1e0] ;  /* 0x0001e00001487983 */ /* 0x000ea80000300a00 */
[----:B------:R-:W2:Y:S01]  /*39cf0*/  LDL.LU.64 R74, [R1+0x1e8] ;  /* 0x0001e800014a7983 */ /* 0x000ea20000300a00 */
[----:B------:R-:W-:Y:S03]  /*39d00*/  HMMA.1688.F32.TF32 R148, R92, R44, R148 ;  /* 0x0000002c5c94723c */ /* 0x000fe60000081094 */
[----:B-1----:R-:W2:Y:S04]  /*39d10*/  LDL.LU.64 R68, [R1+0x1a0] ;  /* 0x0001a00001447983 */ /* 0x002ea80000300a00 */
[----:B------:R-:W2:Y:S04]  /*39d20*/  LDL.LU.64 R70, [R1+0x1a8] ;  /* 0x0001a80001467983 */ /* 0x000ea80000300a00 */
[----:B------:R-:W-:Y:S04]  /*39d30*/  STL.64 [R1+0x2d00], R36 ;  /* 0x002d002401007387 */ /* 0x000fe80000100a00 */
[----:B------:R1:W-:Y:S09]  /*39d40*/  STL.64 [R1+0x2d08], R38 ;  /* 0x002d082601007387 */ /* 0x0003f20000100a00 */
[----:B------:R-:W-:-:S02]  /*39d50*/  IMAD.MOV.U32 R43, RZ, RZ, R151 ;  /* 0x000000ffff2b7224 */ /* 0x000fc400078e0097 */
[----:B------:R-:W-:Y:S01]  /*39d60*/  IMAD.MOV.U32 R42, RZ, RZ, R150 ;  /* 0x000000ffff2a7224 */ /* 0x000fe200078e0096 */
[----:B------:R-:W-:Y:S01]  /*39d70*/  STL.64 [R1+0xda0], R148 ;  /* 0x000da09401007387 */ /* 0x000fe20000100a00 */
[-C--:B-1----:R-:W-:Y:S03]  /*39d80*/  HMMA.1688.F32.TF32 R36, R96, R44.reuse, R52 ;  /* 0x0000002c6024723c */ /* 0x082fe60000081034 */
[----:B------:R-:W-:Y:S04]  /*39d90*/  STL [R1+0x4f84], R43 ;  /* 0x004f842b01007387 */ /* 0x000fe80000100800 */
[----:B------:R-:W-:Y:S04]  /*39da0*/  STL [R1+0x4f80], R42 ;  /* 0x004f802a01007387 */ /* 0x000fe80000100800 */
[----:B------:R-:W2:Y:S04]  /*39db0*/  LDL.LU.64 R52, [R1+0x180] ;  /* 0x0001800001347983 */ /* 0x000ea80000300a00 */
[----:B------:R-:W2:Y:S08]  /*39dc0*/  LDL.LU.64 R54, [R1+0x188] ;  /* 0x0001880001367983 */ /* 0x000eb00000300a00 */
[----:B------:R-:W-:Y:S04]  /*39dd0*/  STL.64 [R1+0x2840], R36 ;  /* 0x0028402401007387 */ /* 0x000fe80000100a00 */
[----:B------:R3:W-:Y:S02]  /*39de0*/  STL.64 [R1+0x2848], R38 ;  /* 0x0028482601007387 */ /* 0x0007e40000100a00 */
[-C--:B---3--:R-:W-:Y:S02]  /*39df0*/  HMMA.1688.F32.TF32 R36, R100, R44.reuse, R64 ;  /* 0x0000002c6424723c */ /* 0x088fe40000081040 */
[----:B------:R-:W3:Y:S04]  /*39e00*/  LDL.LU.64 R64, [R1+0x160] ;  /* 0x0001600001407983 */ /* 0x000ee80000300a00 */
[----:B------:R-:W3:Y:S11]  /*39e10*/  LDL.LU.64 R66, [R1+0x168] ;  /* 0x0001680001427983 */ /* 0x000ef60000300a00 */
[----:B------:R-:W-:Y:S06]  /*39e20*/  @!UPT UIADD3 URZ, URZ, URZ, URZ ;  /* 0x0000003f3f3ff290 */ /* 0x000fec000fffe03f */
        /* <DEDUP_REMOVED lines=10> */
[-C--:B-1----:R-:W-:Y:S11]  /*39ed0*/  HMMA.1688.F32.TF32 R36, R108, R44.reuse, R80 ;  /* 0x0000002c6c24723c */ /* 0x082ff60000081050 */
[----:B------:R-:W-:Y:S11]  /*39ee0*/  @!UPT UIADD3 URZ, URZ, URZ, URZ ;  /* 0x0000003f3f3ff290 */ /* 0x000ff6000fffe03f */
[----:B------:R-:W-:Y:S01]  /*39ef0*/  @!UPT UIADD3 URZ, URZ, URZ, URZ ;  /* 0x0000003f3f3ff290 */ /* 0x000fe2000fffe03f */
        /* <DEDUP_REMOVED lines=8> */
[----:B------:R2:W-:Y:S02]  /*39f80*/  STL.64 [R1+0x29b8], R78 ;  /* 0x0029b84e01007387 */ /* 0x0005e40000100a00 */
[-C--:B--2---:R-:W-:Y:S02]  /*39f90*/  HMMA.1688.F32.TF32 R76, R116, R44.reuse, R56 ;  /* 0x0000002c744c723c */ /* 0x084fe40000081038 */
[----:B------:R-:W2:Y:S04]  /*39fa0*/  LDL.LU.64 R56, [R1+0xc0] ;  /* 0x0000c00001387983 */ /* 0x000ea80000300a00 */
[----:B------:R-:W2:Y:S11]  /*39fb0*/  LDL.LU.64 R58, [R1+0xc8] ;  /* 0x0000c800013a7983 */ /* 0x000eb60000300a00 */
[----:B------:R-:W-:Y:S06]  /*39fc0*/  @!UPT UIADD3 URZ, URZ, URZ, URZ ;  /* 0x0000003f3f3ff290 */ /* 0x000fec000fffe03f */
[----:B------:R-:W-:Y:S04]  /*39fd0*/  STL.64 [R1+0xd10], R76 ;  /* 0x000d104c01007387 */ /* 0x000fe80000100a00 */
[----:B------:R1:W-:Y:S02]  /*39fe0*/  STL.64 [R1+0xd18], R78 ;  /* 0x000d184e01007387 */ /* 0x0003e40000100a00 */
[-C--:B-1----:R-:W-:Y:S08]  /*39ff0*/  HMMA.1688.F32.TF32 R76, R120, R44.reuse, R72 ;  /* 0x0000002c784c723c */ /* 0x082ff00000081048 */
[-C--:B------:R-:W-:Y:S01]  /*3a000*/  HMMA.1688.F32.TF32 R72, R124, R44.reuse, R68 ;  /* 0x0000002c7c48723c */ /* 0x080fe20000081044 */
[----:B------:R-:W2:Y:S11]  /*3a010*/  LDL.LU.64 R68, [R1+0x1ce0] ;  /* 0x001ce00001447983 */ /* 0x000eb60000300a00 */
[----:B------:R-:W-:Y:S03]  /*3a020*/  @!UPT UIADD3 URZ, URZ, URZ, URZ ;  /* 0x0000003f3f3ff290 */ /* 0x000fe6000fffe03f */
[----:B------:R-:W-:Y:S04]  /*3a030*/  STL.64 [R1+0x2a80], R76 ;  /* 0x002a804c01007387 */ /* 0x000fe80000100a00 */
[----:B------:R-:W-:Y:S04]  /*3a040*/  STL.64 [R1+0x2a88], R78 ;  /* 0x002a884e01007387 */ /* 0x000fe80000100a00 */
[----:B------:R-:W2:Y:S04]  /*3a050*/  LDL.LU.64 R70, [R1+0x1ce8] ;  /* 0x001ce80001467983 */ /* 0x000ea80000300a00 */
[----:B------:R-:W-:Y:S04]  /*3a060*/  STL.64 [R1+0x2030], R72 ;  /* 0x0020304801007387 */ /* 0x000fe80000100a00 */
[----:B------:R1:W-:Y:S02]  /*3a070*/  STL.64 [R1+0x2038], R74 ;  /* 0x0020384a01007387 */ /* 0x0003e40000100a00 */
[-C--:B-1----:R-:W-:Y:S02]  /*3a080*/  HMMA.1688.F32.TF32 R72, R128, R44.reuse, R52 ;  /* 0x0000002c8048723c */ /* 0x082fe40000081034 */
[----:B------:R-:W2:Y:S04]  /*3a090*/  LDL.LU.64 R52, [R1+0x1960] ;  /* 0x0019600001347983 */ /* 0x000ea80000300a00 */
[----:B------:R-:W2:Y:S11]  /*3a0a0*/  LDL.LU.64 R54, [R1+0x1968] ;  /* 0x0019680001367983 */ /* 0x000eb60000300a00 */
[----:B------:R-:W-:Y:S06]  /*3a0b0*/  @!UPT UIADD3 URZ, URZ, URZ, URZ ;  /* 0x0000003f3f3ff290 */ /* 0x000fec000fffe03f */
        /* <DEDUP_REMOVED lines=13> */
[----:B------:R1:W-:Y:S02]  /*3a190*/  STL.64 [R1+0x2bf8], R74 ;  /* 0x002bf84a01007387 */ /* 0x0003e40000100a00 */
[-C--:B-1----:R-:W-:Y:S02]  /*3a1a0*/  HMMA.1688.F32.TF32 R72, R144, R44.reuse, R48 ;  /* 0x0000002c9048723c */ /* 0x082fe40000081030 */
        /* <DEDUP_REMOVED lines=9> */
[----:B------:R1:W-:Y:S04]  /*3a240*/  STL.64 [R1+0x2c90], R72 ;  /* 0x002c904801007387 */ /* 0x0003e80000100a00 */
[----:B------:R1:W-:Y:S04]  /*3a250*/  STL.64 [R1+0x2c98], R74 ;  /* 0x002c984a01007387 */ /* 0x0003e80000100a00 */
[----:B------:R-:W4:Y:S04]  /*3a260*/  LDL.LU.64 R76, [R1+0x250] ;  /* 0x00025000014c7983 */ /* 0x000f280000300a00 */
[----:B------:R-:W4:Y:S01]  /*3a270*/  LDL.LU.64 R78, [R1+0x258] ;  /* 0x00025800014e7983 */ /* 0x000f220000300a00 */
[-C--:B------:R-:W-:Y:S08]  /*3a280*/  HMMA.1688.F32.TF32 R32, R88, R44.reuse, R32 ;  /* 0x0000002c5820723c */ /* 0x080ff00000081020 */
[----:B--2---:R-:W-:Y:S11]  /*3a290*/  HMMA.1688.F32.TF32 R56, R84, R44, R56 ;  /* 0x0000002c5438723c */ /* 0x004ff60000081038 */
[----:B------:R-:W-:Y:S11]  /*3a2a0*/  @!UPT UIADD3 URZ, URZ, URZ, URZ ;  /* 0x0000003f3f3ff290 */ /* 0x000ff6000fffe03f */
[----:B------:R-:W-:Y:S01]  /*3a2b0*/  @!UPT UIADD3 URZ, URZ, URZ, URZ ;  /* 0x0000003f3f3ff290 */ /* 0x000fe2000fffe03f */
[----:B------:R2:W-:Y:S04]  /*3a2c0*/  STL.64 [R1+0x2760], R56 ;  /* 0x0027603801007387 */ /* 0x0005e80000100a00 */
[----:B------:R2:W-:Y:S04]  /*3a2d0*/  STL.64 [R1+0x2768], R58 ;  /* 0x0027683a01007387 */ /* 0x0005e80000100a00 */
[----:B-1----:R-:W4:Y:S04]  /*3a2e0*/  LDL.LU.64 R72, [R1+0x3b0] ;  /* 0x0003b00001487983 */ /* 0x002f280000300a00 */
[----:B------:R-:W4:Y:S04]  /*3a2f0*/  LDL.LU.64 R74, [R1+0x3b8] ;  /* 0x0003b800014a7983 */ /* 0x000f280000300a00 */
[----:B------:R-:W-:Y:S04]  /*3a300*/  STL.64 [R1+0x2ce0], R32 ;  /* 0x002ce02001007387 */ /* 0x000fe80000100a00 */
[----:B------:R1:W-:Y:S04]  /*3a310*/  STL.64 [R1+0x2ce8], R34 ;  /* 0x002ce82201007387 */ /* 0x0003e80000100a00 */
[----:B--2---:R-:W2:Y:S04]  /*3a320*/  LDL.LU.64 R56, [R1+0x340] ;  /* 0x0003400001387983 */ /* 0x004ea80000300a00 */
[----:B------:R-:W2:Y:S01]  /*3a330*/  LDL.LU.64 R58, [R1+0x348] ;  /* 0x00034800013a7983 */ /* 0x000ea20000300a00 */
[-C--:B------:R-:W-:Y:S11]  /*3a340*/  HMMA.1688.F32.TF32 R68, R92, R40.reuse, R68 ;  /* 0x000000285c44723c */ /* 0x080ff60000081044 */
[----:B------:R-:W-:Y:S11]  /*3a350*/  @!UPT UIADD3 URZ, URZ, URZ, URZ ;  /* 0x0000003f3f3ff290 */ /* 0x000ff6000fffe03f */
[----:B------:R-:W-:Y:S02]  /*3a360*/  @!UPT UIADD3 URZ, URZ, URZ, URZ ;  /* 0x0000003f3f3ff290 */ /* 0x000fe4000fffe03f */
[----:B------:R-:W-:Y:S01]  /*3a370*/  MOV R43, R70 ;  /* 0x00000046002b7202 */ /* 0x000fe20000000f00 */
[----:B------:R-:W-:Y:S01]  /*3a380*/  IMAD.MOV.U32 R42, RZ, RZ, R71 ;  /* 0x000000ffff2a7224 */ /* 0x000fe200078e0047 */
[----:B------:R3:W-:Y:S01]  /*3a390*/  STL.64 [R1+0xca0], R68 ;  /* 0x000ca04401007387 */ /* 0x0007e20000100a00 */
[-C--:B-1----:R-:W-:Y:S03]  /*3a3a0*/  HMMA.1688.F32.TF32 R32, R96, R40.reuse, R52 ;  /* 0x000000286020723c */ /* 0x082fe60000081034 */
[----:B------:R-:W-:Y:S04]  /*3a3b0*/  STL [R1+0x4f90], R43 ;  /* 0x004f902b01007387 */ /* 0x000fe80000100800 */
[----:B------:R-:W-:Y:S04]  /*3a3c0*/  STL [R1+0x4f8c], R42 ;  /* 0x004f8c2a01007387 */ /* 0x000fe80000100800 */
[----:B------:R-:W2:Y:S04]  /*3a3d0*/  LDL.LU.64 R52, [R1+0x320] ;  /* 0x0003200001347983 */ /* 0x000ea80000300a00 */
[----:B------:R-:W2:Y:S08]  /*3a3e0*/  LDL.LU.64 R54, [R1+0x328] ;  /* 0x0003280001367983 */ /* 0x000eb00000300a00 */
[----:B------:R-:W-:Y:S04]  /*3a3f0*/  STL.64 [R1+0x27b0], R32 ;  /* 0x0027b02001007387 */ /* 0x000fe80000100a00 */
[----:B------:R1:W-:Y:S04]  /*3a400*/  STL.64 [R1+0x27b8], R34 ;  /* 0x0027b82201007387 */ /* 0x0003e80000100a00 */
[----:B---3--:R-:W3:Y:S04]  /*3a410*/  LDL.LU.64 R68, [R1+0x300] ;  /* 0x0003000001447983 */ /* 0x008ee80000300a00 */
[----:B------:R-:W3:Y:S01]  /*3a420*/  LDL.LU.64 R70, [R1+0x308] ;  /* 0x0003080001467983 */ /* 0x000ee20000300a00 */
[-C--:B-1----:R-:W-:Y:S11]  /*3a430*/  HMMA.1688.F32.TF32 R32, R100, R40.reuse, R64 ;  /* 0x000000286420723c */ /* 0x082ff60000081040 */
[----:B------:R-:W-:Y:S11]  /*3a440*/  @!UPT UIADD3 URZ, URZ, URZ, URZ ;  /* 0x0000003f3f3ff290 */ /* 0x000ff6000fffe03f */
[----:B------:R-:W-:Y:S01]  /*3a450*/  @!UPT UIADD3 URZ, URZ, URZ, URZ ;  /* 0x0000003f3f3ff290 */ /* 0x000fe2000fffe03f */
[----:B------:R-:W-:Y:S04]  /*3a460*/  STL.64 [R1+0xcb0], R32 ;  /* 0x000cb02001007387 */ /* 0x000fe80000100a00 */
[----:B------:R4:W-:Y:S04]  /*3a470*/  STL.64 [R1+0xcb8], R34 ;  /* 0x000cb82201007387 */ /* 0x0009e80000100a00 */
[----:B------:R-:W3:Y:S04]  /*3a480*/  LDL.LU.64 R64, [R1+0x290] ;  /* 0x0002900001407983 */ /* 0x000ee80000300a00 */
[----:B------:R-:W3:Y:S01]  /*3a490*/  LDL.LU.64 R66, [R1+0x298] ;  /* 0x0002980001427983 */ /* 0x000ee20000300a00 */
[-C--:B----4-:R-:W-:Y:S11]  /*3a4a0*/  HMMA.1688.F32.TF32 R32, R104, R40.reuse, R60 ;  /* 0x000000286820723c */ /* 0x090ff6000008103c */
[----:B------:R-:W-:Y:S11]  /*3a4b0*/  @!UPT UIADD3 URZ, URZ, URZ, URZ ;  /* 0x0000003f3f3ff290 */ /* 0x000ff6000fffe03f */
[----:B------:R-:W-:Y:S01]  /*3a4c0*/  @!UPT UIADD3 URZ, URZ, URZ, URZ ;  /* 0x0000003f3f3ff290 */ /* 0x000fe2000fffe03f */
[----:B------:R-:W-:Y:S04]  /*3a4d0*/  STL.64 [R1+0x28a0], R32 ;  /* 0x0028a02001007387 */ /* 0x000fe80000100a00 */
[----:B------:R1:W-:Y:S04]  /*3a4e0*/  STL.64 [R1+0x28a8], R34 ;  /* 0x0028a82201007387 */ /* 0x0003e80000100a00 */
[----:B------:R-:W4:Y:S04]  /*3a4f0*/  LDL.LU.64 R60, [R1+0x240] ;  /* 0x00024000013c7983 */ /* 0x000f280000300a00 */
[----:B------:R-:W4:Y:S01]  /*3a500*/  LDL.LU.64 R62, [R1+0x248] ;  /* 0x00024800013e7983 */ /* 0x000f220000300a00 */
[-C--:B-1----:R-:W-:Y:S11]  /*3a510*/  HMMA.1688.F32.TF32 R32, R108, R40.reuse, R48 ;  /* 0x000000286c20723c */ /* 0x082ff60000081030 */
[----:B------:R-:W-:Y:S11]  /*3a520*/  @!UPT UIADD3 URZ, URZ, URZ, URZ ;  /* 0x0000003f3f3ff290 */ /* 0x000ff6000fffe03f */
[----:B------:R-:W-:Y:S01]  /*3a530*/  @!UPT UIADD3 URZ, URZ, URZ, URZ ;  /* 0x0000003f3f3ff290 */ /* 0x000fe2000fffe03f */
[----:B------:R-:W-:Y:S04]  /*3a540*/  STL.64 [R1+0xc90], R32 ;  /* 0x000c902001007387 */ /* 0x000fe80000100a00 */
[----:B------:R1:W-:Y:S04]  /*3a550*/  STL.64 [R1+0xc98], R34 ;  /* 0x000c982201007387 */ /* 0x0003e80000100a00 */
[----:B------:R-:W4:Y:S04]  /*3a560*/  LDL.LU.64 R48, [R1+0x1c0] ;  /* 0x0001c00001307983 */ /* 0x000f280000300a00 */
[----:B------:R-:W4:Y:S01]  /*3a570*/  LDL.LU.64 R50, [R1+0x1c8] ;  /* 0x0001c80001327983 */ /* 0x000f220000300a00 */
[-C--:B-1----:R-:W-:Y:S03]  /*3a580*/  HMMA.1688.F32.TF32 R32, R112, R40.reuse, R36 ;  /* 0x000000287020723c */ /* 0x082fe60000081024 */
[----:B------:R-:W1:Y:S11]  /*3a590*/  LDSM.16.M88.4 R36, [R3+0x11800] ;  /* 0x011800000324783b */ /* 0x000e760000000200 */
[----:B------:R-:W-:Y:S09]  /*3a5a0*/  @!UPT UIADD3 URZ, URZ, URZ, URZ ;  /* 0x0000003f3f3ff290 */ /* 0x000ff2000fffe03f */
[----:B------:R-:W-:Y:S04]  /*3a5b0*/  STL.64 [R1+0x2950], R32 ;  /* 0x0029502001007387 */ /* 0x000fe80000100a00 */
[----:B------:R1:W-:Y:S02]  /*3a5c0*/  STL.64 [R1+0x2958], R34 ;  /* 0x0029582201007387 */ /* 0x0003e40000100a00 */
[-C--:B-1----:R-:W-:Y:S02]  /*3a5d0*/  HMMA.1688.F32.TF32 R32, R116, R40.reuse, R76 ;  /* 0x000000287420723c */ /* 0x082fe4000008104c */
[----:B------:R-:W-:Y:S04]  /*3a5e0*/  STL [R1+0x4f94], R38 ;  /* 0x004f942601007387 */ /* 0x000fe80000100800 */
[----:B------:R-:W-:Y:S04]  /*3a5f0*/  STL [R1+0x4f88], R39 ;  /* 0x004f882701007387 */ /* 0x000fe80000100800 */
[----:B------:R-:W4:Y:S04]  /*3a600*/  LDL.LU.64 R44, [R1+0x150] ;  /* 0x00015000012c7983 */ /* 0x000f280000300a00 */
[----:B------:R-:W4:Y:S09]  /*3a610*/  LDL.LU.64 R46, [R1+0x158] ;  /* 0x00015800012e7983 */ /* 0x000f320000300a00 */
[----:B------:R-:W-:Y:S04]  /*3a620*/  STL.64 [R1+0xc80], R32 ;  /* 0x000c802001007387 */ /* 0x000fe80000100a00 */
[----:B------:R-:W-:Y:S04]  /*3a630*/  STL.64 [R1+0xc88], R34 ;  /* 0x000c882201007387 */ /* 0x000fe80000100a00 */
[----:B------:R-:W1:Y:S01]  /*3a640*/  LDSM.16.M88.4 R32, [R3+0x11c00] ;  /* 0x011c00000320783b */ /* 0x000e620000000200 */
[-C--:B------:R-:W-:Y:S08]  /*3a650*/  HMMA.1688.F32.TF32 R76, R120, R40.reuse, R72 ;  /* 0x00000028784c723c */ /* 0x080ff00000081048 */
[-C--:B--2---:R-:W-:Y:S01]  /*3a660*/  HMMA.1688.F32.TF32 R72, R124, R40.reuse, R56 ;  /* 0x000000287c48723c */ /* 0x084fe20000081038 */
[----:B-1----:R-:W-:Y:S04]  /*3a670*/  STL [R1+0x4f9c], R34 ;  /* 0x004f9c2201007387 */ /* 0x002fe80000100800 */
[----:B------:R-:W-:Y:S04]  /*3a680*/  STL [R1+0x4f98], R35 ;  /* 0x004f982301007387 */ /* 0x000fe80000100800 */
[----:B------:R-:W2:Y:S06]  /*3a690*/  LDL.LU.64 R56, [R1+0x1d60] ;  /* 0x001d600001387983 */ /* 0x000eac0000300a00 */
[----:B------:R-:W-:Y:S04]  /*3a6a0*/  STL.64 [R1+0x2a20], R76 ;  /* 0x002a204c01007387 */ /* 0x000fe80000100a00 */
[----:B------:R-:W-:Y:S04]  /*3a6b0*/  STL.64 [R1+0x2a28], R78 ;  /* 0x002a284e01007387 */ /* 0x000fe80000100a00 */
[----:B------:R-:W2:Y:S04]  /*3a6c0*/  LDL.LU.64 R58, [R1+0x1d68] ;  /* 0x001d6800013a7983 */ /* 0x000ea80000300a00 */
[----:B------:R-:W-:Y:S04]  /*3a6d0*/  STL.64 [R1+0xcc0], R72 ;  /* 0x000cc04801007387 */ /* 0x000fe80000100a00 */
[----:B------:R1:W-:Y:S02]  /*3a6e0*/  STL.64 [R1+0xcc8], R74 ;  /* 0x000cc84a01007387 */ /* 0x0003e40000100a00 */
[-C--:B-1----:R-:W-:Y:S02]  /*3a6f0*/  HMMA.1688.F32.TF32 R72, R128, R40.reuse, R52 ;  /* 0x000000288048723c */ /* 0x082fe40000081034 */
[----:B------:R-:W2:Y:S04]  /*3a700*/  LDL.LU.64 R52, [R1+0x1a00] ;  /* 0x001a000001347983 */ /* 0x000ea80000300a00 */
[----:B------:R-:W2:Y:S02]  /*3a710*/  LDL.LU.64 R54, [R1+0x1a08] ;  /* 0x001a080001367983 */ /* 0x000ea40000300a00 */
[-C--:B---3--:R-:W-:Y:S11]  /*3a720*/  HMMA.1688.F32.TF32 R68, R132, R40.reuse, R68 ;  /* 0x000000288444723c */ /* 0x088ff60000081044 */
[----:B------:R-:W-:Y:S04]  /*3a730*/  @!UPT UIADD3 URZ, URZ, URZ, URZ ;  /* 0x0000003f3f3ff290 */ /* 0x000fe8000fffe03f */
[----:B------:R1:W-:Y:S04]  /*3a740*/  STL.64 [R1+0x2ae0], R72 ;  /* 0x002ae04801007387 */ /* 0x0003e80000100a00 */
[----:B------:R3:W-:Y:S04]  /*3a750*/  STL.64 [R1+0x2ae8], R74 ;  /* 0x002ae84a01007387 */ /* 0x0007e80000100a00 */
[----:B------:R-:W2:Y:S04]  /*3a760*/  LDL.LU.64 R76, [R1+0x1390] ;  /* 0x00139000014c7983 */ /* 0x000ea80000300a00 */
[----:B------:R1:W-:Y:S04]  /*3a770*/  STL.64 [R1+0x2010], R68 ;  /* 0x0020104401007387 */ /* 0x0003e80000100a00 */
[----:B------:R1:W-:Y:S04]  /*3a780*/  STL.64 [R1+0x2018], R70 ;  /* 0x0020184601007387 */ /* 0x0003e80000100a00 */
[----:B------:R-:W2:Y:S01]  /*3a790*/  LDL.LU.64 R78, [R1+0x1398] ;  /* 0x00139800014e7983 */ /* 0x000ea20000300a00 */
[-C--:B------:R-:W-:Y:S11]  /*3a7a0*/  HMMA.1688.F32.TF32 R64, R136, R40.reuse, R64 ;  /* 0x000000288840723c */ /* 0x080ff60000081040 */
[----:B------:R-:W-:Y:S11]  /*3a7b0*/  @!UPT UIADD3 URZ, URZ, URZ, URZ ;  /* 0x0000003f3f3ff290 */ /* 0x000ff6000fffe03f */
[----:B------:R-:W-:Y:S01]  /*3a7c0*/  @!UPT UIADD3 URZ, URZ, URZ, URZ ;  /* 0x0000003f3f3ff290 */ /* 0x000fe2000fffe03f */
[----:B------:R-:W-:Y:S04]  /*3a7d0*/  STL.64 [R1+0x2ba0], R64 ;  /* 0x002ba04001007387 */ /* 0x000fe80000100a00 */
[----:B------:R-:W-:Y:S04]  /*3a7e0*/  STL.64 [R1+0x2ba8], R66 ;  /* 0x002ba84201007387 */ /* 0x000fe80000100a00 */
[----:B-1----:R-:W2:Y:S04]  /*3a7f0*/  LDL.LU.64 R72, [R1+0xc60] ;  /* 0x000c600001487983 */ /* 0x002ea80000300a00 */
[----:B---3--:R-:W3:Y:S01]  /*3a800*/  LDL.LU.64 R74, [R1+0xc68] ;  /* 0x000c6800014a7983 */ /* 0x008ee20000300a00 */
[-C--:B----4-:R-:W-:Y:S11]  /*3a810*/  HMMA.1688.F32.TF32 R60, R144, R40.reuse, R60 ;  /* 0x00000028903c723c */ /* 0x090ff6000008103c */
[----:B------:R-:W-:Y:S11]  /*3a820*/  @!UPT UIADD3 URZ, URZ, URZ, URZ ;  /* 0x0000003f3f3ff290 */ /* 0x000ff6000fffe03f */
[----:B------:R-:W-:Y:S01]  /*3a830*/  @!UPT UIADD3 URZ, URZ, URZ, URZ ;  /* 0x0000003f3f3ff290 */ /* 0x000fe2000fffe03f */
[----:B------:R1:W-:Y:S04]  /*3a840*/  STL.64 [R1+0x21f0], R60 ;  /* 0x0021f03c01007387 */ /* 0x0003e80000100a00 */
[----:B------:R4:W-:Y:S04]  /*3a850*/  STL.64 [R1+0x21f8], R62 ;  /* 0x0021f83e01007387 */ /* 0x0009e80000100a00 */
[----:B------:R-:W3:Y:S04]  /*3a860*/  LDL.LU.64 R68, [R1+0x960] ;  /* 0x0009600001447983 */ /* 0x000ee80000300a00 */
[----:B------:R-:W3:Y:S04]  /*3a870*/  LDL.LU.64 R70, [R1+0x968] ;  /* 0x0009680001467983 */ /* 0x000ee80000300a00 */
[----:B-1----:R-:W3:Y:S04]  /*3a880*/  LDL.LU.64 R60, [R1+0x630] ;  /* 0x00063000013c7983 */ /* 0x002ee80000300a00 */
[----:B----4-:R-:W4:Y:S01]  /*3a890*/  LDL.LU.64 R62, [R1+0x638] ;  /* 0x00063800013e7983 */ /* 0x010f220000300a00 */
[-C--:B------:R-:W-:Y:S03]  /*3a8a0*/  HMMA.1688.F32.TF32 R64, R140, R40.reuse, R48 ;  /* 0x000000288c40723c */ /* 0x080fe60000081030 */
[----:B------:R-:W4:Y:S04]  /*3a8b0*/  LDL.LU.64 R48, [R1+0x410] ;  /* 0x0004100001307983 */ /* 0x000f280000300a00 */
[----:B------:R-:W4:Y:S01]  /*3a8c0*/  LDL.LU.64 R50, [R1+0x418] ;  /* 0x0004180001327983 */ /* 0x000f220000300a00 */
[-C--:B------:R-:W-:Y:S11]  /*3a8d0*/  HMMA.1688.F32.TF32 R28, R88, R40.reuse, R28 ;  /* 0x00000028581c723c */ /* 0x080ff6000008101c */
[----:B------:R-:W-:Y:S04]  /*3a8e0*/  @!UPT UIADD3 URZ, URZ, URZ, URZ ;  /* 0x0000003f3f3ff290 */ /* 0x000fe8000fffe03f */
[----:B------:R-:W-:Y:S04]  /*3a8f0*/  STL.64 [R1+0x2c50], R64 ;  /* 0x002c504001007387 */ /* 0x000fe80000100a00 */
[----:B------:R1:W-:Y:S02]  /*3a900*/  STL.64 [R1+0x2c58], R66 ;  /* 0x002c584201007387 */ /* 0x0003e40000100a00 */
[----:B-1----:R-:W-:Y:S02]  /*3a910*/  HMMA.1688.F32.TF32 R64, R84, R40, R44 ;  /* 0x000000285440723c */ /* 0x002fe4000008102c */
[----:B------:R-:W4:Y:S04]  /*3a920*/  LDL.LU.64 R44, [R1+0x350] ;  /* 0x00035000012c7983 */ /* 0x000f280000300a00 */
[----:B------:R-:W4:Y:S11]  /*3a930*/  LDL.LU.64 R46, [R1+0x358] ;  /* 0x00035800012e7983 */ /* 0x000f360000300a00 */
[----:B------:R-:W-:Y:S06]  /*3a940*/  @!UPT UIADD3 URZ, URZ, URZ, URZ ;  /* 0x0000003f3f3ff290 */ /* 0x000fec000fffe03f */
[----:B------:R1:W-:Y:S04]  /*3a950*/  STL.64 [R1+0x26f0], R64 ;  /* 0x0026f04001007387 */ /* 0x0003e80000100a00 */
[----:B------:R1:W-:Y:S04]  /*3a960*/  STL.64 [R1+0x26f8], R66 ;  /* 0x0026f84201007387 */ /* 0x0003e80000100a00 */
[----:B-1----:R-:W4:Y:S04]  /*3a970*/  LDL.LU.64 R64, [R1+0x330] ;  /* 0x0003300001407983 */ /* 0x002f280000300a00 */
[----:B------:R-:W4:Y:S04]  /*3a980*/  LDL.LU.64 R66, [R1+0x338] ;  /* 0x0003380001427983 */ /* 0x000f280000300a00 */
[----:B------:R-:W-:Y:S04]  /*3a990*/  STL.64 [R1+0x2cb0], R28 ;  /* 0x002cb01c01007387 */ /* 0x000fe80000100a00 */
[----:B------:R1:W-:Y:S01]  /*3a9a0*/  STL.64 [R1+0x2cb8], R30 ;  /* 0x002cb81e01007387 */ /* 0x0003e20000100a00 */
[-C--:B--2---:R-:W-:Y:S11]  /*3a9b0*/  HMMA.1688.F32.TF32 R56, R92, R36.reuse, R56 ;  /* 0x000000245c38723c */ /* 0x084ff60000081038 */
[----:B------:R-:W-:Y:S11]  /*3a9c0*/  @!UPT UIADD3 URZ, URZ, URZ, URZ ;  /* 0x0000003f3f3ff290 */ /* 0x000ff6000fffe03f */
[----:B------:R-:W-:Y:S02]  /*3a9d0*/  @!UPT UIADD3 URZ, URZ, URZ, URZ ;  /* 0x0000003f3f3ff290 */ /* 0x000fe4000fffe03f */
[----:B------:R-:W-:Y:S02]  /*3a9e0*/  IMAD.MOV.U32 R38, RZ, RZ, R56 ;  /* 0x000000ffff267224 */ /* 0x000fe400078e0038 */
[----:B------:R-:W-:Y:S01]  /*3a9f0*/  IMAD.MOV.U32 R43, RZ, RZ, R57 ;  /* 0x000000ffff2b7224 */ /* 0x000fe200078e0039 */
[----:B------:R-:W-:Y:S01]  /*3aa00*/  MOV R39, R59 ;  /* 0x0000003b00277202 */ /* 0x000fe20000000f00 */
[----:B------:R-:W-:Y:S01]  /*3aa10*/  IMAD.MOV.U32 R42, RZ, RZ, R58 ;  /* 0x000000ffff2a7224 */ /* 0x000fe200078e003a */
[----:B------:R-:W-:Y:S04]  /*3aa20*/  STL [R1+0x4fac], R38 ;  /* 0x004fac2601007387 */ /* 0x000fe80000100800 */
[----:B------:R-:W-:Y:S01]  /*3aa30*/  STL [R1+0x4fa8], R43 ;  /* 0x004fa82b01007387 */ /* 0x000fe20000100800 */
[-C--:B-1----:R-:W-:Y:S03]  /*3aa40*/  HMMA.1688.F32.TF32 R28, R96, R36.reuse, R52 ;  /* 0x00000024601c723c */ /* 0x082fe60000081034 */
[----:B------:R1:W-:Y:S04]  /*3aa50*/  STL [R1+0x4fa4], R42 ;  /* 0x004fa42a01007387 */ /* 0x0003e80000100800 */
[----:B------:R-:W-:Y:S04]  /*3aa60*/  STL [R1+0x4fa0], R39 ;  /* 0x004fa02701007387 */ /* 0x000fe80000100800 */
[----:B------:R-:W2:Y:S04]  /*3aa70*/  LDL.LU.64 R56, [R1+0x310] ;  /* 0x0003100001387983 */ /* 0x000ea80000300a00 */
[----:B------:R-:W2:Y:S08]  /*3aa80*/  LDL.LU.64 R58, [R1+0x318] ;  /* 0x00031800013a7983 */ /* 0x000eb00000300a00 */
[----:B------:R-:W-:Y:S04]  /*3aa90*/  STL.64 [R1+0x2730], R28 ;  /* 0x0027301c01007387 */ /* 0x000fe80000100a00 */
[----:B------:R1:W-:Y:S04]  /*3aaa0*/  STL.64 [R1+0x2738], R30 ;  /* 0x0027381e01007387 */ /* 0x0003e80000100a00 */
[----:B------:R-:W2:Y:S04]  /*3aab0*/  LDL.LU.64 R52, [R1+0x2f0] ;  /* 0x0002f00001347983 */ /* 0x000ea80000300a00 */
[----:B------:R-:W2:Y:S04]  /*3aac0*/  LDL.LU.64 R54, [R1+0x2f8] ;  /* 0x0002f80001367983 */ /* 0x000ea80000300a00 */
[----:B------:R-:W2:Y:S04]  /*3aad0*/  LDL.LU.64 R40, [R1+0x280] ;  /* 0x0002800001287983 */ /* 0x000ea80000300a00 */
[----:B-1----:R-:W2:Y:S01]  /*3aae0*/  LDL.LU.64 R42, [R1+0x288] ;  /* 0x00028800012a7983 */ /* 0x002ea20000300a00 */
[-C--:B------:R-:W-:Y:S11]  /*3aaf0*/  HMMA.1688.F32.TF32 R28, R100, R36.reuse, R76 ;  /* 0x00000024641c723c */ /* 0x080ff6000008104c */
[----:B------:R-:W-:Y:S11]  /*3ab00*/  @!UPT UIADD3 URZ, URZ, URZ, URZ ;  /* 0x0000003f3f3ff290 */ /* 0x000ff6000fffe03f */
[----:B------:R-:W-:Y:S01]  /*3ab10*/  @!UPT UIADD3 URZ, URZ, URZ, URZ ;  /* 0x0000003f3f3ff290 */ /* 0x000fe2000fffe03f */
[----:B------:R1:W-:Y:S04]  /*3ab20*/  STL.64 [R1+0xc00], R28 ;  /* 0x000c001c01007387 */ /* 0x0003e80000100a00 */
[----:B------:R1:W-:Y:S04]  /*3ab30*/  STL.64 [R1+0xc08], R30 ;  /* 0x000c081e01007387 */ /* 0x0003e80000100a00 */
[----:B-1----:R-:W2:Y:S04]  /*3ab40*/  LDL.LU.64 R28, [R1+0x230] ;  /* 0x00023000011c7983 */ /* 0x002ea80000300a00 */
[----:B------:R-:W2:Y:S01]  /*3ab50*/  LDL.LU.64 R30, [R1+0x238] ;  /* 0x00023800011e7983 */ /* 0x000ea20000300a00 */
[-C--:B---3--:R-:W-:Y:S11]  /*3ab60*/  HMMA.1688.F32.TF32 R72, R104, R36.reuse, R72 ;  /* 0x000000246848723c */ /* 0x088ff60000081048 */
[----:B------:R-:W-:Y:S11]  /*3ab70*/  @!UPT UIADD3 URZ, URZ, URZ, URZ ;  /* 0x0000003f3f3ff290 */ /* 0x000ff6000fffe03f */
[----:B------:R-:W-:Y:S01]  /*3ab80*/  @!UPT UIADD3 URZ, URZ, URZ, URZ ;  /* 0x0000003f3f3ff290 */ /* 0x000fe2000fffe03f */
[----:B------:R-:W-:Y:S04]  /*3ab90*/  STL.64 [R1+0x2850], R72 ;  /* 0x0028504801007387 */ /* 0x000fe80000100a00 */
[----:B------:R1:W-:Y:S02]  /*3aba0*/  STL.64 [R1+0x2858], R74 ;  /* 0x0028584a01007387 */ /* 0x0003e40000100a00 */
[-C--:B-1----:R-:W-:Y:S08]  /*3abb0*/  HMMA.1688.F32.TF32 R72, R108, R36.reuse, R68 ;  /* 0x000000246c48723c */ /* 0x082ff00000081044 */
[-C--:B----4-:R-:W-:Y:S01]  /*3abc0*/  HMMA.1688.F32.TF32 R68, R112, R36.reuse, R60 ;  /* 0x000000247044723c */ /* 0x090fe2000008103c */
[----:B------:R-:W3:Y:S11]  /*3abd0*/  LDL.LU.64 R60, [R1+0x1b0] ;  /* 0x0001b000013c7983 */ /* 0x000ef60000300a00 */
[----:B------:R-:W-:Y:S03]  /*3abe0*/  @!UPT UIADD3 URZ, URZ, URZ, URZ ;  /* 0x0000003f3f3ff290 */ /* 0x000fe6000fffe03f */
[----:B------:R-:W-:Y:S04]  /*3abf0*/  STL.64 [R1+0xbf0], R72 ;  /* 0x000bf04801007387 */ /* 0x000fe80000100a00 */
[----:B------:R-:W-:Y:S04]  /*3ac00*/  STL.64 [R1+0xbf8], R74 ;  /* 0x000bf84a01007387 */ /* 0x000fe80000100a00 */
[----:B------:R-:W3:Y:S04]  /*3ac10*/  LDL.LU.64 R62, [R1+0x1b8] ;  /* 0x0001b800013e7983 */ /* 0x000ee80000300a00 */
        /* <DEDUP_REMOVED lines=14> */
[-C--:B-1----:R-:W-:Y:S11]  /*3ad00*/  HMMA.1688.F32.TF32 R68, R124, R36.reuse, R64 ;  /* 0x000000247c44723c */ /* 0x082ff60000081040 */
[----:B------:R-:W-:Y:S11]  /*3ad10*/  @!UPT UIADD3 URZ, URZ, URZ, URZ ;  /* 0x0000003f3f3ff290 */ /* 0x000ff6000fffe03f */
[----:B------:R-:W-:Y:S01]  /*3ad20*/  @!UPT UIADD3 URZ, URZ, URZ, URZ ;  /* 0x0000003f3f3ff290 */ /* 0x000fe2000fffe03f */
[----:B------:R-:W-:Y:S04]  /*3ad30*/  STL.64 [R1+0xba0], R68 ;  /* 0x000ba04401007387 */ /* 0x000fe80000100a00 */
[----:B------:R-:W-:Y:S01]  /*3ad40*/  STL.64 [R1+0xba8], R70 ;  /* 0x000ba84601007387 */ /* 0x000fe20000100a00 */
[-C--:B--2---:R-:W-:Y:S03]  /*3ad50*/  HMMA.1688.F32.TF32 R64, R128, R36.reuse, R56 ;  /* 0x000000248040723c */ /* 0x084fe60000081038 */
[----:B------:R-:W2:Y:S05]  /*3ad60*/  LDL.LU.64 R56, [R1+0x1a70] ;  /* 0x001a700001387983 */ /* 0x000eaa0000300a00 */
[-C--:B------:R-:W-:Y:S11]  /*3ad70*/  HMMA.1688.F32.TF32 R52, R132, R36.reuse, R52 ;  /* 0x000000248434723c */ /* 0x080ff60000081034 */
[----:B------:R-:W-:Y:S04]  /*3ad80*/  @!UPT UIADD3 URZ, URZ, URZ, URZ ;  /* 0x0000003f3f3ff290 */ /* 0x000fe8000fffe03f */
[----:B------:R-:W-:Y:S04]  /*3ad90*/  STL.64 [R1+0x2a90], R64 ;  /* 0x002a904001007387 */ /* 0x000fe80000100a00 */
[----:B------:R-:W-:Y:S04]  /*3ada0*/  STL.64 [R1+0x2a98], R66 ;  /* 0x002a984201007387 */ /* 0x000fe80000100a00 */
[----:B------:R-:W2:Y:S04]  /*3adb0*/  LDL.LU.64 R58, [R1+0x1a78] ;  /* 0x001a7800013a7983 */ /* 0x000ea80000300a00 */
[----:B------:R1:W-:Y:S04]  /*3adc0*/  STL.64 [R1+0xc60], R52 ;  /* 0x000c603401007387 */ /* 0x0003e80000100a00 */
[----:B------:R1:W-:Y:S04]  /*3add0*/  STL.64 [R1+0xc68], R54 ;  /* 0x000c683601007387 */ /* 0x0003e80000100a00 */
[----:B-1----:R-:W2:Y:S04]  /*3ade0*/  LDL.LU.64 R52, [R1+0x15e0] ;  /* 0x0015e00001347983 */ /* 0x002ea80000300a00 */
[----:B------:R-:W2:Y:S01]  /*3adf0*/  LDL.LU.64 R54, [R1+0x15e8] ;  /* 0x0015e80001367983 */ /* 0x000ea20000300a00 */
[-C--:B------:R-:W-:Y:S08]  /*3ae00*/  HMMA.1688.F32.TF32 R40, R136, R36.reuse, R40 ;  /* 0x000000248828723c */ /* 0x080ff00000081028 */
[-C--:B------:R-:W-:Y:S11]  /*3ae10*/  HMMA.1688.F32.TF32 R28, R144, R36.reuse, R28 ;  /* 0x00000024901c723c */ /* 0x080ff6000008101c */
[----:B------:R-:W-:Y:S04]  /*3ae20*/  @!UPT UIADD3 URZ, URZ, URZ, URZ ;  /* 0x0000003f3f3ff290 */ /* 0x000fe8000fffe03f */
[----:B------:R1:W-:Y:S04]  /*3ae30*/  STL.64 [R1+0x2b50], R40 ;  /* 0x002b502801007387 */ /* 0x0003e80000100a00 */
[----:B------:R1:W-:Y:S04]  /*3ae40*/  STL.64 [R1+0x2b58], R42 ;  /* 0x002b582a01007387 */ /* 0x0003e80000100a00 */
[----:B------:R-:W2:Y:S04]  /*3ae50*/  LDL.LU.64 R68, [R1+0xc70] ;  /* 0x000c700001447983 */ /* 0x000ea80000300a00 */
[----:B------:R-:W2:Y:S04]  /*3ae60*/  LDL.LU.64 R70, [R1+0xc78] ;  /* 0x000c780001467983 */ /* 0x000ea80000300a00 */
[----:B------:R1:W-:Y:S04]  /*3ae70*/  STL.64 [R1+0x2000], R28 ;  /* 0x0020001c01007387 */ /* 0x0003e80000100a00 */
[----:B------:R1:W-:Y:S04]  /*3ae80*/  STL.64 [R1+0x2008], R30 ;  /* 0x0020081e01007387 */ /* 0x0003e80000100a00 */
[----:B-1----:R-:W2:Y:S04]  /*3ae90*/  LDL.LU.64 R40, [R1+0x950] ;  /* 0x0009500001287983 */ /* 0x002ea80000300a00 */
[----:B------:R-:W2:Y:S04]  /*3aea0*/  LDL.LU.64 R42, [R1+0x958] ;  /* 0x00095800012a7983 */ /* 0x000ea80000300a00 */
[----:B------:R-:W2:Y:S04]  /*3aeb0*/  LDL.LU.64 R28, [R1+0x620] ;  /* 0x00062000011c7983 */ /* 0x000ea80000300a00 */
[----:B------:R-:W2:Y:S01]  /*3aec0*/  LDL.LU.64 R30, [R1+0x628] ;  /* 0x00062800011e7983 */ /* 0x000ea20000300a00 */
[-C--:B------:R-:W-:Y:S08]  /*3aed0*/  HMMA.1688.F32.TF32 R24, R88, R36.reuse, R24 ;  /* 0x000000245818723c */ /* 0x080ff00000081018 */
[-C--:B---3--:R-:W-:Y:S08]  /*3aee0*/  HMMA.1688.F32.TF32 R60, R140, R36.reuse, R60 ;  /* 0x000000248c3c723c */ /* 0x088ff0000008103c */
[----:B----4-:R-:W-:Y:S11]  /*3aef0*/  HMMA.1688.F32.TF32 R48, R84, R36, R48 ;  /* 0x000000245430723c */ /* 0x010ff60000081030 */
[----:B------:R-:W-:Y:S04]  /*3af00*/  @!UPT UIADD3 URZ, URZ, URZ, URZ ;  /* 0x0000003f3f3ff290 */ /* 0x000fe8000fffe03f */
[----:B------:R-:W-:Y:S04]  /*3af10*/  STL.64 [R1+0x2c10], R60 ;  /* 0x002c103c01007387 */ /* 0x000fe80000100a00 */
[----:B------:R-:W-:Y:S04]  /*3af20*/  STL.64 [R1+0x2c18], R62 ;  /* 0x002c183e01007387 */ /* 0x000fe80000100a00 */
[----:B------:R-:W-:Y:S04]  /*3af30*/  STL.64 [R1+0x21e0], R48 ;  /* 0x0021e03001007387 */ /* 0x000fe80000100a00 */
[----:B------:R-:W-:Y:S04]  /*3af40*/  STL.64 [R1+0x21e8], R50 ;  /* 0x0021e83201007387 */ /* 0x000fe80000100a00 */
[----:B------:R1:W-:Y:S04]  /*3af50*/  STL.64 [R1+0x2c80], R24 ;  /* 0x002c801801007387 */ /* 0x0003e80000100a00 */
[----:B------:R3:W-:Y:S04]  /*3af60*/  STL.64 [R1+0x2c88], R26 ;  /* 0x002c881a01007387 */ /* 0x0007e80000100a00 */
[----:B-1----:R-:W4:Y:S04]  /*3af70*/  LDL.LU.64 R24, [R1+0x4b0] ;  /* 0x0004b00001187983 */ /* 0x002f280000300a00 */
[----:B---3--:R-:W4:Y:S01]  /*3af80*/  LDL.LU.64 R26, [R1+0x4b8] ;  /* 0x0004b800011a7983 */ /* 0x008f220000300a00 */
[----:B------:R-:W-:Y:S03]  /*3af90*/  HMMA.1688.F32.TF32 R60, R92, R32, R44 ;  /* 0x000000205c3c723c */ /* 0x000fe6000008102c */
[----:B------:R-:W3:Y:S04]  /*3afa0*/  LDL.LU.64 R64, [R1+0x4a0] ;  /* 0x0004a00001407983 */ /* 0x000ee80000300a00 */
[----:B------:R-:W3:Y:S11]  /*3afb0*/  LDL.LU.64 R66, [R1+0x4a8] ;  /* 0x0004a80001427983 */ /* 0x000ef60000300a00 */
[----:B------:R-:W-:Y:S06]  /*3afc0*/  @!UPT UIADD3 URZ, URZ, URZ, URZ ;  /* 0x0000003f3f3ff290 */ /* 0x000fec000fffe03f */
[----:B------:R-:W-:Y:S02]  /*3afd0*/  IMAD.MOV.U32 R46, RZ, RZ, R60 ;  /* 0x000000ffff2e7224 */ /* 0x000fe400078e003c */
[----:B------:R-:W-:Y:S02]  /*3afe0*/  IMAD.MOV.U32 R47, RZ, RZ, R61 ;  /* 0x000000ffff2f7224 */ /* 0x000fe400078e003d */
[----:B------:R-:W-:Y:S01]  /*3aff0*/  IMAD.MOV.U32 R51, RZ, RZ, R63 ;  /* 0x000000ffff337224 */ /* 0x000fe200078e003f */
[----:B------:R-:W3:Y:S01]  /*3b000*/  LDL.LU.64 R60, [R1+0x480] ;  /* 0x00048000013c7983 */ /* 0x000ee20000300a00 */
[----:B------:R-:W-:-:S03]  /*3b010*/  IMAD.MOV.U32 R50, RZ, RZ, R62 ;  /* 0x000000ffff327224 */ /* 0x000fc600078e003e */
[----:B------:R-:W3:Y:S04]  /*3b020*/  LDL.LU.64 R62, [R1+0x488] ;  /* 0x00048800013e7983 */ /* 0x000ee80000300a00 */
[----:B------:R-:W3:Y:S04]  /*3b030*/  LDL.LU.64 R36, [R1+0x460] ;  /* 0x0004600001247983 */ /* 0x000ee80000300a00 */
[----:B------:R-:W3:Y:S04]  /*3b040*/  LDL.LU.64 R38, [R1+0x468] ;  /* 0x0004680001267983 */ /* 0x000ee80000300a00 */
[----:B------:R-:W-:Y:S04]  /*3b050*/  STL [R1+0x4fbc], R51 ;  /* 0x004fbc3301007387 */ /* 0x000fe80000100800 */
[----:B------:R-:W-:Y:S04]  /*3b060*/  STL [R1+0x4fb8], R50 ;  /* 0x004fb83201007387 */ /* 0x000fe80000100800 */
[----:B------:R-:W-:Y:S04]  /*3b070*/  STL [R1+0x4fb4], R47 ;  /* 0x004fb42f01007387 */ /* 0x000fe80000100800 */
[----:B------:R2:W-:Y:S02]  /*3b080*/  STL [R1+0x4fb0], R46 ;  /* 0x004fb02e01007387 */ /* 0x0005e40000100800 */
[-C--:B--2---:R-:W-:Y:S02]  /*3b090*/  HMMA.1688.F32.TF32 R44, R96, R32.reuse, R56 ;  /* 0x00000020602c723c */ /* 0x084fe40000081038 */
[----:B------:R-:W2:Y:S04]  /*3b0a0*/  LDL.LU.64 R56, [R1+0x400] ;  /* 0x0004000001387983 */ /* 0x000ea80000300a00 */
[----:B------:R-:W2:Y:S11]  /*3b0b0*/  LDL.LU.64 R58, [R1+0x408] ;  /* 0x00040800013a7983 */ /* 0x000eb60000300a00 */
[----:B------:R-:W-:Y:S06]  /*3b0c0*/  @!UPT UIADD3 URZ, URZ, URZ, URZ ;  /* 0x0000003f3f3ff290 */ /* 0x000fec000fffe03f */
        /* <DEDUP_REMOVED lines=10> */
[-C--:B-1----:R-:W-:Y:S08]  /*3b170*/  HMMA.1688.F32.TF32 R44, R104, R32.reuse, R68 ;  /* 0x00000020682c723c */ /* 0x082ff00000081044 */
[-C--:B------:R-:W-:Y:S08]  /*3b180*/  HMMA.1688.F32.TF32 R40, R108, R32.reuse, R40 ;  /* 0x000000206c28723c */ /* 0x080ff00000081028 */
[-C--:B------:R-:W-:Y:S07]  /*3b190*/  HMMA.1688.F32.TF32 R28, R112, R32.reuse, R28 ;  /* 0x00000020701c723c */ /* 0x080fee000008101c */
[----:B------:R1:W-:Y:S04]  /*3b1a0*/  STL.64 [R1+0x27c0], R44 ;  /* 0x0027c02c01007387 */ /* 0x0003e80000100a00 */
[----:B------:R1:W-:Y:S04]  /*3b1b0*/  STL.64 [R1+0x27c8], R46 ;  /* 0x0027c82e01007387 */ /* 0x0003e80000100a00 */
[----:B-1----:R-:W2:Y:S04]  /*3b1c0*/  LDL.LU.64 R44, [R1+0x270] ;  /* 0x00027000012c7983 */ /* 0x002ea80000300a00 */
[----:B------:R-:W-:Y:S04]  /*3b1d0*/  STL.64 [R1+0xa90], R40 ;  /* 0x000a902801007387 */ /* 0x000fe80000100a00 */
[----:B------:R-:W-:Y:S04]  /*3b1e0*/  STL.64 [R1+0xa98], R42 ;  /* 0x000a982a01007387 */ /* 0x000fe80000100a00 */
[----:B------:R-:W2:Y:S04]  /*3b1f0*/  LDL.LU.64 R46, [R1+0x278] ;  /* 0x00027800012e7983 */ /* 0x000ea80000300a00 */
[----:B------:R-:W-:Y:S04]  /*3b200*/  STL.64 [R1+0x28b0], R28 ;  /* 0x0028b01c01007387 */ /* 0x000fe80000100a00 */
[----:B------:R-:W-:Y:S04]  /*3b210*/  STL.64 [R1+0x28b8], R30 ;  /* 0x0028b81e01007387 */ /* 0x000fe80000100a00 */
[----:B------:R-:W1:Y:S04]  /*3b220*/  LDSM.16.M88.4 R28, [R3+0x12000] ;  /* 0x01200000031c783b */ /* 0x000e680000000200 */
[----:B-1----:R-:W-:Y:S04]  /*3b230*/  STL [R1+0x4fc4], R30 ;  /* 0x004fc41e01007387 */ /* 0x002fe80000100800 */
[----:B------:R-:W-:Y:S04]  /*3b240*/  STL [R1+0x4fc0], R31 ;  /* 0x004fc01f01007387 */ /* 0x000fe80000100800 */
[----:B------:R-:W2:Y:S04]  /*3b250*/  LDL.LU.64 R40, [R1+0x220] ;  /* 0x0002200001287983 */ /* 0x000ea80000300a00 */
[----:B------:R-:W2:Y:S01]  /*3b260*/  LDL.LU.64 R42, [R1+0x228] ;  /* 0x00022800012a7983 */ /* 0x000ea20000300a00 */
[-C--:B----4-:R-:W-:Y:S11]  /*3b270*/  HMMA.1688.F32.TF32 R24, R116, R32.reuse, R24 ;  /* 0x000000207418723c */ /* 0x090ff60000081018 */
[----:B------:R-:W-:Y:S11]  /*3b280*/  @!UPT UIADD3 URZ, URZ, URZ, URZ ;  /* 0x0000003f3f3ff290 */ /* 0x000ff6000fffe03f */
[----:B------:R-:W-:Y:S01]  /*3b290*/  @!UPT UIADD3 URZ, URZ, URZ, URZ ;  /* 0x0000003f3f3ff290 */ /* 0x000fe2000fffe03f */
[----:B------:R-:W-:Y:S04]  /*3b2a0*/  STL.64 [R1+0xa70], R24 ;  /* 0x000a701801007387 */ /* 0x000fe80000100a00 */
[----:B------:R-:W-:Y:S04]  /*3b2b0*/  STL.64 [R1+0xa78], R26 ;  /* 0x000a781a01007387 */ /* 0x000fe80000100a00 */
[----:B------:R-:W1:Y:S01]  /*3b2c0*/  LDSM.16.M88.4 R24, [R3+0x12400] ;  /* 0x012400000318783b */ /* 0x000e620000000200 */
[-C--:B---3--:R-:W-:Y:S08]  /*3b2d0*/  HMMA.1688.F32.TF32 R68, R120, R32.reuse, R64 ;  /* 0x000000207844723c */ /* 0x088ff00000081040 */
[-C--:B------:R-:W-:Y:S08]  /*3b2e0*/  HMMA.1688.F32.TF32 R64, R124, R32.reuse, R60 ;  /* 0x000000207c40723c */ /* 0x080ff0000008103c */
[-C--:B------:R-:W-:Y:S01]  /*3b2f0*/  HMMA.1688.F32.TF32 R60, R128, R32.reuse, R36 ;  /* 0x00000020803c723c */ /* 0x080fe20000081024 */
[----:B-1----:R-:W-:Y:S04]  /*3b300*/  STL [R1+0x4fcc], R26 ;  /* 0x004fcc1a01007387 */ /* 0x002fe80000100800 */
[----:B------:R-:W-:Y:S04]  /*3b310*/  STL [R1+0x4fc8], R27 ;  /* 0x004fc81b01007387 */ /* 0x000fe80000100800 */
[----:B------:R-:W-:Y:S04]  /*3b320*/  STL.64 [R1+0x2960], R68 ;  /* 0x0029604401007387 */ /* 0x000fe80000100a00 */
[----:B------:R-:W-:Y:S04]  /*3b330*/  STL.64 [R1+0x2968], R70 ;  /* 0x0029684601007387 */ /* 0x000fe80000100a00 */
[----:B------:R-:W3:Y:S04]  /*3b340*/  LDL.LU.64 R36, [R1+0x1e70] ;  /* 0x001e700001247983 */ /* 0x000ee80000300a00 */
[----:B------:R-:W-:Y:S04]  /*3b350*/  STL.64 [R1+0xa50], R64 ;  /* 0x000a504001007387 */ /* 0x000fe80000100a00 */
[----:B------:R-:W-:Y:S04]  /*3b360*/  STL.64 [R1+0xa58], R66 ;  /* 0x000a584201007387 */ /* 0x000fe80000100a00 */
[----:B------:R-:W3:Y:S01]  /*3b370*/  LDL.LU.64 R38, [R1+0x1e78] ;  /* 0x001e780001267983 */ /* 0x000ee20000300a00 */
[-C--:B--2---:R-:W-:Y:S03]  /*3b380*/  HMMA.1688.F32.TF32 R56, R132, R32.reuse, R56 ;  /* 0x000000208438723c */ /* 0x084fe60000081038 */
[----:B------:R-:W-:Y:S04]  /*3b390*/  STL.64 [R1+0x2a30], R60 ;  /* 0x002a303c01007387 */ /* 0x000fe80000100a00 */
[----:B------:R-:W-:Y:S01]  /*3b3a0*/  STL.64 [R1+0x2a38], R62 ;  /* 0x002a383e01007387 */ /* 0x000fe20000100a00 */
[-C--:B------:R-:W-:Y:S11]  /*3b3b0*/  HMMA.1688.F32.TF32 R52, R136, R32.reuse, R52 ;  /* 0x000000208834723c */ /* 0x080ff60000081034 */
[----:B------:R-:W-:Y:S04]  /*3b3c0*/  @!UPT UIADD3 URZ, URZ, URZ, URZ ;  /* 0x0000003f3f3ff290 */ /* 0x000fe8000fffe03f */
[----:B------:R-:W-:Y:S04]  /*3b3d0*/  STL.64 [R1+0xb20], R56 ;  /* 0x000b203801007387 */ /* 0x000fe80000100a00 */
[----:B------:R-:W-:Y:S04]  /*3b3e0*/  STL.64 [R1+0xb28], R58 ;  /* 0x000b283a01007387 */ /* 0x000fe80000100a00 */
[----:B------:R-:W2:Y:S04]  /*3b3f0*/  LDL.LU.64 R152, [R1+0x1bf0] ;  /* 0x001bf00001987983 */ /* 0x000ea80000300a00 */
[----:B------:R-:W-:Y:S01]  /*3b400*/  STL.64 [R1+0x2af0], R52 ;  /* 0x002af03401007387 */ /* 0x000fe20000100a00 */
[-C--:B------:R-:W-:Y:S03]  /*3b410*/  HMMA.1688.F32.TF32 R48, R144, R32.reuse, R48 ;  /* 0x000000209030723c */ /* 0x080fe60000081030 */
[----:B------:R-:W-:Y:S04]  /*3b420*/  STL.64 [R1+0x2af8], R54 ;  /* 0x002af83601007387 */ /* 0x000fe80000100a00 */
[----:B------:R-:W2:Y:S11]  /*3b430*/  LDL.LU.64 R154, [R1+0x1bf8] ;  /* 0x001bf800019a7983 */ /* 0x000eb60000300a00 */
[----:B------:R-:W-:Y:S05]  /*3b440*/  @!UPT UIADD3 URZ, URZ, URZ, URZ ;  /* 0x0000003f3f3ff290 */ /* 0x000fea000fffe03f */
        /* <DEDUP_REMOVED lines=8> */
[----:B-1----:R-:W2:Y:S04]  /*3b4d0*/  LDL.LU.64 R48, [R1+0x650] ;  /* 0x0006500001307983 */ /* 0x002ea80000300a00 */
[----:B----4-:R-:W4:Y:S01]  /*3b4e0*/  LDL.LU.64 R50, [R1+0x658] ;  /* 0x0006580001327983 */ /* 0x010f220000300a00 */
[-C--:B------:R-:W-:Y:S11]  /*3b4f0*/  HMMA.1688.F32.TF32 R44, R140, R32.reuse, R44 ;  /* 0x000000208c2c723c */ /* 0x080ff6000008102c */
[----:B------:R-:W-:Y:S11]  /*3b500*/  @!UPT UIADD3 URZ, URZ, URZ, URZ ;  /* 0x0000003f3f3ff290 */ /* 0x000ff6000fffe03f */
[----:B------:R-:W-:Y:S01]  /*3b510*/  @!UPT UIADD3 URZ, URZ, URZ, URZ ;  /* 0x0000003f3f3ff290 */ /* 0x000fe2000fffe03f */
        /* <DEDUP_REMOVED lines=21> */
[----:B------:R-:W-:Y:S08]  /*3b670*/  HMMA.1688.F32.TF32 R20, R88, R32, R20 ;  /* 0x000000205814723c */ /* 0x000ff00000081014 */
[----:B---3--:R-:W-:Y:S11]  /*3b680*/  HMMA.1688.F32.TF32 R156, R92, R28, R36 ;  /* 0x0000001c5c9c723c */ /* 0x008ff60000081024 */
[----:B------:R-:W-:Y:S04]  /*3b690*/  @!UPT UIADD3 URZ, URZ, URZ, URZ ;  /* 0x0000003f3f3ff290 */ /* 0x000fe8000fffe03f */
[----:B------:R-:W-:Y:S04]  /*3b6a0*/  STL.64 [R1+0x2c40], R20 ;  /* 0x002c401401007387 */ /* 0x000fe80000100a00 */
[----:B------:R-:W-:Y:S05]  /*3b6b0*/  STL.64 [R1+0x2c48], R22 ;  /* 0x002c481601007387 */ /* 0x000fea0000100a00 */
[----:B------:R-:W-:-:S05]  /*3b6c0*/  IMAD.MOV.U32 R39, RZ, RZ, R157 ;  /* 0x000000ffff277224 */ /* 0x000fca00078e009d */
[----:B------:R2:W-:Y:S01]  /*3b6d0*/  STL [R1+0x4fd4], R39 ;  /* 0x004fd42701007387 */ /* 0x0005e20000100800 */
[----:B------:R-:W-:-:S05]  /*3b6e0*/  MOV R42, R156 ;  /* 0x0000009c002a7202 */ /* 0x000fca0000000f00 */
[----:B------:R1:W-:Y:S01]  /*3b6f0*/  STL [R1+0x4fd0], R42 ;  /* 0x004fd02a01007387 */ /* 0x0003e20000100800 */
[-C--:B--2---:R-:W-:Y:S11]  /*3b700*/  HMMA.1688.F32.TF32 R36, R96, R28.reuse, R152 ;  /* 0x0000001c6024723c */ /* 0x084ff60000081098 */
[----:B------:R-:W-:Y:S11]  /*3b710*/  @!UPT UIADD3 URZ, URZ, URZ, URZ ;  /* 0x0000003f3f3ff290 */ /* 0x000ff6000fffe03f */
[----:B------:R-:W-:Y:S01]  /*3b720*/  @!UPT UIADD3 URZ, URZ, URZ, URZ ;  /* 0x0000003f3f3ff290 */ /* 0x000fe2000fffe03f */
[----:B------:R-:W-:Y:S01]  /*3b730*/  STL.64 [R1+0x2020], R36 ;  /* 0x0020202401007387 */ /* 0x000fe20000100a00 */
[-C--:B------:R-:W-:Y:S03]  /*3b740*/  HMMA.1688.F32.TF32 R20, R100, R28.reuse, R148 ;  /* 0x0000001c6414723c */ /* 0x080fe60000081094 */
[----:B------:R2:W-:Y:S05]  /*3b750*/  STL.64 [R1+0x2028], R38 ;  /* 0x0020282601007387 */ /* 0x0005ea0000100a00 */
[-C--:B-1----:R-:W-:Y:S08]  /*3b760*/  HMMA.1688.F32.TF32 R40, R104, R28.reuse, R80 ;  /* 0x0000001c6828723c */ /* 0x082ff00000081050 */
[-C--:B--2---:R-:W-:Y:S07]  /*3b770*/  HMMA.1688.F32.TF32 R36, R108, R28.reuse, R76 ;  /* 0x0000001c6c24723c */ /* 0x084fee000008104c */
[----:B------:R-:W-:Y:S04]  /*3b780*/  STL.64 [R1+0x9e0], R20 ;  /* 0x0009e01401007387 */ /* 0x000fe80000100a00 */
[----:B------:R4:W-:Y:S04]  /*3b790*/  STL.64 [R1+0x9e8], R22 ;  /* 0x0009e81601007387 */ /* 0x0009e80000100a00 */
[----:B------:R-:W-:Y:S04]  /*3b7a0*/  STL.64 [R1+0x2740], R40 ;  /* 0x0027402801007387 */ /* 0x000fe80000100a00 */
[----:B------:R-:W-:Y:S01]  /*3b7b0*/  STL.64 [R1+0x2748], R42 ;  /* 0x0027482a01007387 */ /* 0x000fe20000100a00 */
[-C--:B----4-:R-:W-:Y:S03]  /*3b7c0*/  HMMA.1688.F32.TF32 R20, R112, R28.reuse, R48 ;  /* 0x0000001c7014723c */ /* 0x090fe60000081030 */
[----:B------:R-:W2:Y:S04]  /*3b7d0*/  LDL.LU.64 R48, [R1+0x260] ;  /* 0x0002600001307983 */ /* 0x000ea80000300a00 */
[----:B------:R-:W-:Y:S04]  /*3b7e0*/  STL.64 [R1+0x9d0], R36 ;  /* 0x0009d02401007387 */ /* 0x000fe80000100a00 */
[----:B------:R1:W-:Y:S04]  /*3b7f0*/  STL.64 [R1+0x9d8], R38 ;  /* 0x0009d82601007387 */ /* 0x0003e80000100a00 */
[----:B------:R-:W2:Y:S01]  /*3b800*/  LDL.LU.64 R50, [R1+0x268] ;  /* 0x0002680001327983 */ /* 0x000ea20000300a00 */
[-C--:B-1----:R-:W-:Y:S07]  /*3b810*/  HMMA.1688.F32.TF32 R36, R116, R28.reuse, R72 ;  /* 0x0000001c7424723c */ /* 0x082fee0000081048 */
[----:B------:R1:W-:Y:S04]  /*3b820*/  STL.64 [R1+0x2860], R20 ;  /* 0x0028601401007387 */ /* 0x0003e80000100a00 */
[----:B------:R3:W-:Y:S04]  /*3b830*/  STL.64 [R1+0x2868], R22 ;  /* 0x0028681601007387 */ /* 0x0007e80000100a00 */
[----:B-1----:R-:W4:Y:S04]  /*3b840*/  LDL.LU.64 R20, [R1+0x210] ;  /* 0x0002100001147983 */ /* 0x002f280000300a00 */
[----:B---3--:R-:W4:Y:S04]  /*3b850*/  LDL.LU.64 R22, [R1+0x218] ;  /* 0x0002180001167983 */ /* 0x008f280000300a00 */
[----:B------:R-:W-:Y:S04]  /*3b860*/  STL.64 [R1+0x9b0], R36 ;  /* 0x0009b02401007387 */ /* 0x000fe80000100a00 */
[----:B------:R1:W-:Y:S01]  /*3b870*/  STL.64 [R1+0x9b8], R38 ;  /* 0x0009b82601007387 */ /* 0x0003e20000100a00 */
[-C--:B------:R-:W-:Y:S08]  /*3b880*/  HMMA.1688.F32.TF32 R68, R120, R28.reuse, R68 ;  /* 0x0000001c7844723c */ /* 0x080ff00000081044 */
[-C--:B-1----:R-:W-:Y:S08]  /*3b890*/  HMMA.1688.F32.TF32 R36, R124, R28.reuse, R64 ;  /* 0x0000001c7c24723c */ /* 0x082ff00000081040 */
[-C--:B------:R-:W-:Y:S07]  /*3b8a0*/  HMMA.1688.F32.TF32 R40, R128, R28.reuse, R60 ;  /* 0x0000001c8028723c */ /* 0x080fee000008103c */
[----:B------:R-:W-:Y:S01]  /*3b8b0*/  STL.64 [R1+0x2910], R68 ;  /* 0x0029104401007387 */ /* 0x000fe20000100a00 */
[-C--:B------:R-:W-:Y:S03]  /*3b8c0*/  HMMA.1688.F32.TF32 R56, R132, R28.reuse, R56 ;  /* 0x0000001c8438723c */ /* 0x080fe60000081038 */
[----:B------:R-:W-:Y:S04]  /*3b8d0*/  STL.64 [R1+0x2918], R70 ;  /* 0x0029184601007387 */ /* 0x000fe80000100a00 */
[----:B------:R-:W-:Y:S04]  /*3b8e0*/  STL.64 [R1+0x9a0], R36 ;  /* 0x0009a02401007387 */ /* 0x000fe80000100a00 */
[----:B------:R1:W-:Y:S04]  /*3b8f0*/  STL.64 [R1+0x9a8], R38 ;  /* 0x0009a82601007387 */ /* 0x0003e80000100a00 */
[----:B------:R-:W-:Y:S04]  /*3b900*/  STL.64 [R1+0x29d0], R40 ;  /* 0x0029d02801007387 */ /* 0x000fe80000100a00 */
[----:B------:R3:W-:Y:S01]  /*3b910*/  STL.64 [R1+0x29d8], R42 ;  /* 0x0029d82a01007387 */ /* 0x0007e20000100a00 */
[-C--:B-1----:R-:W-:Y:S08]  /*3b920*/  HMMA.1688.F32.TF32 R36, R136, R28.reuse, R52 ;  /* 0x0000001c8824723c */ /* 0x082ff00000081034 */
[----:B---3--:R-:W-:Y:S01]  /*3b930*/  HMMA.1688.F32.TF32 R40, R144, R28, R44 ;  /* 0x0000001c9028723c */ /* 0x008fe2000008102c */
[----:B------:R-:W-:Y:S04]  /*3b940*/  STL.64 [R1+0xa10], R56 ;  /* 0x000a103801007387 */ /* 0x000fe80000100a00 */
[----:B------:R-:W-:Y:S10]  /*3b950*/  STL.64 [R1+0xa18], R58 ;  /* 0x000a183a01007387 */ /* 0x000ff40000100a00 */
[----:B------:R1:W-:Y:S04]  /*3b960*/  STL.64 [R1+0x2aa0], R36 ;  /* 0x002aa02401007387 */ /* 0x0003e80000100a00 */
[----:B------:R-:W-:Y:S05]  /*3b970*/  STL.64 [R1+0x2aa8], R38 ;  /* 0x002aa82601007387 */ /* 0x000fea0000100a00 */
[----:B------:R-:W-:Y:S01]  /*3b980*/  IMAD.MOV.U32 R45, RZ, RZ, R40 ;  /* 0x000000ffff2d7224 */ /* 0x000fe200078e0028 */
[----:B------:R-:W-:Y:S01]  /*3b990*/  MOV R44, R41 ;  /* 0x00000029002c7202 */ /* 0x000fe20000000f00 */
[----:B-1----:R-:W-:Y:S01]  /*3b9a0*/  IMAD.MOV.U32 R37, RZ, RZ, R42 ;  /* 0x000000ffff257224 */ /* 0x002fe200078e002a */
[----:B------:R-:W3:Y:S01]  /*3b9b0*/  LDL.LU.64 R40, [R1+0x2040] ;  /* 0x0020400001287983 */ /* 0x000ee20000300a00 */
[----:B------:R-:W-:-:S03]  /*3b9c0*/  IMAD.MOV.U32 R36, RZ, RZ, R43 ;  /* 0x000000ffff247224 */ /* 0x000fc600078e002b */
[----:B------:R-:W3:Y:S04]  /*3b9d0*/  LDL.LU.64 R42, [R1+0x2048] ;  /* 0x00204800012a7983 */ /* 0x000ee80000300a00 */
[----:B------:R-:W3:Y:S04]  /*3b9e0*/  LDL.LU.64 R60, [R1+0x1c50] ;  /* 0x001c5000013c7983 */ /* 0x000ee80000300a00 */
[----:B------:R-:W3:Y:S04]  /*3b9f0*/  LDL.LU.64 R62, [R1+0x1c58] ;  /* 0x001c5800013e7983 */ /* 0x000ee80000300a00 */
[----:B------:R-:W3:Y:S04]  /*3ba00*/  LDL.LU.64 R56, [R1+0x1900] ;  /* 0x0019000001387983 */ /* 0x000ee80000300a00 */
[----:B------:R-:W3:Y:S04]  /*3ba10*/  LDL.LU.64 R58, [R1+0x1908] ;  /* 0x00190800013a7983 */ /* 0x000ee80000300a00 */
[----:B------:R-:W3:Y:S04]  /*3ba20*/  LDL.LU.64 R52, [R1+0x11d0] ;  /* 0x0011d00001347983 */ /* 0x000ee80000300a00 */
[----:B------:R-:W3:Y:S04]  /*3ba30*/  LDL.LU.64 R54, [R1+0x11d8] ;  /* 0x0011d80001367983 */ /* 0x000ee80000300a00 */
[----:B------:R-:W-:Y:S04]  /*3ba40*/  STL [R1+0x4c2c], R36 ;  /* 0x004c2c2401007387 */ /* 0x000fe80000100800 */
[----:B------:R2:W-:Y:S04]  /*3ba50*/  STL [R1+0x4c28], R37 ;  /* 0x004c282501007387 */ /* 0x0005e80000100800 */
[----:B------:R-:W-:Y:S04]  /*3ba60*/  STL [R1+0x4c24], R44 ;  /* 0x004c242c01007387 */ /* 0x000fe80000100800 */
[----:B------:R-:W-:Y:S01]  /*3ba70*/  STL [R1+0x4c20], R45 ;  /* 0x004c202d01007387 */ /* 0x000fe20000100800 */
[-C--:B--2---:R-:W-:Y:S03]  /*3ba80*/  HMMA.1688.F32.TF32 R36, R140, R28.reuse, R48 ;  /* 0x0000001c8c24723c */ /* 0x084fe60000081030 */
[----:B------:R-:W2:Y:S04]  /*3ba90*/  LDL.LU.64 R48, [R1+0xab0] ;  /* 0x000ab00001307983 */ /* 0x000ea80000300a00 */
[----:B------:R-:W2:Y:S01]  /*3baa0*/  LDL.LU.64 R50, [R1+0xab8] ;  /* 0x000ab80001327983 */ /* 0x000ea20000300a00 */
[-C--:B------:R-:W-:Y:S11]  /*3bab0*/  HMMA.1688.F32.TF32 R16, R88, R28.reuse, R16 ;  /* 0x0000001c5810723c */ /* 0x080ff60000081010 */
[----:B------:R-:W-:Y:S04]  /*3bac0*/  @!UPT UIADD3 URZ, URZ, URZ, URZ ;  /* 0x0000003f3f3ff290 */ /* 0x000fe8000fffe03f */
[----:B------:R-:W-:Y:S04]  /*3bad0*/  STL.64 [R1+0x2b70], R36 ;  /* 0x002b702401007387 */ /* 0x000fe80000100a00 */
[----:B------:R4:W-:Y:S02]  /*3bae0*/  STL.64 [R1+0x2b78], R38 ;  /* 0x002b782601007387 */ /* 0x0009e40000100a00 */
[----:B----4-:R-:W-:Y:S02]  /*3baf0*/  HMMA.1688.F32.TF32 R36, R84, R28, R20 ;  /* 0x0000001c5424723c */ /* 0x010fe40000081014 */
[----:B------:R-:W4:Y:S04]  /*3bb00*/  LDL.LU.64 R20, [R1+0x640] ;  /* 0x0006400001147983 */ /* 0x000f280000300a00 */
[----:B------:R-:W4:Y:S01]  /*3bb10*/  LDL.LU.64 R22, [R1+0x648] ;  /* 0x0006480001167983 */ /* 0x000f220000300a00 */
[----:B------:R-:W-:-:S02]  /*3bb20*/  IMAD.MOV.U32 R81, RZ, RZ, R18 ;  /* 0x000000ffff517224 */ /* 0x000fc400078e0012 */
[----:B------:R-:W-:Y:S11]  /*3bb30*/  IMAD.MOV.U32 R80, RZ, RZ, R19 ;  /* 0x000000ffff507224 */ /* 0x000ff600078e0013 */
[----:B------:R-:W-:Y:S03]  /*3bb40*/  @!UPT UIADD3 URZ, URZ, URZ, URZ ;  /* 0x0000003f3f3ff290 */ /* 0x000fe6000fffe03f */
[----:B------:R-:W-:Y:S04]  /*3bb50*/  STL.64 [R1+0xc40], R36 ;  /* 0x000c402401007387 */ /* 0x000fe80000100a00 */
[----:B------:R-:W-:Y:S04]  /*3bb60*/  STL.64 [R1+0xc48], R38 ;  /* 0x000c482601007387 */ /* 0x000fe80000100a00 */
[----:B------:R-:W4:Y:S04]  /*3bb70*/  LDL.LU.64 R76, [R1+0x590] ;  /* 0x00059000014c7983 */ /* 0x000f280000300a00 */
[----:B------:R-:W4:Y:S04]  /*3bb80*/  LDL.LU.64 R78, [R1+0x598] ;  /* 0x00059800014e7983 */ /* 0x000f280000300a00 */
[----:B------:R-:W4:Y:S04]  /*3bb90*/  LDL.LU.64 R72, [R1+0x570] ;  /* 0x0005700001487983 */ /* 0x000f280000300a00 */
[----:B------:R-:W4:Y:S04]  /*3bba0*/  LDL.LU.64 R74, [R1+0x578] ;  /* 0x00057800014a7983 */ /* 0x000f280000300a00 */
[----:B------:R-:W4:Y:S04]  /*3bbb0*/  LDL.LU.64 R68, [R1+0x540] ;  /* 0x0005400001447983 */ /* 0x000f280000300a00 */
[----:B------:R-:W4:Y:S04]  /*3bbc0*/  LDL.LU.64 R70, [R1+0x548] ;  /* 0x0005480001467983 */ /* 0x000f280000300a00 */
[----:B------:R3:W-:Y:S04]  /*3bbd0*/  STL.64 [R1+0x2c00], R16 ;  /* 0x002c001001007387 */ /* 0x0007e80000100a00 */
[----:B------:R-:W-:Y:S04]  /*3bbe0*/  STL [R1+0x4b1c], R80 ;  /* 0x004b1c5001007387 */ /* 0x000fe80000100800 */
[----:B------:R-:W-:Y:S04]  /*3bbf0*/  STL [R1+0x4b18], R81 ;  /* 0x004b185101007387 */ /* 0x000fe80000100800 */
[----:B------:R-:W4:Y:S04]  /*3bc00*/  LDL.LU.64 R64, [R1+0x510] ;  /* 0x0005100001407983 */ /* 0x000f280000300a00 */
[----:B------:R-:W4:Y:S01]  /*3bc10*/  LDL.LU.64 R66, [R1+0x518] ;  /* 0x0005180001427983 */ /* 0x000f220000300a00 */
[-C--:B---3--:R-:W-:Y:S11]  /*3bc20*/  HMMA.1688.F32.TF32 R16, R92, R24.reuse, R40 ;  /* 0x000000185c10723c */ /* 0x088ff60000081028 */
[----:B------:R-:W-:Y:S11]  /*3bc30*/  @!UPT UIADD3 URZ, URZ, URZ, URZ ;  /* 0x0000003f3f3ff290 */ /* 0x000ff6000fffe03f */
[----:B------:R-:W-:Y:S02]  /*3bc40*/  @!UPT UIADD3 URZ, URZ, URZ, URZ ;  /* 0x0000003f3f3ff290 */ /* 0x000fe4000fffe03f */
[----:B------:R-:W-:Y:S01]  /*3bc50*/  MOV R47, R16 ;  /* 0x00000010002f7202 */ /* 0x000fe20000000f00 */
[----:B------:R-:W-:Y:S02]  /*3bc60*/  IMAD.MOV.U32 R46, RZ, RZ, R17 ;  /* 0x000000ffff2e7224 */ /* 0x000fe400078e0011 */
[----:B------:R-:W-:Y:S02]  /*3bc70*/  IMAD.MOV.U32 R38, RZ, RZ, R18 ;  /* 0x000000ffff267224 */ /* 0x000fe400078e0012 */
[----:B------:R-:W-:Y:S02]  /*3bc80*/  IMAD.MOV.U32 R43, RZ, RZ, R19 ;  /* 0x000000ffff2b7224 */ /* 0x000fe400078e0013 */
[-C--:B------:R-:W-:Y:S11]  /*3bc90*/  HMMA.1688.F32.TF32 R16, R96, R24.reuse, R60 ;  /* 0x000000186010723c */ /* 0x080ff6000008103c */
[----:B------:R-:W-:Y:S11]  /*3bca0*/  @!UPT UIADD3 URZ, URZ, URZ, URZ ;  /* 0x0000003f3f3ff290 */ /* 0x000ff6000fffe03f */
[----:B------:R-:W-:Y:S01]  /*3bcb0*/  @!UPT UIADD3 URZ, URZ, URZ, URZ ;  /* 0x0000003f3f3ff290 */ /* 0x000fe2000fffe03f */
[----:B------:R-:W-:Y:S04]  /*3bcc0*/  STL.64 [R1+0xd30], R16 ;  /* 0x000d301001007387 */ /* 0x000fe80000100a00 */
[----:B------:R1:W-:Y:S04]  /*3bcd0*/  STL.64 [R1+0xd38], R18 ;  /* 0x000d381201007387 */ /* 0x0003e80000100a00 */
[----:B------:R-:W3:Y:S04]  /*3bce0*/  LDL.LU.64 R60, [R1+0x4e0] ;  /* 0x0004e000013c7983 */ /* 0x000ee80000300a00 */
        /* <DEDUP_REMOVED lines=8> */
[-C--:B-1----:R-:W-:Y:S03]  /*3bd70*/  HMMA.1688.F32.TF32 R16, R104, R24.reuse, R52 ;  /* 0x000000186810723c */ /* 0x082fe60000081034 */
[----:B------:R-:W3:Y:S04]  /*3bd80*/  LDL.LU.64 R52, [R1+0x3e0] ;  /* 0x0003e00001347983 */ /* 0x000ee80000300a00 */
[----:B------:R-:W3:Y:S11]  /*3bd90*/  LDL.LU.64 R54, [R1+0x3e8] ;  /* 0x0003e80001367983 */ /* 0x000ef60000300a00 */
[----:B------:R-:W-:Y:S05]  /*3bda0*/  @!UPT UIADD3 URZ, URZ, URZ, URZ ;  /* 0x0000003f3f3ff290 */ /* 0x000fea000fffe03f */
[----:B------:R-:W-:Y:S04]  /*3bdb0*/  STL.64 [R1+0x2300], R16 ;  /* 0x0023001001007387 */ /* 0x000fe80000100a00 */
[----:B------:R2:W-:Y:S02]  /*3bdc0*/  STL.64 [R1+0x2308], R18 ;  /* 0x0023081201007387 */ /* 0x0005e40000100a00 */
[-C--:B--2---:R-:W-:Y:S02]  /*3bdd0*/  HMMA.1688.F32.TF32 R16, R108, R24.reuse, R48 ;  /* 0x000000186c10723c */ /* 0x084fe40000081030 */
[----:B------:R-:W2:Y:S04]  /*3bde0*/  LDL.LU.64 R48, [R1+0x380] ;  /* 0x0003800001307983 */ /* 0x000ea80000300a00 */
[----:B------:R-:W2:Y:S11]  /*3bdf0*/  LDL.LU.64 R50, [R1+0x388] ;  /* 0x0003880001327983 */ /* 0x000eb60000300a00 */
[----:B------:R-:W-:Y:S06]  /*3be00*/  @!UPT UIADD3 URZ, URZ, URZ, URZ ;  /* 0x0000003f3f3ff290 */ /* 0x000fec000fffe03f */
[----:B------:R-:W-:Y:S04]  /*3be10*/  STL.64 [R1+0x960], R16 ;  /* 0x0009601001007387 */ /* 0x000fe80000100a00 */
[----:B------:R4:W-:Y:S04]  /*3be20*/  STL.64 [R1+0x968], R18 ;  /* 0x0009681201007387 */ /* 0x0009e80000100a00 */
[----:B------:R-:W2:Y:S04]  /*3be30*/  LDL.LU.64 R28, [R1+0x2c0] ;  /* 0x0002c000011c7983 */ /* 0x000ea80000300a00 */
[----:B------:R-:W2:Y:S01]  /*3be40*/  LDL.LU.64 R30, [R1+0x2c8] ;  /* 0x0002c800011e7983 */ /* 0x000ea20000300a00 */
[----:B----4-:R-:W-:Y:S01]  /*3be50*/  HMMA.1688.F32.TF32 R16, R112, R24, R20 ;  /* 0x000000187010723c */ /* 0x010fe20000081014 */
[----:B------:R-:W-:-:S02]  /*3be60*/  IMAD.MOV.U32 R34, RZ, RZ, R158 ;  /* 0x000000ffff227224 */ /* 0x000fc400078e009e */
[----:B------:R-:W1:Y:S05]  /*3be70*/  LDSM.16.M88.4 R20, [R3+0x12800] ;  /* 0x012800000314783b */ /* 0x000e6a0000000200 */
[-C--:B------:R-:W-:Y:S08]  /*3be80*/  HMMA.1688.F32.TF32 R76, R116, R24.reuse, R76 ;  /* 0x00000018744c723c */ /* 0x080ff0000008104c */
[-C--:B------:R-:W-:Y:S08]  /*3be90*/  HMMA.1688.F32.TF32 R72, R120, R24.reuse, R72 ;  /* 0x000000187848723c */ /* 0x080ff00000081048 */
[-C--:B------:R-:W-:Y:S01]  /*3bea0*/  HMMA.1688.F32.TF32 R68, R124, R24.reuse, R68 ;  /* 0x000000187c44723c */ /* 0x080fe20000081044 */
[----:B------:R-:W-:Y:S07]  /*3beb0*/  STL.64 [R1+0x27d0], R16 ;  /* 0x0027d01001007387 */ /* 0x000fee0000100a00 */
[----:B------:R-:W-:Y:S01]  /*3bec0*/  HMMA.1688.F32.TF32 R64, R128, R24, R64 ;  /* 0x000000188040723c */ /* 0x000fe20000081040 */
[----:B------:R-:W-:Y:S04]  /*3bed0*/  STL.64 [R1+0x27d8], R18 ;  /* 0x0027d81201007387 */ /* 0x000fe80000100a00 */
[----:B------:R-:W-:Y:S04]  /*3bee0*/  STL.64 [R1+0x940], R76 ;  /* 0x0009404c01007387 */ /* 0x000fe80000100a00 */
[----:B------:R-:W-:Y:S04]  /*3bef0*/  STL.64 [R1+0x948], R78 ;  /* 0x0009484e01007387 */ /* 0x000fe80000100a00 */
[----:B------:R-:W-:Y:S04]  /*3bf00*/  STL.64 [R1+0x28c0], R72 ;  /* 0x0028c04801007387 */ /* 0x000fe80000100a00 */
[----:B------:R-:W-:Y:S04]  /*3bf10*/  STL.64 [R1+0x28c8], R74 ;  /* 0x0028c84a01007387 */ /* 0x000fe80000100a00 */
[----:B------:R-:W-:Y:S01]  /*3bf20*/  STL.64 [R1+0x920], R68 ;  /* 0x0009204401007387 */ /* 0x000fe20000100a00 */
[----:B------:R-:W-:-:S03]  /*3bf30*/  IMAD.MOV.U32 R35, RZ, RZ, R159 ;  /* 0x000000ffff237224 */ /* 0x000fc600078e009f */
[----:B------:R-:W-:Y:S04]  /*3bf40*/  STL.64 [R1+0x928], R70 ;  /* 0x0009284601007387 */ /* 0x000fe80000100a00 */
[----:B------:R-:W-:Y:S04]  /*3bf50*/  STL.64 [R1+0x2970], R64 ;  /* 0x0029704001007387 */ /* 0x000fe80000100a00 */
[----:B------:R-:W-:Y:S01]  /*3bf60*/  STL.64 [R1+0x2978], R66 ;  /* 0x0029784201007387 */ /* 0x000fe20000100a00 */
[-C--:B------:R-:W-:Y:S03]  /*3bf70*/  HMMA.1688.F32.TF32 R12, R88, R24.reuse, R12 ;  /* 0x00000018580c723c */ /* 0x080fe6000008100c */
[----:B------:R-:W4:Y:S05]  /*3bf80*/  LDSM.16.M88.4 R16, [R3+0x12c00] ;  /* 0x012c00000310783b */ /* 0x000f2a0000000200 */
[-C--:B---3--:R-:W-:Y:S08]  /*3bf90*/  HMMA.1688.F32.TF32 R60, R132, R24.reuse, R60 ;  /* 0x00000018843c723c */ /* 0x088ff0000008103c */
[-C--:B------:R-:W-:Y:S08]  /*3bfa0*/  HMMA.1688.F32.TF32 R56, R136, R24.reuse, R56 ;  /* 0x000000188838723c */ /* 0x080ff00000081038 */
[----:B------:R-:W-:Y:S07]  /*3bfb0*/  HMMA.1688.F32.TF32 R52, R144, R24, R52 ;  /* 0x000000189034723c */ /* 0x000fee0000081034 */
[----:B------:R-:W-:Y:S04]  /*3bfc0*/  STL.64 [R1+0x990], R60 ;  /* 0x0009903c01007387 */ /* 0x000fe80000100a00 */
[----:B------:R-:W-:Y:S05]  /*3bfd0*/  STL.64 [R1+0x998], R62 ;  /* 0x0009983e01007387 */ /* 0x000fea0000100a00 */
[----:B------:R-:W-:Y:S01]  /*3bfe0*/  MOV R32, R59 ;  /* 0x0000003b00207202 */ /* 0x000fe20000000f00 */
[----:B------:R-:W-:Y:S01]  /*3bff0*/  IMAD.MOV.U32 R33, RZ, RZ, R58 ;  /* 0x000000ffff217224 */ /* 0x000fe200078e003a */
[----:B------:R-:W-:Y:S04]  /*3c000*/  STL.64 [R1+0x2a40], R56 ;  /* 0x002a403801007387 */ /* 0x000fe80000100a00 */
[----:B------:R-:W-:Y:S02]  /*3c010*/  STL [R1+0x4b4c], R32 ;  /* 0x004b4c2001007387 */ /* 0x000fe40000100800 */
[----:B------:R-:W-:-:S02]  /*3c020*/  IMAD.MOV.U32 R37, RZ, RZ, R53 ;  /* 0x000000ffff257224 */ /* 0x000fc400078e0035 */
[----:B------:R-:W-:Y:S01]  /*3c030*/  IMAD.MOV.U32 R36, RZ, RZ, R52 ;  /* 0x000000ffff247224 */ /* 0x000fe200078e0034 */
[----:B------:R-:W-:Y:S01]  /*3c040*/  STL [R1+0x4b48], R33 ;  /* 0x004b482101007387 */ /* 0x000fe20000100800 */
[----:B------:R-:W-:Y:S02]  /*3c050*/  IMAD.MOV.U32 R44, RZ, RZ, R54 ;  /* 0x000000ffff2c7224 */ /* 0x000fe400078e0036 */
[----:B------:R-:W-:Y:S01]  /*3c060*/  IMAD.MOV.U32 R45, RZ, RZ, R55 ;  /* 0x000000ffff2d7224 */ /* 0x000fe200078e0037 */
[-C--:B--2---:R-:W-:Y:S01]  /*3c070*/  HMMA.1688.F32.TF32 R48, R140, R24.reuse, R48 ;  /* 0x000000188c30723c */ /* 0x084fe20000081030 */
[----:B------:R2:W-:Y:S04]  /*3c080*/  STL.64 [R1+0x4fd8], R34 ;  /* 0x004fd82201007387 */ /* 0x0005e80000100a00 */
[----:B------:R-:W-:Y:S04]  /*3c090*/  STL [R1+0x4d3c], R37 ;  /* 0x004d3c2501007387 */ /* 0x000fe80000100800 */
[----:B------:R-:W-:Y:S04]  /*3c0a0*/  STL [R1+0x4d38], R36 ;  /* 0x004d382401007387 */ /* 0x000fe80000100800 */
[----:B------:R-:W-:Y:S04]  /*3c0b0*/  STL [R1+0x4c34], R44 ;  /* 0x004c342c01007387 */ /* 0x000fe80000100800 */
[----:B------:R-:W-:Y:S01]  /*3c0c0*/  STL [R1+0x4c30], R45 ;  /* 0x004c302d01007387 */ /* 0x000fe20000100800 */
[----:B--2---:R-:W-:Y:S03]  /*3c0d0*/  HMMA.1688.F32.TF32 R32, R84, R24, R28 ;  /* 0x000000185420723c */ /* 0x004fe6000008101c */
[----:B------:R-:W1:Y:S04]  /*3c0e0*/  LDL.LU.64 R28, [R1+0x21d0] ;  /* 0x0021d000011c7983 */ /* 0x000e680000300a00 */
[----:B------:R-:W-:Y:S04]  /*3c0f0*/  STL.64 [R1+0x2b10], R48 ;  /* 0x002b103001007387 */ /* 0x000fe80000100a00 */
[----:B------:R-:W-:Y:S04]  /*3c100*/  STL.64 [R1+0x2b18], R50 ;  /* 0x002b183201007387 */ /* 0x000fe80000100a00 */
[----:B------:R-:W1:Y:S08]  /*3c110*/  LDL.LU.64 R30, [R1+0x21d8] ;  /* 0x0021d800011e7983 */ /* 0x000e700000300a00 */
        /* <DEDUP_REMOVED lines=10> */
[----:B--2---:R-:W2:Y:S04]  /*3c1c0*/  LDL.LU.64 R32, [R1+0x660] ;  /* 0x0006600001207983 */ /* 0x004ea80000300a00 */
[----:B---3--:R-:W2:Y:S04]  /*3c1d0*/  LDL.LU.64 R34, [R1+0x668] ;  /* 0x0006680001227983 */ /* 0x008ea80000300a00 */
[----:B------:R-:W3:Y:S04]  /*3c1e0*/  LDL.LU.64 R148, [R1+0x5b0] ;  /* 0x0005b00001947983 */ /* 0x000ee80000300a00 */
[----:B------:R-:W3:Y:S04]  /*3c1f0*/  LDL.LU.64 R150, [R1+0x5b8] ;  /* 0x0005b80001967983 */ /* 0x000ee80000300a00 */
[----:B------:R-:W2:Y:S04]  /*3c200*/  LDL.LU.64 R80, [R1+0x560] ;  /* 0x0005600001507983 */ /* 0x000ea80000300a00 */
[----:B------:R-:W3:Y:S04]  /*3c210*/  LDL.LU.64 R82, [R1+0x568] ;  /* 0x0005680001527983 */ /* 0x000ee80000300a00 */
        /* <DEDUP_REMOVED lines=9> */
[----:B------:R-:W3:Y:S01]  /*3c2b0*/  LDL.LU.64 R58, [R1+0x3d8] ;  /* 0x0003d800013a7983 */ /* 0x000ee20000300a00 */
[----:B------:R-:W-:Y:S01]  /*3c2c0*/  MOV R77, R12 ;  /* 0x0000000c004d7202 */ /* 0x000fe20000000f00 */
[----:B------:R-:W-:-:S02]  /*3c2d0*/  IMAD.MOV.U32 R76, RZ, RZ, R13 ;  /* 0x000000ffff4c7224 */ /* 0x000fc400078e000d */
[----:B------:R-:W-:Y:S02]  /*3c2e0*/  IMAD.MOV.U32 R53, RZ, RZ, R14 ;  /* 0x000000ffff357224 */ /* 0x000fe400078e000e */
[----:B------:R-:W-:-:S05]  /*3c2f0*/  IMAD.MOV.U32 R52, RZ, RZ, R15 ;  /* 0x000000ffff347224 */ /* 0x000fca00078e000f */
[----:B------:R-:W-:Y:S04]  /*3c300*/  STL [R1+0x4b2c], R52 ;  /* 0x004b2c3401007387 */ /* 0x000fe80000100800 */
[----:B------:R1:W-:Y:S04]  /*3c310*/  STL [R1+0x4b28], R53 ;  /* 0x004b283501007387 */ /* 0x0003e80000100800 */
[----:B------:R-:W-:Y:S04]  /*3c320*/  STL [R1+0x4b24], R76 ;  /* 0x004b244c01007387 */ /* 0x000fe80000100800 */
[----:B------:R-:W-:Y:S01]  /*3c330*/  STL [R1+0x4b20], R77 ;  /* 0x004b204d01007387 */ /* 0x000fe20000100800 */
[-C--:B-1----:R-:W-:Y:S08]  /*3c340*/  HMMA.1688.F32.TF32 R12, R92, R20.reuse, R28 ;  /* 0x000000145c0c723c */ /* 0x082ff0000008101c */
[-C--:B----4-:R-:W-:Y:S01]  /*3c350*/  HMMA.1688.F32.TF32 R24, R96, R20.reuse, R164 ;  /* 0x000000146018723c */ /* 0x090fe200000810a4 */
[----:B------:R-:W1:Y:S11]  /*3c360*/  LDSM.16.M88.4 R164, [R3+0x14800] ;  /* 0x0148000003a4783b */ /* 0x000e760000000200 */
[----:B------:R-:W-:Y:S04]  /*3c370*/  @!UPT UIADD3 URZ, URZ, URZ, URZ ;  /* 0x0000003f3f3ff290 */ /* 0x000fe8000fffe03f */
[----:B------:R-:W-:Y:S01]  /*3c380*/  IMAD.MOV.U32 R30, RZ, RZ, R12 ;  /* 0x000000ffff1e7224 */ /* 0x000fe200078e000c */
[----:B------:R-:W-:Y:S01]  /*3c390*/  MOV R31, R13 ;  /* 0x0000000d001f7202 */ /* 0x000fe20000000f00 */
[----:B------:R-:W-:Y:S02]  /*3c3a0*/  IMAD.MOV.U32 R51, RZ, RZ, R14 ;  /* 0x000000ffff337224 */ /* 0x000fe400078e000e */
[----:B------:R-:W-:Y:S02]  /*3c3b0*/  IMAD.MOV.U32 R50, RZ, RZ, R15 ;  /* 0x000000ffff327224 */ /* 0x000fe400078e000f */
[-C--:B------:R-:W-:Y:S01]  /*3c3c0*/  HMMA.1688.F32.TF32 R12, R100, R20.reuse, R160 ;  /* 0x00000014640c723c */ /* 0x080fe200000810a0 */
[----:B------:R-:W4:Y:S07]  /*3c3d0*/  LDSM.16.M88.4 R160, [R3+0x14c00] ;  /* 0x014c000003a0783b */ /* 0x000f2e0000000200 */
[-C--:B------:R-:W-:Y:S01]  /*3c3e0*/  HMMA.1688.F32.TF32 R52, R104, R20.reuse, R156 ;  /* 0x000000146834723c */ /* 0x080fe2000008109c */
[----:B------:R-:W-:Y:S04]  /*3c3f0*/  STL.64 [R1+0xc70], R24 ;  /* 0x000c701801007387 */ /* 0x000fe80000100a00 */
[----:B------:R1:W-:Y:S10]  /*3c400*/  STL.64 [R1+0xc78], R26 ;  /* 0x000c781a01007387 */ /* 0x0003f40000100a00 */
[----:B------:R-:W-:Y:S04]  /*3c410*/  STL.64 [R1+0x8f0], R12 ;  /* 0x0008f00c01007387 */ /* 0x000fe80000100a00 */
[----:B------:R2:W-:Y:S01]  /*3c420*/  STL.64 [R1+0x8f8], R14 ;  /* 0x0008f80e01007387 */ /* 0x0005e20000100a00 */
[-C--:B-1----:R-:W-:Y:S08]  /*3c430*/  HMMA.1688.F32.TF32 R24, R108, R20.reuse, R152 ;  /* 0x000000146c18723c */ /* 0x082ff00000081098 */
[-C--:B--2---:R-:W-:Y:S01]  /*3c440*/  HMMA.1688.F32.TF32 R12, R112, R20.reuse, R32 ;  /* 0x00000014700c723c */ /* 0x084fe20000081020 */
[----:B------:R-:W-:Y:S04]  /*3c450*/  STL.64 [R1+0x2040], R52 ;  /* 0x0020403401007387 */ /* 0x000fe80000100a00 */
[----:B------:R-:W-:Y:S04]  /*3c460*/  STL.64 [R1+0x2048], R54 ;  /* 0x0020483601007387 */ /* 0x000fe80000100a00 */
[----:B------:R-:W2:Y:S06]  /*3c470*/  LDL.LU.64 R32, [R1+0x370] ;  /* 0x0003700001207983 */ /* 0x000eac0000300a00 */
[----:B------:R1:W-:Y:S04]  /*3c480*/  STL.64 [R1+0x910], R24 ;  /* 0x0009101801007387 */ /* 0x0003e80000100a00 */
[----:B------:R1:W-:Y:S04]  /*3c490*/  STL.64 [R1+0x918], R26 ;  /* 0x0009181a01007387 */ /* 0x0003e80000100a00 */
[----:B------:R-:W2:Y:S04]  /*3c4a0*/  LDL.LU.64 R34, [R1+0x378] ;  /* 0x0003780001227983 */ /* 0x000ea80000300a00 */
[----:B------:R-:W-:Y:S04]  /*3c4b0*/  STL.64 [R1+0x2750], R12 ;  /* 0x0027500c01007387 */ /* 0x000fe80000100a00 */
[----:B------:R4:W-:Y:S01]  /*3c4c0*/  STL.64 [R1+0x2758], R14 ;  /* 0x0027580e01007387 */ /* 0x0009e20000100a00 */
[-C--:B---3--:R-:W-:Y:S03]  /*3c4d0*/  HMMA.1688.F32.TF32 R76, R120, R20.reuse, R80 ;  /* 0x00000014784c723c */ /* 0x088fe60000081050 */
[----:B-1----:R-:W2:Y:S04]  /*3c4e0*/  LDL.LU.64 R24, [R1+0x2b0] ;  /* 0x0002b00001187983 */ /* 0x002ea80000300a00 */
[----:B------:R-:W2:Y:S01]  /*3c4f0*/  LDL.LU.64 R26, [R1+0x2b8] ;  /* 0x0002b800011a7983 */ /* 0x000ea20000300a00 */
[-C--:B----4-:R-:W-:Y:S08]  /*3c500*/  HMMA.1688.F32.TF32 R12, R116, R20.reuse, R148 ;  /* 0x00000014740c723c */ /* 0x090ff00000081094 */
[-C--:B------:R-:W-:Y:S11]  /*3c510*/  HMMA.1688.F32.TF32 R52, R124, R20.reuse, R72 ;  /* 0x000000147c34723c */ /* 0x080ff60000081048 */
[----:B------:R-:W-:Y:S04]  /*3c520*/  @!UPT UIADD3 URZ, URZ, URZ, URZ ;  /* 0x0000003f3f3ff290 */ /* 0x000fe8000fffe03f */
[----:B------:R-:W-:Y:S04]  /*3c530*/  STL.64 [R1+0x900], R12 ;  /* 0x0009000c01007387 */ /* 0x000fe80000100a00 */
[----:B------:R1:W-:Y:S02]  /*3c540*/  STL.64 [R1+0x908], R14 ;  /* 0x0009080e01007387 */ /* 0x0003e40000100a00 */
[-C--:B-1----:R-:W-:Y:S02]  /*3c550*/  HMMA.1688.F32.TF32 R12, R128, R20.reuse, R68 ;  /* 0x00000014800c723c */ /* 0x082fe40000081044 */
[----:B------:R-:W-:Y:S04]  /*3c560*/  STL.64 [R1+0x2870], R76 ;  /* 0x0028704c01007387 */ /* 0x000fe80000100a00 */
[----:B------:R-:W-:Y:S02]  /*3c570*/  STL.64 [R1+0x2878], R78 ;  /* 0x0028784e01007387 */ /* 0x000fe40000100a00 */
[-C--:B------:R-:W-:Y:S02]  /*3c580*/  HMMA.1688.F32.TF32 R64, R132, R20.reuse, R64 ;  /* 0x000000148440723c */ /* 0x080fe40000081040 */
[----:B------:R-:W-:Y:S04]  /*3c590*/  STL.64 [R1+0x8e0], R52 ;  /* 0x0008e03401007387 */ /* 0x000fe80000100a00 */
[----:B------:R1:W-:Y:S09]  /*3c5a0*/  STL.64 [R1+0x8e8], R54 ;  /* 0x0008e83601007387 */ /* 0x0003f20000100a00 */
[----:B------:R-:W-:Y:S01]  /*3c5b0*/  STL.64 [R1+0x2920], R12 ;  /* 0x0029200c01007387 */ /* 0x000fe20000100a00 */
[-C--:B-1----:R-:W-:Y:S03]  /*3c5c0*/  HMMA.1688.F32.TF32 R52, R136, R20.reuse, R60 ;  /* 0x000000148834723c */ /* 0x082fe6000008103c */
[----:B------:R1:W-:Y:S05]  /*3c5d0*/  STL.64 [R1+0x2928], R14 ;  /* 0x0029280e01007387 */ /* 0x0003ea0000100a00 */
[----:B-1----:R-:W-:Y:S01]  /*3c5e0*/  HMMA.1688.F32.TF32 R12, R144, R20, R56 ;  /* 0x00000014900c723c */ /* 0x002fe20000081038 */
[----:B------:R-:W-:Y:S04]  /*3c5f0*/  STL.64 [R1+0x8c0], R64 ;  /* 0x0008c04001007387 */ /* 0x000fe80000100a00 */
[----:B------:R-:W-:Y:S10]  /*3c600*/  STL.64 [R1+0x8c8], R66 ;  /* 0x0008c84201007387 */ /* 0x000ff40000100a00 */
[----:B------:R1:W-:Y:S04]  /*3c610*/  STL.64 [R1+0x29f0], R52 ;  /* 0x0029f03401007387 */ /* 0x0003e80000100a00 */
[----:B------:R4:W-:Y:S04]  /*3c620*/  STL.64 [R1+0x29f8], R54 ;  /* 0x0029f83601007387 */ /* 0x0009e80000100a00 */
[----:B------:R4:W-:Y:S04]  /*3c630*/  STL.64 [R1+0x978], R14 ;  /* 0x0009780e01007387 */ /* 0x0009e80000100a00 */
[----:B-1----:R-:W4:Y:S04]  /*3c640*/  LDL.LU.64 R52, [R1+0x2320] ;  /* 0x0023200001347983 */ /* 0x002f280000300a00 */
[----:B----4-:R-:W4:Y:S04]  /*3c650*/  LDL.LU.64 R54, [R1+0x2328] ;  /* 0x0023280001367983 */ /* 0x010f280000300a00 */
[----:B------:R-:W4:Y:S04]  /*3c660*/  LDL.LU.64 R152, [R1+0x1e10] ;  /* 0x001e100001987983 */ /* 0x000f280000300a00 */
[----:B------:R-:W4:Y:S04]  /*3c670*/  LDL.LU.64 R154, [R1+0x1e18] ;  /* 0x001e1800019a7983 */ /* 0x000f280000300a00 */
[----:B------:R-:W4:Y:S04]  /*3c680*/  LDL.LU.64 R148, [R1+0x1a90] ;  /* 0x001a900001947983 */ /* 0x000f280000300a00 */
[----:B------:R-:W4:Y:S01]  /*3c690*/  LDL.LU.64 R150, [R1+0x1a98] ;  /* 0x001a980001967983 */ /* 0x000f220000300a00 */
[----:B------:R-:W-:-:S03]  /*3c6a0*/  IMAD.MOV.U32 R44, RZ, RZ, R12 ;  /* 0x000000ffff2c7224 */ /* 0x000fc600078e000c */
[----:B------:R-:W4:Y:S01]  /*3c6b0*/  LDL.LU.64 R76, [R1+0x1690] ;  /* 0x00169000014c7983 */ /* 0x000f220000300a00 */
[----:B------:R-:W-:-:S03]  /*3c6c0*/  IMAD.MOV.U32 R45, RZ, RZ, R13 ;  /* 0x000000ffff2d7224 */ /* 0x000fc600078e000d */
[----:B------:R-:W4:Y:S04]  /*3c6d0*/  LDL.LU.64 R78, [R1+0x1698] ;  /* 0x00169800014e7983 */ /* 0x000f280000300a00 */
[----:B------:R-:W4:Y:S04]  /*3c6e0*/  LDL.LU.64 R12, [R1+0x7c0] ;  /* 0x0007c000010c7983 */ /* 0x000f280000300a00 */
[----:B------:R-:W4:Y:S01]  /*3c6f0*/  LDL.LU.64 R14, [R1+0x7c8] ;  /* 0x0007c800010e7983 */ /* 0x000f220000300a00 */
[-C--:B------:R-:W-:Y:S03]  /*3c700*/  HMMA.1688.F32.TF32 R8, R88, R20.reuse, R8 ;  /* 0x000000145808723c */ /* 0x080fe60000081008 */
[----:B------:R-:W-:Y:S04]  /*3c710*/  STL [R1+0x4d44], R45 ;  /* 0x004d442d01007387 */ /* 0x000fe80000100800 */
[----:B------:R1:W-:Y:S04]  /*3c720*/  STL [R1+0x4d40], R44 ;  /* 0x004d402c01007387 */ /* 0x0003e80000100800 */
[----:B------:R1:W-:Y:S04]  /*3c730*/  STL.64 [R1+0x4fe0], R46 ;  /* 0x004fe02e01007387 */ /* 0x0003e80000100a00 */
[----:B------:R-:W4:Y:S04]  /*3c740*/  LDL.LU.64 R72, [R1+0x670] ;  /* 0x0006700001487983 */ /* 0x000f280000300a00 */
[----:B------:R-:W4:Y:S01]  /*3c750*/  LDL.LU.64 R74, [R1+0x678] ;  /* 0x00067800014a7983 */ /* 0x000f220000300a00 */
[-C--:B--2---:R-:W-:Y:S08]  /*3c760*/  HMMA.1688.F32.TF32 R32, R140, R20.reuse, R32 ;  /* 0x000000148c20723c */ /* 0x084ff00000081020 */
[----:B------:R-:W-:Y:S11]  /*3c770*/  HMMA.1688.F32.TF32 R24, R84, R20, R24 ;  /* 0x000000145418723c */ /* 0x000ff60000081018 */
[----:B------:R-:W-:Y:S04]  /*3c780*/  @!UPT UIADD3 URZ, URZ, URZ, URZ ;  /* 0x0000003f3f3ff290 */ /* 0x000fe8000fffe03f */
[----:B------:R2:W-:Y:S04]  /*3c790*/  STL.64 [R1+0x2ab0], R32 ;  /* 0x002ab02001007387 */ /* 0x0005e80000100a00 */
[----:B------:R1:W-:Y:S04]  /*3c7a0*/  STL.64 [R1+0x2ab8], R34 ;  /* 0x002ab82201007387 */ /* 0x0003e80000100a00 */
[----:B------:R-:W3:Y:S04]  /*3c7b0*/  LDL.LU.64 R68, [R1+0x5a0] ;  /* 0x0005a00001447983 */ /* 0x000ee80000300a00 */
[----:B------:R-:W3:Y:S04]  /*3c7c0*/  LDL.LU.64 R70, [R1+0x5a8] ;  /* 0x0005a80001467983 */ /* 0x000ee80000300a00 */
[----:B------:R1:W-:Y:S04]  /*3c7d0*/  STL.64 [R1+0xa00], R24 ;  /* 0x000a001801007387 */ /* 0x0003e80000100a00 */
[----:B------:R1:W-:Y:S04]  /*3c7e0*/  STL.64 [R1+0xa08], R26 ;  /* 0x000a081a01007387 */ /* 0x0003e80000100a00 */
[----:B------:R-:W3:Y:S04]  /*3c7f0*/  LDL.LU.64 R64, [R1+0x550] ;  /* 0x0005500001407983 */ /* 0x000ee80000300a00 */
[----:B------:R-:W3:Y:S04]  /*3c800*/  LDL.LU.64 R66, [R1+0x558] ;  /* 0x0005580001427983 */ /* 0x000ee80000300a00 */
[----:B------:R-:W3:Y:S04]  /*3c810*/  LDL.LU.64 R60, [R1+0x520] ;  /* 0x00052000013c7983 */ /* 0x000ee80000300a00 */
[----:B------:R-:W3:Y:S04]  /*3c820*/  LDL.LU.64 R62, [R1+0x528] ;  /* 0x00052800013e7983 */ /* 0x000ee80000300a00 */
[----:B------:R-:W3:Y:S04]  /*3c830*/  LDL.LU.64 R56, [R1+0x4f0] ;  /* 0x0004f00001387983 */ /* 0x000ee80000300a00 */
[----:B------:R-:W3:Y:S04]  /*3c840*/  LDL.LU.64 R58, [R1+0x4f8] ;  /* 0x0004f800013a7983 */ /* 0x000ee80000300a00 */
[----:B-1----:R-:W3:Y:S04]  /*3c850*/  LDL.LU.64 R44, [R1+0x4c0] ;  /* 0x0004c000012c7983 */ /* 0x002ee80000300a00 */
[----:B------:R-:W3:Y:S04]  /*3c860*/  LDL.LU.64 R46, [R1+0x4c8] ;  /* 0x0004c800012e7983 */ /* 0x000ee80000300a00 */
[----:B--2---:R-:W2:Y:S04]  /*3c870*/  LDL.LU.64 R32, [R1+0x420] ;  /* 0x0004200001207983 */ /* 0x004ea80000300a00 */
[----:B------:R-:W2:Y:S04]  /*3c880*/  LDL.LU.64 R34, [R1+0x428] ;  /* 0x0004280001227983 */ /* 0x000ea80000300a00 */
[----:B------:R-:W2:Y:S04]  /*3c890*/  LDL.LU.64 R24, [R1+0x3c0] ;  /* 0x0003c00001187983 */ /* 0x000ea80000300a00 */
[----:B------:R-:W2:Y:S04]  /*3c8a0*/  LDL.LU.64 R26, [R1+0x3c8] ;  /* 0x0003c800011a7983 */ /* 0x000ea80000300a00 */
[----:B------:R-:W-:Y:S04]  /*3c8b0*/  STL.64 [R1+0x2b60], R8 ;  /* 0x002b600801007387 */ /* 0x000fe80000100a00 */
[----:B------:R4:W-:Y:S02]  /*3c8c0*/  STL.64 [R1+0x2b68], R10 ;  /* 0x002b680a01007387 */ /* 0x0009e40000100a00 */
[-C--:B----4-:R-:W-:Y:S02]  /*3c8d0*/  HMMA.1688.F32.TF32 R8, R96, R16.reuse, R152 ;  /* 0x000000106008723c */ /* 0x090fe40000081098 */
[----:B------:R-:W-:Y:S06]  /*3c8e0*/  LDSM.16.M88.4 R152, [R3+0x15400] ;  /* 0x015400000398783b */ /* 0x000fec0000000200 */
[-C--:B------:R-:W-:Y:S08]  /*3c8f0*/  HMMA.1688.F32.TF32 R148, R100, R16.reuse, R148 ;  /* 0x000000106494723c */ /* 0x080ff00000081094 */
[-C--:B------:R-:W-:Y:S07]  /*3c900*/  HMMA.1688.F32.TF32 R76, R104, R16.reuse, R76 ;  /* 0x00000010684c723c */ /* 0x080fee000008104c */
[----:B------:R-:W-:Y:S04]  /*3c910*/  STL.64 [R1+0xb70], R8 ;  /* 0x000b700801007387 */ /* 0x000fe80000100a00 */
[----:B------:R1:W-:Y:S02]  /*3c920*/  STL.64 [R1+0xb78], R10 ;  /* 0x000b780a01007387 */ /* 0x0003e40000100a00 */
[-C--:B-1----:R-:W-:Y:S02]  /*3c930*/  HMMA.1688.F32.TF32 R8, R108, R16.reuse, R12 ;  /* 0x000000106c08723c */ /* 0x082fe4000008100c */
[----:B------:R-:W-:Y:S04]  /*3c940*/  STL.64 [R1+0x740], R148 ;  /* 0x0007409401007387 */ /* 0x000fe80000100a00 */
[----:B------:R-:W-:Y:S04]  /*3c950*/  STL.64 [R1+0x748], R150 ;  /* 0x0007489601007387 */ /* 0x000fe80000100a00 */
[----:B------:R-:W4:Y:S04]  /*3c960*/  LDL.LU.64 R12, [R1+0x360] ;  /* 0x00036000010c7983 */ /* 0x000f280000300a00 */
[----:B------:R-:W-:Y:S04]  /*3c970*/  STL.64 [R1+0xe20], R76 ;  /* 0x000e204c01007387 */ /* 0x000fe80000100a00 */
[----:B------:R-:W-:Y:S04]  /*3c980*/  STL.64 [R1+0xe28], R78 ;  /* 0x000e284e01007387 */ /* 0x000fe80000100a00 */
[----:B------:R-:W4:Y:S04]  /*3c990*/  LDL.LU.64 R14, [R1+0x368] ;  /* 0x00036800010e7983 */ /* 0x000f280000300a00 */
[----:B------:R1:W-:Y:S04]  /*3c9a0*/  STL.64 [R1+0x760], R8 ;  /* 0x0007600801007387 */ /* 0x0003e80000100a00 */
[----:B------:R1:W-:Y:S01]  /*3c9b0*/  STL.64 [R1+0x768], R10 ;  /* 0x0007680a01007387 */ /* 0x0003e20000100a00 */
[-C--:B------:R-:W-:Y:S03]  /*3c9c0*/  HMMA.1688.F32.TF32 R72, R112, R16.reuse, R72 ;  /* 0x000000107048723c */ /* 0x080fe60000081048 */
[----:B------:R-:W-:Y:S04]  /*3c9d0*/  LDSM.16.M88.4 R148, [R3+0x15800] ;  /* 0x015800000394783b */ /* 0x000fe80000000200 */
[----:B-1----:R-:W4:Y:S04]  /*3c9e0*/  LDL.LU.64 R8, [R1+0x2a0] ;  /* 0x0002a00001087983 */ /* 0x002f280000300a00 */
[----:B------:R-:W4:Y:S01]  /*3c9f0*/  LDL.LU.64 R10, [R1+0x2a8] ;  /* 0x0002a800010a7983 */ /* 0x000f220000300a00 */
[-C--:B------:R-:W-:Y:S11]  /*3ca00*/  HMMA.1688.F32.TF32 R4, R88, R16.reuse, R4 ;  /* 0x000000105804723c */ /* 0x080ff60000081004 */
[----:B------:R-:W-:Y:S04]  /*3ca10*/  STL.64 [R1+0x2310], R72 ;  /* 0x0023104801007387 */ /* 0x000fe80000100a00 */
[----:B------:R-:W-:Y:S01]  /*3ca20*/  STL.64 [R1+0x2318], R74 ;  /* 0x0023184a01007387 */ /* 0x000fe20000100a00 */
[-C--:B------:R-:W-:Y:S03]  /*3ca30*/  HMMA.1688.F32.TF32 R156, R92, R16.reuse, R52 ;  /* 0x000000105c9c723c */ /* 0x080fe60000081034 */
[----:B------:R-:W-:Y:S05]  /*3ca40*/  LDSM.16.M88.4 R72, [R3+0x15c00] ;  /* 0x015c00000348783b */ /* 0x000fea0000000200 */
[-C--:B---3--:R-:W-:Y:S08]  /*3ca50*/  HMMA.1688.F32.TF32 R68, R116, R16.reuse, R68 ;  /* 0x000000107444723c */ /* 0x088ff00000081044 */
[-C--:B------:R-:W-:Y:S08]  /*3ca60*/  HMMA.1688.F32.TF32 R64, R120, R16.reuse, R64 ;  /* 0x000000107840723c */ /* 0x080ff00000081040 */
[-C--:B------:R-:W-:Y:S08]  /*3ca70*/  HMMA.1688.F32.TF32 R60, R124, R16.reuse, R60 ;  /* 0x000000107c3c723c */ /* 0x080ff0000008103c */
[-C--:B------:R-:W-:Y:S08]  /*3ca80*/  HMMA.1688.F32.TF32 R56, R128, R16.reuse, R56 ;  /* 0x000000108038723c */ /* 0x080ff00000081038 */
[-C--:B------:R-:W-:Y:S08]  /*3ca90*/  HMMA.1688.F32.TF32 R44, R132, R16.reuse, R44 ;  /* 0x00000010842c723c */ /* 0x080ff0000008102c */
[-C--:B--2---:R-:W-:Y:S08]  /*3caa0*/  HMMA.1688.F32.TF32 R32, R136, R16.reuse, R32 ;  /* 0x000000108820723c */ /* 0x084ff00000081020 */
[----:B------:R-:W-:Y:S01]  /*3cab0*/  HMMA.1688.F32.TF32 R24, R144, R16, R24 ;  /* 0x000000109018723c */ /* 0x000fe20000081018 */
[----:B------:R-:W-:Y:S04]  /*3cac0*/  STL.64 [R1+0x750], R68 ;  /* 0x0007504401007387 */ /* 0x000fe80000100a00 */
[----:B------:R-:W-:Y:S04]  /*3cad0*/  STL.64 [R1+0x758], R70 ;  /* 0x0007584601007387 */ /* 0x000fe80000100a00 */
[----:B------:R-:W-:Y:S04]  /*3cae0*/  STL.64 [R1+0x27f0], R64 ;  /* 0x0027f04001007387 */ /* 0x000fe80000100a00 */
[----:B------:R-:W-:Y:S04]  /*3caf0*/  STL.64 [R1+0x27f8], R66 ;  /* 0x0027f84201007387 */ /* 0x000fe80000100a00 */
[----:B------:R-:W-:Y:S04]  /*3cb00*/  STL.64 [R1+0x730], R60 ;  /* 0x0007303c01007387 */ /* 0x000fe80000100a00 */
[----:B------:R-:W-:Y:S03]  /*3cb10*/  STL.64 [R1+0x738], R62 ;  /* 0x0007383e01007387 */ /* 0x000fe60000100a00 */
[----:B------:R-:W-:Y:S01]  /*3cb20*/  IMAD.MOV.U32 R20, RZ, RZ, R27 ;  /* 0x000000ffff147224 */ /* 0x000fe200078e001b */
[----:B------:R-:W-:Y:S01]  /*3cb30*/  STL.64 [R1+0x28d0], R56 ;  /* 0x0028d03801007387 */ /* 0x000fe20000100a00 */
[----:B------:R-:W-:Y:S01]  /*3cb40*/  IMAD.MOV.U32 R21, RZ, RZ, R26 ;  /* 0x000000ffff157224 */ /* 0x000fe200078e001a */
[----:B------:R-:W-:-:S02]  /*3cb50*/  MOV R28, R25 ;  /* 0x00000019001c7202 */ /* 0x000fc40000000f00 */
[----:B------:R-:W-:Y:S01]  /*3cb60*/  STL.64 [R1+0x28d8], R58 ;  /* 0x0028d83a01007387 */ /* 0x000fe20000100a00 */
[----:B------:R-:W-:-:S03]  /*3cb70*/  IMAD.MOV.U32 R29, RZ, RZ, R24 ;  /* 0x000000ffff1d7224 */ /* 0x000fc600078e0018 */
[----:B------:R1:W-:Y:S04]  /*3cb80*/  STL.64 [R1+0x710], R44 ;  /* 0x0007102c01007387 */ /* 0x0003e80000100a00 */
[----:B------:R2:W-:Y:S04]  /*3cb90*/  STL.64 [R1+0x718], R46 ;  /* 0x0007182e01007387 */ /* 0x0005e80000100a00 */
[----:B------:R3:W-:Y:S04]  /*3cba0*/  STL.64 [R1+0x2980], R32 ;  /* 0x0029802001007387 */ /* 0x0007e80000100a00 */
[----:B------:R1:W-:Y:S04]  /*3cbb0*/  STL.64 [R1+0x2988], R34 ;  /* 0x0029882201007387 */ /* 0x0003e80000100a00 */
[----:B------:R-:W-:Y:S04]  /*3cbc0*/  STL [R1+0x4d54], R20 ;  /* 0x004d541401007387 */ /* 0x000fe80000100800 */
[----:B------:R-:W-:Y:S04]  /*3cbd0*/  STL [R1+0x4d50], R21 ;  /* 0x004d501501007387 */ /* 0x000fe80000100800 */
[----:B------:R-:W-:Y:S04]  /*3cbe0*/  STL [R1+0x4d4c], R28 ;  /* 0x004d4c1c01007387 */ /* 0x000fe80000100800 */
[----:B------:R-:W-:Y:S01]  /*3cbf0*/  STL [R1+0x4d48], R29 ;  /* 0x004d481d01007387 */ /* 0x000fe20000100800 */
[-C--:B----4-:R-:W-:Y:S08]  /*3cc00*/  HMMA.1688.F32.TF32 R12, R140, R16.reuse, R12 ;  /* 0x000000108c0c723c */ /* 0x090ff0000008100c */
[----:B------:R-:W-:Y:S01]  /*3cc10*/  HMMA.1688.F32.TF32 R8, R84, R16, R8 ;  /* 0x000000105408723c */ /* 0x000fe20000081008 */
[----:B------:R-:W-:Y:S01]  /*3cc20*/  MOV R54, R156 ;  /* 0x0000009c00367202 */ /* 0x000fe20000000f00 */
[----:B------:R-:W-:Y:S11]  /*3cc30*/  IMAD.MOV.U32 R55, RZ, RZ, R157 ;  /* 0x000000ffff377224 */ /* 0x000ff600078e009d */
[----:B------:R-:W-:Y:S02]  /*3cc40*/  @!UPT UIADD3 URZ, URZ, URZ, URZ ;  /* 0x0000003f3f3ff290 */ /* 0x000fe4000fffe03f */
[----:B------:R-:W-:Y:S04]  /*3cc50*/  STL.64 [R1+0x2a50], R12 ;  /* 0x002a500c01007387 */ /* 0x000fe80000100a00 */
[----:B------:R-:W-:Y:S04]  /*3cc60*/  STL.64 [R1+0x2a58], R14 ;  /* 0x002a580e01007387 */ /* 0x000fe80000100a00 */
[----:B------:R-:W4:Y:S01]  /*3cc70*/  LDL.LU.64 R24, [R1+0x26e0] ;  /* 0x0026e00001187983 */ /* 0x000f220000300a00 */
[----:B------:R-:W-:Y:S02]  /*3cc80*/  IMAD.MOV.U32 R82, RZ, RZ, R158 ;  /* 0x000000ffff527224 */ /* 0x000fe400078e009e */
[----:B------:R-:W-:Y:S01]  /*3cc90*/  IMAD.MOV.U32 R83, RZ, RZ, R159 ;  /* 0x000000ffff537224 */ /* 0x000fe200078e009f */
[----:B------:R-:W-:Y:S04]  /*3cca0*/  LDSM.16.M88.4 R68, [R3+0x16000] ;  /* 0x016000000344783b */ /* 0x000fe80000000200 */
[----:B------:R-:W3:Y:S04]  /*3ccb0*/  LDSM.16.M88.4 R156, [R3+0x15000] ;  /* 0x01500000039c783b */ /* 0x000ee80000000200 */
[----:B------:R-:W-:Y:S04]  /*3ccc0*/  STL.64 [R1+0x980], R8 ;  /* 0x0009800801007387 */ /* 0x000fe80000100a00 */
[----:B------:R-:W-:Y:S04]  /*3ccd0*/  STL.64 [R1+0x988], R10 ;  /* 0x0009880a01007387 */ /* 0x000fe80000100a00 */
[----:B------:R-:W4:Y:S04]  /*3cce0*/  LDL.LU.64 R26, [R1+0x26e8] ;  /* 0x0026e800011a7983 */ /* 0x000f280000300a00 */
[----:B------:R-:W-:Y:S04]  /*3ccf0*/  STL.64 [R1+0x2b00], R4 ;  /* 0x002b000401007387 */ /* 0x000fe80000100a00 */
[----:B------:R-:W-:Y:S04]  /*3cd00*/  STL.64 [R1+0x2b08], R6 ;  /* 0x002b080601007387 */ /* 0x000fe80000100a00 */
[----:B------:R-:W4:Y:S04]  /*3cd10*/  LDL.LU.64 R76, [R1+0x26d0] ;  /* 0x0026d000014c7983 */ /* 0x000f280000300a00 */
[----:B------:R-:W4:Y:S04]  /*3cd20*/  LDL.LU.64 R78, [R1+0x26d8] ;  /* 0x0026d800014e7983 */ /* 0x000f280000300a00 */
[----:B-1----:R-:W4:Y:S04]  /*3cd30*/  LDL.LU.64 R44, [R1+0x26c0] ;  /* 0x0026c000012c7983 */ /* 0x002f280000300a00 */
[----:B--2---:R-:W2:Y:S04]  /*3cd40*/  LDL.LU.64 R46, [R1+0x26c8] ;  /* 0x0026c800012e7983 */ /* 0x004ea80000300a00 */
[----:B---3--:R-:W3:Y:S04]  /*3cd50*/  LDL.LU.64 R32, [R1+0x26b0] ;  /* 0x0026b00001207983 */ /* 0x008ee80000300a00 */
[----:B------:R-:W3:Y:S04]  /*3cd60*/  LDL.LU.64 R34, [R1+0x26b8] ;  /* 0x0026b80001227983 */ /* 0x000ee80000300a00 */
[----:B------:R-:W1:Y:S04]  /*3cd70*/  LDSM.16.M88.4 R64, [R3+0x16400] ;  /* 0x016400000340783b */ /* 0x000e680000000200 */
[----:B------:R-:W1:Y:S04]  /*3cd80*/  LDSM.16.M88.4 R60, [R3+0x16800] ;  /* 0x01680000033c783b */ /* 0x000e680000000200 */
[----:B------:R-:W1:Y:S04]  /*3cd90*/  LDSM.16.M88.4 R56, [R3+0x16c00] ;  /* 0x016c00000338783b */ /* 0x000e680000000200 */
[----:B------:R-:W1:Y:S04]  /*3cda0*/  LDSM.16.M88.4 R12, [R3+0x17000] ;  /* 0x01700000030c783b */ /* 0x000e680000000200 */
[----:B------:R-:W1:Y:S04]  /*3cdb0*/  LDSM.16.M88.4 R8, [R3+0x17400] ;  /* 0x017400000308783b */ /* 0x000e680000000200 */
[----:B------:R-:W1:Y:S04]  /*3cdc0*/  LDSM.16.M88.4 R4, [R3+0x17800] ;  /* 0x017800000304783b */ /* 0x000e680000000200 */
        /* <DEDUP_REMOVED lines=22> */
[----:B-1----:R-:W-:Y:S04]  /*3cf30*/  STL [R1+0x4e8c], R66 ;  /* 0x004e8c4201007387 */ /* 0x002fe80000100800 */
[----:B------:R-:W-:Y:S04]  /*3cf40*/  STL [R1+0x4e88], R67 ;  /* 0x004e884301007387 */ /* 0x000fe80000100800 */
[----:B------:R-:W-:Y:S04]  /*3cf50*/  STL [R1+0x4e94], R62 ;  /* 0x004e943e01007387 */ /* 0x000fe80000100800 */
[----:B------:R-:W-:Y:S04]  /*3cf60*/  STL [R1+0x4e90], R63 ;  /* 0x004e903f01007387 */ /* 0x000fe80000100800 */
[----:B------:R-:W-:Y:S04]  /*3cf70*/  STL [R1+0x4e9c], R58 ;  /* 0x004e9c3a01007387 */ /* 0x000fe80000100800 */
[----:B------:R-:W-:Y:S04]  /*3cf80*/  STL [R1+0x4e98], R59 ;  /* 0x004e983b01007387 */ /* 0x000fe80000100800 */
[----:B------:R-:W-:Y:S04]  /*3cf90*/  STL [R1+0x4ea4], R14 ;  /* 0x004ea40e01007387 */ /* 0x000fe80000100800 */
[----:B------:R-:W-:Y:S04]  /*3cfa0*/  STL [R1+0x4ea0], R15 ;  /* 0x004ea00f01007387 */ /* 0x000fe80000100800 */
[----:B------:R1:W-:Y:S04]  /*3cfb0*/  STL [R1+0x4eac], R10 ;  /* 0x004eac0a01007387 */ /* 0x0003e80000100800 */
[----:B------:R1:W-:Y:S04]  /*3cfc0*/  STL [R1+0x4ea8], R11 ;  /* 0x004ea80b01007387 */ /* 0x0003e80000100800 */
[----:B------:R-:W-:Y:S04]  /*3cfd0*/  STL [R1+0x4eb4], R6 ;  /* 0x004eb40601007387 */ /* 0x000fe80000100800 */
[----:B------:R-:W-:Y:S04]  /*3cfe0*/  STL [R1+0x4eb0], R7 ;  /* 0x004eb00701007387 */ /* 0x000fe80000100800 */
[----:B------:R1:W-:Y:S04]  /*3cff0*/  STL [R1+0x4ebc], R194 ;  /* 0x004ebcc201007387 */ /* 0x0003e80000100800 */
[----:B------:R1:W-:Y:S01]  /*3d000*/  STL [R1+0x4eb8], R195 ;  /* 0x004eb8c301007387 */ /* 0x0003e20000100800 */
[C---:B----4-:R-:W-:Y:S08]  /*3d010*/  HMMA.1688.F32.TF32 R196, R92.reuse, R188, R24 ;  /* 0x000000bc5cc4723c */ /* 0x050ff00000081018 */
[C---:B--2---:R-:W-:Y:S11]  /*3d020*/  HMMA.1688.F32.TF32 R44, R92.reuse, R180, R44 ;  /* 0x000000b45c2c723c */ /* 0x044ff6000008102c */
[----:B------:R-:W-:Y:S05]  /*3d030*/  @!UPT UIADD3 URZ, URZ, URZ, URZ ;  /* 0x0000003f3f3ff290 */ /* 0x000fea000fffe03f */
[----:B------:R-:W-:Y:S01]  /*3d040*/  IMAD.MOV.U32 R39, RZ, RZ, R196 ;  /* 0x000000ffff277224 */ /* 0x000fe200078e00c4 */
[----:B------:R-:W-:Y:S01]  /*3d050*/  MOV R26, R198 ;  /* 0x000000c6001a7202 */ /* 0x000fe20000000f00 */
[----:B------:R-:W-:Y:S01]  /*3d060*/  IMAD.MOV.U32 R42, RZ, RZ, R197 ;  /* 0x000000ffff2a7224 */ /* 0x000fe200078e00c5 */
[----:B---3--:R-:W-:Y:S01]  /*3d070*/  HMMA.1688.F32.TF32 R32, R92, R176, R32 ;  /* 0x000000b05c20723c */ /* 0x008fe20000081020 */
[----:B------:R-:W-:Y:S01]  /*3d080*/  IMAD.MOV.U32 R27, RZ, RZ, R199 ;  /* 0x000000ffff1b7224 */ /* 0x000fe200078e00c7 */
[----:B------:R-:W2:Y:S04]  /*3d090*/  LDL.LU.64 R196, [R1+0x26a0] ;  /* 0x0026a00001c47983 */ /* 0x000ea80000300a00 */
[----:B------:R-:W2:Y:S01]  /*3d0a0*/  LDL.LU.64 R198, [R1+0x26a8] ;  /* 0x0026a80001c67983 */ /* 0x000ea20000300a00 */
[----:B-1----:R-:W-:-:S02]  /*3d0b0*/  IMAD.MOV.U32 R10, RZ, RZ, R44 ;  /* 0x000000ffff0a7224 */ /* 0x002fc400078e002c */
[----:B------:R-:W-:Y:S02]  /*3d0c0*/  IMAD.MOV.U32 R11, RZ, RZ, R45 ;  /* 0x000000ffff0b7224 */ /* 0x000fe400078e002d */
[----:B------:R-:W-:Y:S01]  /*3d0d0*/  IMAD.MOV.U32 R14, RZ, RZ, R46 ;  /* 0x000000ffff0e7224 */ /* 0x000fe200078e002e */
[----:B------:R-:W3:Y:S01]  /*3d0e0*/  LDL.LU.64 R44, [R1+0x2690] ;  /* 0x00269000012c7983 */ /* 0x000ee20000300a00 */
[----:B------:R-:W-:-:S03]  /*3d0f0*/  IMAD.MOV.U32 R15, RZ, RZ, R47 ;  /* 0x000000ffff0f7224 */ /* 0x000fc600078e002f */
[----:B------:R-:W3:Y:S08]  /*3d100*/  LDL.LU.64 R46, [R1+0x2698] ;  /* 0x00269800012e7983 */ /* 0x000ef00000300a00 */
[----:B------:R-:W-:Y:S01]  /*3d110*/  MOV R66, R32 ;  /* 0x0000002000427202 */ /* 0x000fe20000000f00 */
[----:B------:R-:W-:Y:S01]  /*3d120*/  STL [R1+0x4ecc], R15 ;  /* 0x004ecc0f01007387 */ /* 0x000fe20000100800 */
[----:B------:R-:W-:-:S03]  /*3d130*/  IMAD.MOV.U32 R67, RZ, RZ, R33 ;  /* 0x000000ffff437224 */ /* 0x000fc600078e0021 */
[----:B------:R-:W-:Y:S01]  /*3d140*/  STL [R1+0x4ec8], R14 ;  /* 0x004ec80e01007387 */ /* 0x000fe20000100800 */
[----:B------:R-:W-:-:S03]  /*3d150*/  IMAD.MOV.U32 R70, RZ, RZ, R34 ;  /* 0x000000ffff467224 */ /* 0x000fc600078e0022 */
[----:B------:R-:W-:Y:S01]  /*3d160*/  STL [R1+0x4ec4], R10 ;  /* 0x004ec40a01007387 */ /* 0x000fe20000100800 */
[----:B------:R-:W-:-:S03]  /*3d170*/  IMAD.MOV.U32 R71, RZ, RZ, R35 ;  /* 0x000000ffff477224 */ /* 0x000fc600078e0023 */
[----:B------:R1:W-:Y:S04]  /*3d180*/  STL [R1+0x4ec0], R11 ;  /* 0x004ec00b01007387 */ /* 0x0003e80000100800 */
[----:B------:R-:W4:Y:S04]  /*3d190*/  LDL.LU.64 R32, [R1+0x2680] ;  /* 0x0026800001207983 */ /* 0x000f280000300a00 */
[----:B------:R-:W4:Y:S04]  /*3d1a0*/  LDL.LU.64 R34, [R1+0x2688] ;  /* 0x0026880001227983 */ /* 0x000f280000300a00 */
[----:B------:R1:W-:Y:S04]  /*3d1b0*/  STL [R1+0x4edc], R71 ;  /* 0x004edc4701007387 */ /* 0x0003e80000100800 */
[----:B------:R-:W-:Y:S04]  /*3d1c0*/  STL [R1+0x4ed8], R70 ;  /* 0x004ed84601007387 */ /* 0x000fe80000100800 */
[----:B------:R-:W-:Y:S04]  /*3d1d0*/  STL [R1+0x4ed4], R67 ;  /* 0x004ed44301007387 */ /* 0x000fe80000100800 */
[----:B------:R1:W-:Y:S01]  /*3d1e0*/  STL [R1+0x4ed0], R66 ;  /* 0x004ed04201007387 */ /* 0x0003e20000100800 */
[C---:B--2---:R-:W-:Y:S08]  /*3d1f0*/  HMMA.1688.F32.TF32 R196, R92.reuse, R172, R196 ;  /* 0x000000ac5cc4723c */ /* 0x044ff000000810c4 */
[C---:B---3--:R-:W-:Y:S11]  /*3d200*/  HMMA.1688.F32.TF32 R44, R92.reuse, R168, R44 ;  /* 0x000000a85c2c723c */ /* 0x048ff6000008102c */
[----:B------:R-:W-:Y:S05]  /*3d210*/  @!UPT UIADD3 URZ, URZ, URZ, URZ ;  /* 0x0000003f3f3ff290 */ /* 0x000fea000fffe03f */
[----:B------:R-:W-:Y:S01]  /*3d220*/  IMAD.MOV.U32 R167, RZ, RZ, R199 ;  /* 0x000000ffffa77224 */ /* 0x000fe200078e00c7 */
[----:B------:R-:W-:Y:S01]  /*3d230*/  MOV R163, R197 ;  /* 0x000000c500a37202 */ /* 0x000fe20000000f00 */
[----:B------:R-:W-:Y:S02]  /*3d240*/  IMAD.MOV.U32 R166, RZ, RZ, R198 ;  /* 0x000000ffffa67224 */ /* 0x000fe400078e00c6 */
[----:B------:R-:W-:Y:S02]  /*3d250*/  IMAD.MOV.U32 R162, RZ, RZ, R196 ;  /* 0x000000ffffa27224 */ /* 0x000fe400078e00c4 */
[----:B------:R-:W2:Y:S04]  /*3d260*/  LDL.LU.64 R196, [R1+0x2670] ;  /* 0x0026700001c47983 */ /* 0x000ea80000300a00 */
[----:B------:R-:W2:Y:S01]  /*3d270*/  LDL.LU.64 R198, [R1+0x2678] ;  /* 0x0026780001c67983 */ /* 0x000ea20000300a00 */
[----:B----4-:R-:W-:Y:S03]  /*3d280*/  HMMA.1688.F32.TF32 R32, R92, R164, R32 ;  /* 0x000000a45c20723c */ /* 0x010fe60000081020 */
[----:B------:R3:W-:Y:S01]  /*3d290*/  STL [R1+0x4eec], R167 ;  /* 0x004eeca701007387 */ /* 0x0007e20000100800 */
[----:B------:R-:W-:-:S03]  /*3d2a0*/  IMAD.MOV.U32 R154, RZ, RZ, R44 ;  /* 0x000000ffff9a7224 */ /* 0x000fc600078e002c */
[----:B------:R4:W-:Y:S01]  /*3d2b0*/  STL [R1+0x4ee8], R166 ;  /* 0x004ee8a601007387 */ /* 0x0009e20000100800 */
[----:B------:R-:W-:Y:S01]  /*3d2c0*/  IMAD.MOV.U32 R155, RZ, RZ, R45 ;  /* 0x000000ffff9b7224 */ /* 0x000fe200078e002d */
[----:B------:R-:W-:Y:S02]  /*3d2d0*/  MOV R158, R46 ;  /* 0x0000002e009e7202 */ /* 0x000fe40000000f00 */
[----:B------:R1:W-:Y:S01]  /*3d2e0*/  STL [R1+0x4ee4], R163 ;  /* 0x004ee4a301007387 */ /* 0x0003e20000100800 */
[----:B------:R-:W-:-:S03]  /*3d2f0*/  IMAD.MOV.U32 R159, RZ, RZ, R47 ;  /* 0x000000ffff9f7224 */ /* 0x000fc600078e002f */
[----:B------:R1:W-:Y:S04]  /*3d300*/  STL [R1+0x4ee0], R162 ;  /* 0x004ee0a201007387 */ /* 0x0003e80000100800 */
[----:B------:R-:W3:Y:S04]  /*3d310*/  LDL.LU.64 R44, [R1+0x2660] ;  /* 0x00266000012c7983 */ /* 0x000ee80000300a00 */
[----:B------:R-:W3:Y:S04]  /*3d320*/  LDL.LU.64 R46, [R1+0x2668] ;  /* 0x00266800012e7983 */ /* 0x000ee80000300a00 */
        /* <DEDUP_REMOVED lines=8> */
[----:B------:R-:W4:Y:S04]  /*3d3b0*/  LDL.LU.64 R32, [R1+0x2650] ;  /* 0x0026500001207983 */ /* 0x000f280000300a00 */
[----:B------:R-:W4:Y:S01]  /*3d3c0*/  LDL.LU.64 R34, [R1+0x2658] ;  /* 0x0026580001227983 */ /* 0x000f220000300a00 */
[----:B------:R-:W-:Y:S03]  /*3d3d0*/  HMMA.1688.F32.TF32 R200, R92, R184, R76 ;  /* 0x000000b85cc8723c */ /* 0x000fe6000008104c */
[----:B------:R1:W-:Y:S04]  /*3d3e0*/  STL [R1+0x4f0c], R151 ;  /* 0x004f0c9701007387 */ /* 0x0003e80000100800 */
[----:B------:R-:W-:Y:S04]  /*3d3f0*/  STL [R1+0x4f08], R150 ;  /* 0x004f089601007387 */ /* 0x000fe80000100800 */
[----:B------:R1:W-:Y:S04]  /*3d400*/  STL [R1+0x4f04], R75 ;  /* 0x004f044b01007387 */ /* 0x0003e80000100800 */
[----:B------:R1:W-:Y:S09]  /*3d410*/  STL [R1+0x4f00], R74 ;  /* 0x004f004a01007387 */ /* 0x0003f20000100800 */
[----:B------:R-:W-:Y:S01]  /*3d420*/  IMAD.MOV.U32 R78, RZ, RZ, R200 ;  /* 0x000000ffff4e7224 */ /* 0x000fe200078e00c8 */
[----:B------:R-:W-:Y:S01]  /*3d430*/  MOV R48, R203 ;  /* 0x000000cb00307202 */ /* 0x000fe20000000f00 */
[----:B------:R-:W-:-:S02]  /*3d440*/  IMAD.MOV.U32 R79, RZ, RZ, R201 ;  /* 0x000000ffff4f7224 */ /* 0x000fc400078e00c9 */
[----:B------:R-:W-:Y:S01]  /*3d450*/  IMAD.MOV.U32 R49, RZ, RZ, R202 ;  /* 0x000000ffff317224 */ /* 0x000fe200078e00ca */
[----:B------:R-:W4:Y:S04]  /*3d460*/  LDL.LU.64 R200, [R1+0x2640] ;  /* 0x0026400001c87983 */ /* 0x000f280000300a00 */
[----:B------:R-:W4:Y:S01]  /*3d470*/  LDL.LU.64 R202, [R1+0x2648] ;  /* 0x0026480001ca7983 */ /* 0x000f220000300a00 */
[C---:B--2---:R-:W-:Y:S08]  /*3d480*/  HMMA.1688.F32.TF32 R196, R92.reuse, R160, R196 ;  /* 0x000000a05cc4723c */ /* 0x044ff000000810c4 */
[C---:B---3--:R-:W-:Y:S11]  /*3d490*/  HMMA.1688.F32.TF32 R44, R92.reuse, R156, R44 ;  /* 0x0000009c5c2c723c */ /* 0x048ff6000008102c */
[----:B------:R-:W-:Y:S05]  /*3d4a0*/  @!UPT UIADD3 URZ, URZ, URZ, URZ ;  /* 0x0000003f3f3ff290 */ /* 0x000fea000fffe03f */
[----:B------:R-:W-:Y:S02]  /*3d4b0*/  IMAD.MOV.U32 R63, RZ, RZ, R199 ;  /* 0x000000ffff3f7224 */ /* 0x000fe400078e00c7 */
[----:B------:R-:W-:Y:S02]  /*3d4c0*/  IMAD.MOV.U32 R62, RZ, RZ, R198 ;  /* 0x000000ffff3e7224 */ /* 0x000fe400078e00c6 */
[----:B------:R-:W-:Y:S02]  /*3d4d0*/  IMAD.MOV.U32 R59, RZ, RZ, R197 ;  /* 0x000000ffff3b7224 */ /* 0x000fe400078e00c5 */
[----:B------:R-:W-:Y:S01]  /*3d4e0*/  IMAD.MOV.U32 R58, RZ, RZ, R196 ;  /* 0x000000ffff3a7224 */ /* 0x000fe200078e00c4 */
[----:B------:R2:W-:Y:S01]  /*3d4f0*/  STL [R1+0x4f1c], R63 ;  /* 0x004f1c3f01007387 */ /* 0x0005e20000100800 */
[----:B----4-:R-:W-:Y:S03]  /*3d500*/  HMMA.1688.F32.TF32 R32, R92, R152, R32 ;  /* 0x000000985c20723c */ /* 0x010fe60000081020 */
[----:B------:R-:W-:Y:S01]  /*3d510*/  STL [R1+0x4f18], R62 ;  /* 0x004f183e01007387 */ /* 0x000fe20000100800 */
[----:B------:R-:W-:-:S02]  /*3d520*/  IMAD.MOV.U32 R182, RZ, RZ, R47 ;  /* 0x000000ffffb67224 */ /* 0x000fc400078e002f */
[----:B------:R-:W-:Y:S01]  /*3d530*/  IMAD.MOV.U32 R174, RZ, RZ, R46 ;  /* 0x000000ffffae7224 */ /* 0x000fe200078e002e */
[----:B------:R-:W-:Y:S01]  /*3d540*/  STL [R1+0x4f14], R59 ;  /* 0x004f143b01007387 */ /* 0x000fe20000100800 */
[----:B------:R-:W-:Y:S01]  /*3d550*/  IMAD.MOV.U32 R171, RZ, RZ, R45 ;  /* 0x000000ffffab7224 */ /* 0x000fe200078e002d */
[----:B------:R-:W-:Y:S02]  /*3d560*/  MOV R170, R44 ;  /* 0x0000002c00aa7202 */ /* 0x000fe40000000f00 */
[----:B------:R3:W-:Y:S04]  /*3d570*/  STL [R1+0x4f10], R58 ;  /* 0x004f103a01007387 */ /* 0x0007e80000100800 */
[----:B------:R-:W4:Y:S04]  /*3d580*/  LDL.LU.64 R196, [R1+0x2630] ;  /* 0x0026300001c47983 */ /* 0x000f280000300a00 */
[----:B------:R-:W4:Y:S04]  /*3d590*/  LDL.LU.64 R198, [R1+0x2638] ;  /* 0x0026380001c67983 */ /* 0x000f280000300a00 */
[----:B------:R1:W-:Y:S04]  /*3d5a0*/  STL [R1+0x4f2c], R182 ;  /* 0x004f2cb601007387 */ /* 0x0003e80000100800 */
[----:B------:R1:W-:Y:S04]  /*3d5b0*/  STL [R1+0x4f28], R174 ;  /* 0x004f28ae01007387 */ /* 0x0003e80000100800 */
[----:B------:R1:W-:Y:S01]  /*3d5c0*/  STL [R1+0x4f24], R171 ;  /* 0x004f24ab01007387 */ /* 0x0003e20000100800 */
[----:B------:R-:W-:-:S03]  /*3d5d0*/  IMAD.MOV.U32 R194, RZ, RZ, R32 ;  /* 0x000000ffffc27224 */ /* 0x000fc600078e0020 */
[----:B------:R1:W-:Y:S01]  /*3d5e0*/  STL [R1+0x4f20], R170 ;  /* 0x004f20aa01007387 */ /* 0x0003e20000100800 */
[----:B------:R-:W-:-:S03]  /*3d5f0*/  MOV R195, R33 ;  /* 0x0000002100c37202 */ /* 0x000fc60000000f00 */
[----:B------:R-:W2:Y:S01]  /*3d600*/  LDL.LU.64 R44, [R1+0x2620] ;  /* 0x00262000012c7983 */ /* 0x000ea20000300a00 */
[----:B------:R-:W-:-:S03]  /*3d610*/  IMAD.MOV.U32 R6, RZ, RZ, R34 ;  /* 0x000000ffff067224 */ /* 0x000fc600078e0022 */
[----:B------:R-:W2:Y:S01]  /*3d620*/  LDL.LU.64 R46, [R1+0x2628] ;  /* 0x00262800012e7983 */ /* 0x000ea20000300a00 */
[----:B------:R-:W-:-:S03]  /*3d630*/  IMAD.MOV.U32 R7, RZ, RZ, R35 ;  /* 0x000000ffff077224 */ /* 0x000fc600078e0023 */
[----:B------:R-:W3:Y:S04]  /*3d640*/  LDL.LU.64 R32, [R1+0x2610] ;  /* 0x0026100001207983 */ /* 0x000ee80000300a00 */
[----:B------:R-:W3:Y:S01]  /*3d650*/  LDL.LU.64 R34, [R1+0x2618] ;  /* 0x0026180001227983 */ /* 0x000ee20000300a00 */
[----:B------:R-:W-:Y:S03]  /*3d660*/  HMMA.1688.F32.TF32 R200, R92, R148, R200 ;  /* 0x000000945cc8723c */ /* 0x000fe600000810c8 */
[----:B------:R1:W-:Y:S04]  /*3d670*/  STL [R1+0x4f3c], R7 ;  /* 0x004f3c0701007387 */ /* 0x0003e80000100800 */
[----:B------:R1:W-:Y:S04]  /*3d680*/  STL [R1+0x4f38], R6 ;  /* 0x004f380601007387 */ /* 0x0003e80000100800 */
[----:B------:R1:W-:Y:S04]  /*3d690*/  STL [R1+0x4f34], R195 ;  /* 0x004f34c301007387 */ /* 0x0003e80000100800 */
[----:B------:R2:W-:Y:S04]  /*3d6a0*/  STL [R1+0x4f30], R194 ;  /* 0x004f30c201007387 */ /* 0x0005e80000100800 */
[----:B------:R-:W3:Y:S04]  /*3d6b0*/  LDL.LU.64 R208, [R1+0x2600] ;  /* 0x0026000001d07983 */ /* 0x000ee80000300a00 */
[----:B------:R-:W3:Y:S01]  /*3d6c0*/  LDL.LU.64 R210, [R1+0x2608] ;  /* 0x0026080001d27983 */ /* 0x000ee20000300a00 */
[----:B-1----:R-:W-:Y:S01]  /*3d6d0*/  IMAD.MOV.U32 R11, RZ, RZ, R203 ;  /* 0x000000ffff0b7224 */ /* 0x002fe200078e00cb */
[----:B------:R-:W-:Y:S01]  /*3d6e0*/  MOV R10, R202 ;  /* 0x000000ca000a7202 */ /* 0x000fe20000000f00 */
[----:B------:R-:W-:Y:S01]  /*3d6f0*/  IMAD.MOV.U32 R14, RZ, RZ, R201 ;  /* 0x000000ffff0e7224 */ /* 0x000fe200078e00c9 */
[----:B------:R-:W3:Y:S01]  /*3d700*/  LDL.LU.64 R204, [R1+0x25f0] ;  /* 0x0025f00001cc7983 */ /* 0x000ee20000300a00 */
[----:B------:R-:W-:-:S03]  /*3d710*/  IMAD.MOV.U32 R15, RZ, RZ, R200 ;  /* 0x000000ffff0f7224 */ /* 0x000fc600078e00c8 */
[----:B------:R-:W3:Y:S04]  /*3d720*/  LDL.LU.64 R206, [R1+0x25f8] ;  /* 0x0025f80001ce7983 */ /* 0x000ee80000300a00 */
[----:B------:R1:W-:Y:S04]  /*3d730*/  STL [R1+0x4f4c], R11 ;  /* 0x004f4c0b01007387 */ /* 0x0003e80000100800 */
[----:B------:R1:W-:Y:S04]  /*3d740*/  STL [R1+0x4f48], R10 ;  /* 0x004f480a01007387 */ /* 0x0003e80000100800 */
[----:B------:R1:W-:Y:S04]  /*3d750*/  STL [R1+0x4f44], R14 ;  /* 0x004f440e01007387 */ /* 0x0003e80000100800 */
[----:B------:R1:W-:Y:S04]  /*3d760*/  STL [R1+0x4f40], R15 ;  /* 0x004f400f01007387 */ /* 0x0003e80000100800 */
[----:B------:R-:W3:Y:S04]  /*3d770*/  LDL.LU.64 R200, [R1+0x25e0] ;  /* 0x0025e00001c87983 */ /* 0x000ee80000300a00 */
[----:B------:R-:W3:Y:S01]  /*3d780*/  LDL.LU.64 R202, [R1+0x25e8] ;  /* 0x0025e80001ca7983 */ /* 0x000ee20000300a00 */
[C---:B----4-:R-:W-:Y:S08]  /*3d790*/  HMMA.1688.F32.TF32 R196, R92.reuse, R72, R196 ;  /* 0x000000485cc4723c */ /* 0x050ff000000810c4 */
[C---:B--2---:R-:W-:Y:S08]  /*3d7a0*/  HMMA.1688.F32.TF32 R44, R92.reuse, R68, R44 ;  /* 0x000000445c2c723c */ /* 0x044ff0000008102c */
[----:B---3--:R-:W-:Y:S08]  /*3d7b0*/  HMMA.1688.F32.TF32 R32, R92, R64, R32 ;  /* 0x000000405c20723c */ /* 0x008ff00000081020 */
[----:B------:R-:W-:Y:S01]  /*3d7c0*/  IMAD.MOV.U32 R71, RZ, RZ, R196 ;  /* 0x000000ffff477224 */ /* 0x000fe200078e00c4 */
[----:B------:R-:W-:Y:S01]  /*3d7d0*/  MOV R66, R199 ;  /* 0x000000c700427202 */ /* 0x000fe20000000f00 */
[----:B------:R-:W-:-:S02]  /*3d7e0*/  IMAD.MOV.U32 R70, RZ, RZ, R197 ;  /* 0x000000ffff467224 */ /* 0x000fc400078e00c5 */
[----:B------:R-:W-:Y:S01]  /*3d7f0*/  IMAD.MOV.U32 R67, RZ, RZ, R198 ;  /* 0x000000ffff437224 */ /* 0x000fe200078e00c6 */
[----:B------:R-:W2:Y:S04]  /*3d800*/  LDL.LU.64 R196, [R1+0x25d0] ;  /* 0x0025d00001c47983 */ /* 0x000ea80000300a00 */
[----:B------:R-:W2:Y:S01]  /*3d810*/  LDL.LU.64 R198, [R1+0x25d8] ;  /* 0x0025d80001c67983 */ /* 0x000ea20000300a00 */
[----:B------:R-:W-:Y:S02]  /*3d820*/  IMAD.MOV.U32 R183, RZ, RZ, R44 ;  /* 0x000000ffffb77224 */ /* 0x000fe400078e002c */
[----:B------:R-:W-:Y:S02]  /*3d830*/  IMAD.MOV.U32 R175, RZ, RZ, R45 ;  /* 0x000000ffffaf7224 */ /* 0x000fe400078e002d */
[----:B------:R-:W-:Y:S01]  /*3d840*/  IMAD.MOV.U32 R178, RZ, RZ, R46 ;  /* 0x000000ffffb27224 */ /* 0x000fe200078e002e */
[----:B------:R-:W3:Y:S01]  /*3d850*/  LDL.LU.64 R44, [R1+0x25c0] ;  /* 0x0025c000012c7983 */ /* 0x000ee20000300a00 */
[----:B------:R-:W-:Y:S01]  /*3d860*/  IMAD.MOV.U32 R179, RZ, RZ, R47 ;  /* 0x000000ffffb37224 */ /* 0x000fe200078e002f */
[----:B------:R-:W-:-:S02]  /*3d870*/  MOV R167, R32 ;  /* 0x0000002000a77202 */ /* 0x000fc40000000f00 */
[----:B------:R-:W3:Y:S01]  /*3d880*/  LDL.LU.64 R46, [R1+0x25c8] ;  /* 0x0025c800012e7983 */ /* 0x000ee20000300a00 */
[----:B------:R-:W-:Y:S02]  /*3d890*/  IMAD.MOV.U32 R166, RZ, RZ, R33 ;  /* 0x000000ffffa67224 */ /* 0x000fe400078e0021 */
[----:B------:R-:W-:Y:S01]  /*3d8a0*/  IMAD.MOV.U32 R163, RZ, RZ, R34 ;  /* 0x000000ffffa37224 */ /* 0x000fe200078e0022 */
[----:B------:R-:W4:Y:S01]  /*3d8b0*/  LDL.LU.64 R32, [R1+0x25b0] ;  /* 0x0025b00001207983 */ /* 0x000f220000300a00 */
[----:B------:R-:W-:-:S03]  /*3d8c0*/  IMAD.MOV.U32 R162, RZ, RZ, R35 ;  /* 0x000000ffffa27224 */ /* 0x000fc600078e0023 */
[----:B------:R-:W4:Y:S01]  /*3d8d0*/  LDL.LU.64 R34, [R1+0x25b8] ;  /* 0x0025b80001227983 */ /* 0x000f220000300a00 */
[C---:B------:R-:W-:Y:S03]  /*3d8e0*/  HMMA.1688.F32.TF32 R208, R92.reuse, R60, R208 ;  /* 0x0000003c5cd0723c */ /* 0x040fe600000810d0 */
[----:B------:R-:W4:Y:S04]  /*3d8f0*/  LDL.LU.64 R236, [R1+0x25a0] ;  /* 0x0025a00001ec7983 */ /* 0x000f280000300a00 */
[----:B------:R-:W4:Y:S01]  /*3d900*/  LDL.LU.64 R238, [R1+0x25a8] ;  /* 0x0025a80001ee7983 */ /* 0x000f220000300a00 */
[C---:B------:R-:W-:Y:S03]  /*3d910*/  HMMA.1688.F32.TF32 R204, R92.reuse, R56, R204 ;  /* 0x000000385ccc723c */ /* 0x040fe600000810cc */
[----:B------:R-:W4:Y:S04]  /*3d920*/  LDL.LU.64 R232, [R1+0x2590] ;  /* 0x0025900001e87983 */ /* 0x000f280000300a00 */
[----:B------:R-:W4:Y:S04]  /*3d930*/  LDL.LU.64 R234, [R1+0x2598] ;  /* 0x0025980001ea7983 */ /* 0x000f280000300a00 */
[----:B------:R-:W4:Y:S01]  /*3d940*/  LDL.LU.64 R228, [R1+0x2580] ;  /* 0x0025800001e47983 */ /* 0x000f220000300a00 */
[----:B------:R-:W-:Y:S03]  /*3d950*/  HMMA.1688.F32.TF32 R200, R92, R12, R200 ;  /* 0x0000000c5cc8723c */ /* 0x000fe600000810c8 */
[----:B------:R-:W4:Y:S04]  /*3d960*/  LDL.LU.64 R230, [R1+0x2588] ;  /* 0x0025880001e67983 */ /* 0x000f280000300a00 */
[----:B------:R-:W4:Y:S04]  /*3d970*/  LDL.LU.64 R224, [R1+0x2570] ;  /* 0x0025700001e07983 */ /* 0x000f280000300a00 */
[----:B------:R-:W4:Y:S04]  /*3d980*/  LDL.LU.64 R226, [R1+0x2578] ;  /* 0x0025780001e27983 */ /* 0x000f280000300a00 */
[----:B------:R-:W4:Y:S04]  /*3d990*/  LDL.LU.64 R220, [R1+0x2560] ;  /* 0x0025600001dc7983 */ /* 0x000f280000300a00 */
[----:B------:R-:W4:Y:S01]  /*3d9a0*/  LDL.LU.64 R222, [R1+0x2568] ;  /* 0x0025680001de7983 */ /* 0x000f220000300a00 */
[----:B------:R-:W-:-:S03]  /*3d9b0*/  IMAD.MOV.U32 R159, RZ, RZ, R208 ;  /* 0x000000ffff9f7224 */ /* 0x000fc600078e00d0 */
[----:B------:R-:W4:Y:S01]  /*3d9c0*/  LDL.LU.64 R216, [R1+0x2550] ;  /* 0x0025500001d87983 */ /* 0x000f220000300a00 */
[----:B------:R-:W-:-:S03]  /*3d9d0*/  MOV R158, R209 ;  /* 0x000000d1009e7202 */ /* 0x000fc60000000f00 */
[----:B------:R-:W4:Y:S01]  /*3d9e0*/  LDL.LU.64 R218, [R1+0x2558] ;  /* 0x0025580001da7983 */ /* 0x000f220000300a00 */
[----:B------:R-:W-:-:S03]  /*3d9f0*/  IMAD.MOV.U32 R155, RZ, RZ, R210 ;  /* 0x000000ffff9b7224 */ /* 0x000fc600078e00d2 */
[----:B------:R-:W4:Y:S01]  /*3da00*/  LDL.LU.64 R212, [R1+0x2540] ;  /* 0x0025400001d47983 */ /* 0x000f220000300a00 */
[----:B------:R-:W-:-:S03]  /*3da10*/  IMAD.MOV.U32 R154, RZ, RZ, R211 ;  /* 0x000000ffff9a7224 */ /* 0x000fc600078e00d3 */
[----:B------:R-:W4:Y:S01]  /*3da20*/  LDL.LU.64 R214, [R1+0x2548] ;  /* 0x0025480001d67983 */ /* 0x000f220000300a00 */
[----:B------:R-:W-:Y:S01]  /*3da30*/  IMAD.MOV.U32 R151, RZ, RZ, R204 ;  /* 0x000000ffff977224 */ /* 0x000fe200078e00cc */
[----:B------:R-:W-:Y:S01]  /*3da40*/  MOV R75, R206 ;  /* 0x000000ce004b7202 */ /* 0x000fe20000000f00 */
[----:B------:R-:W-:Y:S01]  /*3da50*/  IMAD.MOV.U32 R150, RZ, RZ, R205 ;  /* 0x000000ffff967224 */ /* 0x000fe200078e00cd */
        /* <DEDUP_REMOVED lines=8> */
[----:B------:R-:W4:Y:S04]  /*3dae0*/  LDL.LU.64 R206, [R1+0x2528] ;  /* 0x0025280001ce7983 */ /* 0x000f280000300a00 */
[----:B------:R-:W4:Y:S04]  /*3daf0*/  LDL.LU.64 R200, [R1+0x2510] ;  /* 0x0025100001c87983 */ /* 0x000f280000300a00 */
[----:B------:R-:W4:Y:S01]  /*3db00*/  LDL.LU.64 R202, [R1+0x2518] ;  /* 0x0025180001ca7983 */ /* 0x000f220000300a00 */
[C---:B--2---:R-:W-:Y:S08]  /*3db10*/  HMMA.1688.F32.TF32 R196, R92.reuse, R8, R196 ;  /* 0x000000085cc4723c */ /* 0x044ff000000810c4 */
[C---:B---3--:R-:W-:Y:S08]  /*3db20*/  HMMA.1688.F32.TF32 R44, R92.reuse, R4, R44 ;  /* 0x000000045c2c723c */ /* 0x048ff0000008102c */
[----:B----4-:R-:W-:Y:S01]  /*3db30*/  HMMA.1688.F32.TF32 R32, R92, R192, R32 ;  /* 0x000000c05c20723c */ /* 0x010fe20000081020 */
[----:B------:R-:W2:Y:S07]  /*3db40*/  LDL.LU.64 R92, [R1+0x2500] ;  /* 0x00250000015c7983 */ /* 0x000eae0000300a00 */
[----:B------:R-:W-:-:S02]  /*3db50*/  IMAD.MOV.U32 R182, RZ, RZ, R196 ;  /* 0x000000ffffb67224 */ /* 0x000fc400078e00c4 */
[----:B------:R-:W-:Y:S01]  /*3db60*/  IMAD.MOV.U32 R174, RZ, RZ, R197 ;  /* 0x000000ffffae7224 */ /* 0x000fe200078e00c5 */
[----:B------:R-:W2:Y:S01]  /*3db70*/  LDL.LU.64 R94, [R1+0x2508] ;  /* 0x00250800015e7983 */ /* 0x000ea20000300a00 */
[----:B------:R-:W-:Y:S02]  /*3db80*/  IMAD.MOV.U32 R171, RZ, RZ, R198 ;  /* 0x000000ffffab7224 */ /* 0x000fe400078e00c6 */
[----:B------:R-:W-:Y:S01]  /*3db90*/  IMAD.MOV.U32 R170, RZ, RZ, R199 ;  /* 0x000000ffffaa7224 */ /* 0x000fe200078e00c7 */
[----:B------:R-:W3:Y:S04]  /*3dba0*/  LDL.LU.64 R196, [R1+0x24f0] ;  /* 0x0024f00001c47983 */ /* 0x000ee80000300a00 */
[----:B------:R-:W3:Y:S01]  /*3dbb0*/  LDL.LU.64 R198, [R1+0x24f8] ;  /* 0x0024f80001c67983 */ /* 0x000ee20000300a00 */
[----:B------:R-:W-:Y:S01]  /*3dbc0*/  MOV R7, R44 ;  /* 0x0000002c00077202 */ /* 0x000fe20000000f00 */
[----:B------:R-:W-:-:S02]  /*3dbd0*/  IMAD.MOV.U32 R6, RZ, RZ, R45 ;  /* 0x000000ffff067224 */ /* 0x000fc400078e002d */
[----:B------:R-:W-:Y:S01]  /*3dbe0*/  IMAD.MOV.U32 R195, RZ, RZ, R46 ;  /* 0x000000ffffc37224 */ /* 0x000fe200078e002e */
[----:B------:R-:W4:Y:S01]  /*3dbf0*/  LDL.LU.64 R44, [R1+0x24e0] ;  /* 0x0024e000012c7983 */ /* 0x000f220000300a00 */
[----:B------:R-:W-:-:S03]  /*3dc00*/  IMAD.MOV.U32 R194, RZ, RZ, R47 ;  /* 0x000000ffffc27224 */ /* 0x000fc600078e002f */
[----:B------:R-:W4:Y:S01]  /*3dc10*/  LDL.LU.64 R46, [R1+0x24e8] ;  /* 0x0024e800012e7983 */ /* 0x000f220000300a00 */
[----:B-1----:R-:W-:Y:S01]  /*3dc20*/  IMAD.MOV.U32 R11, RZ, RZ, R32 ;  /* 0x000000ffff0b7224 */ /* 0x002fe200078e0020 */
[----:B------:R-:W-:Y:S01]  /*3dc30*/  MOV R10, R33 ;  /* 0x00000021000a7202 */ /* 0x000fe20000000f00 */
[----:B------:R-:W-:Y:S01]  /*3dc40*/  IMAD.MOV.U32 R14, RZ, RZ, R34 ;  /* 0x000000ffff0e7224 */ /* 0x000fe200078e0022 */
[----:B------:R-:W4:Y:S01]  /*3dc50*/  LDL.LU.64 R32, [R1+0x24d0] ;  /* 0x0024d00001207983 */ /* 0x000f220000300a00 */
[----:B------:R-:W-:-:S03]  /*3dc60*/  IMAD.MOV.U32 R15, RZ, RZ, R35 ;  /* 0x000000ffff0f7224 */ /* 0x000fc600078e0023 */
[----:B------:R-:W4:Y:S01]  /*3dc70*/  LDL.LU.64 R34, [R1+0x24d8] ;  /* 0x0024d80001227983 */ /* 0x000f220000300a00 */
[C---:B------:R-:W-:Y:S08]  /*3dc80*/  HMMA.1688.F32.TF32 R240, R96.reuse, R188, R236 ;  /* 0x000000bc60f0723c */ /* 0x040ff000000810ec */
[C---:B------:R-:W-:Y:S08]  /*3dc90*/  HMMA.1688.F32.TF32 R236, R96.reuse, R184, R232 ;  /* 0x000000b860ec723c */ /* 0x040ff000000810e8 */
[C---:B------:R-:W-:Y:S08]  /*3dca0*/  HMMA.1688.F32.TF32 R232, R96.reuse, R180, R228 ;  /* 0x000000b460e8723c */ /* 0x040ff000000810e4 */
[C---:B------:R-:W-:Y:S08]  /*3dcb0*/  HMMA.1688.F32.TF32 R228, R96.reuse, R176, R224 ;  /* 0x000000b060e4723c */ /* 0x040ff000000810e0 */
[C---:B------:R-:W-:Y:S08]  /*3dcc0*/  HMMA.1688.F32.TF32 R224, R96.reuse, R172, R220 ;  /* 0x000000ac60e0723c */ /* 0x040ff000000810dc */
[C---:B------:R-:W-:Y:S08]  /*3dcd0*/  HMMA.1688.F32.TF32 R220, R96.reuse, R168, R216 ;  /* 0x000000a860dc723c */ /* 0x040ff000000810d8 */
[C---:B------:R-:W-:Y:S08]  /*3dce0*/  HMMA.1688.F32.TF32 R216, R96.reuse, R164, R212 ;  /* 0x000000a460d8723c */ /* 0x040ff000000810d4 */
[C---:B------:R-:W-:Y:S01]  /*3dcf0*/  HMMA.1688.F32.TF32 R212, R96.reuse, R160, R208 ;  /* 0x000000a060d4723c */ /* 0x040fe200000810d0 */
[----:B------:R1:W-:Y:S07]  /*3dd00*/  STL.64 [R1+0xa20], R240 ;  /* 0x000a20f001007387 */ /* 0x0003ee0000100a00 */
[C---:B------:R-:W-:Y:S01]  /*3dd10*/  HMMA.1688.F32.TF32 R208, R96.reuse, R156, R204 ;  /* 0x0000009c60d0723c */ /* 0x040fe200000810cc */
[----:B------:R1:W-:Y:S07]  /*3dd20*/  STL.64 [R1+0xa28], R242 ;  /* 0x000a28f201007387 */ /* 0x0003ee0000100a00 */
[C---:B------:R-:W-:Y:S01]  /*3dd30*/  HMMA.1688.F32.TF32 R204, R96.reuse, R152, R200 ;  /* 0x0000009860cc723c */ /* 0x040fe200000810c8 */
[----:B------:R1:W-:Y:S04]  /*3dd40*/  STL.64 [R1+0xa30], R236 ;  /* 0x000a30ec01007387 */ /* 0x0003e80000100a00 */
        /* <DEDUP_REMOVED lines=16> */
[----:B------:R1:W-:Y:S01]  /*3de50*/  STL.64 [R1+0xb38], R206 ;  /* 0x000b38ce01007387 */ /* 0x0003e20000100a00 */
[C---:B--2---:R-:W-:Y:S08]  /*3de60*/  HMMA.1688.F32.TF32 R200, R96.reuse, R148, R92 ;  /* 0x0000009460c8723c */ /* 0x044ff0000008105c */
[C---:B---3--:R-:W-:Y:S08]  /*3de70*/  HMMA.1688.F32.TF32 R196, R96.reuse, R72, R196 ;  /* 0x0000004860c4723c */ /* 0x048ff000000810c4 */
[C---:B----4-:R-:W-:Y:S08]  /*3de80*/  HMMA.1688.F32.TF32 R92, R96.reuse, R68, R44 ;  /* 0x00000044605c723c */ /* 0x050ff0000008102c */
[C---:B------:R-:W-:Y:S01]  /*3de90*/  HMMA.1688.F32.TF32 R32, R96.reuse, R64, R32 ;  /* 0x000000406020723c */ /* 0x040fe20000081020 */
[----:B------:R2:W-:Y:S04]  /*3dea0*/  STL.64 [R1+0xb40], R200 ;  /* 0x000b40c801007387 */ /* 0x0005e80000100a00 */
[----:B------:R3:W-:Y:S04]  /*3deb0*/  STL.64 [R1+0xb48], R202 ;  /* 0x000b48ca01007387 */ /* 0x0007e80000100a00 */
[----:B------:R2:W-:Y:S04]  /*3dec0*/  STL.64 [R1+0xb50], R196 ;  /* 0x000b50c401007387 */ /* 0x0005e80000100a00 */
[----:B------:R1:W-:Y:S04]  /*3ded0*/  STL.64 [R1+0xb58], R198 ;  /* 0x000b58c601007387 */ /* 0x0003e80000100a00 */
[----:B------:R-:W4:Y:S04]  /*3dee0*/  LDL.LU.64 R44, [R1+0x24c0] ;  /* 0x0024c000012c7983 */ /* 0x000f280000300a00 */
[----:B------:R1:W-:Y:S04]  /*3def0*/  STL.64 [R1+0xb60], R92 ;  /* 0x000b605c01007387 */ /* 0x0003e80000100a00 */
[----:B------:R1:W-:Y:S04]  /*3df00*/  STL.64 [R1+0xb68], R94 ;  /* 0x000b685e01007387 */ /* 0x0003e80000100a00 */
[----:B------:R-:W4:Y:S04]  /*3df10*/  LDL.LU.64 R46, [R1+0x24c8] ;  /* 0x0024c800012e7983 */ /* 0x000f280000300a00 */
[----:B------:R1:W-:Y:S04]  /*3df20*/  STL.64 [R1+0xb80], R32 ;  /* 0x000b802001007387 */ /* 0x0003e80000100a00 */
[----:B------:R1:W-:Y:S04]  /*3df30*/  STL.64 [R1+0xb88], R34 ;  /* 0x000b882201007387 */ /* 0x0003e80000100a00 */
[----:B------:R-:W4:Y:S04]  /*3df40*/  LDL.LU.64 R248, [R1+0x24b0] ;  /* 0x0024b00001f87983 */ /* 0x000f280000300a00 */
[----:B------:R-:W4:Y:S04]  /*3df50*/  LDL.LU.64 R250, [R1+0x24b8] ;  /* 0x0024b80001fa7983 */ /* 0x000f280000300a00 */
[----:B------:R-:W4:Y:S04]  /*3df60*/  LDL.LU.64 R244, [R1+0x24a0] ;  /* 0x0024a00001f47983 */ /* 0x000f280000300a00 */
[----:B------:R-:W4:Y:S04]  /*3df70*/  LDL.LU.64 R246, [R1+0x24a8] ;  /* 0x0024a80001f67983 */ /* 0x000f280000300a00 */
[----:B-1----:R-:W4:Y:S04]  /*3df80*/  LDL.LU.64 R240, [R1+0x2490] ;  /* 0x0024900001f07983 */ /* 0x002f280000300a00 */
        /* <DEDUP_REMOVED lines=24> */
[----:B------:R-:W2:Y:S04]  /*3e110*/  LDL.LU.64 R94, [R1+0x23d8] ;  /* 0x0023d800015e7983 */ /* 0x000ea80000300a00 */
[----:B------:R-:W2:Y:S04]  /*3e120*/  LDL.LU.64 R32, [R1+0x23c0] ;  /* 0x0023c00001207983 */ /* 0x000ea80000300a00 */
[----:B------:R-:W2:Y:S01]  /*3e130*/  LDL.LU.64 R34, [R1+0x23c8] ;  /* 0x0023c80001227983 */ /* 0x000ea20000300a00 */
[C---:B----4-:R-:W-:Y:S08]  /*3e140*/  HMMA.1688.F32.TF32 R44, R96.reuse, R60, R44 ;  /* 0x0000003c602c723c */ /* 0x050ff0000008102c */
[C---:B------:R-:W-:Y:S08]  /*3e150*/  HMMA.1688.F32.TF32 R248, R96.reuse, R56, R248 ;  /* 0x0000003860f8723c */ /* 0x040ff000000810f8 */
[C---:B------:R-:W-:Y:S08]  /*3e160*/  HMMA.1688.F32.TF32 R244, R96.reuse, R12, R244 ;  /* 0x0000000c60f4723c */ /* 0x040ff000000810f4 */
[C---:B------:R-:W-:Y:S08]  /*3e170*/  HMMA.1688.F32.TF32 R240, R96.reuse, R8, R240 ;  /* 0x0000000860f0723c */ /* 0x040ff000000810f0 */
[C---:B------:R-:W-:Y:S08]  /*3e180*/  HMMA.1688.F32.TF32 R236, R96.reuse, R4, R236 ;  /* 0x0000000460ec723c */ /* 0x040ff000000810ec */
[----:B------:R-:W-:Y:S08]  /*3e190*/  HMMA.1688.F32.TF32 R232, R96, R192, R232 ;  /* 0x000000c060e8723c */ /* 0x000ff000000810e8 */
[C---:B------:R-:W-:Y:S01]  /*3e1a0*/  HMMA.1688.F32.TF32 R96, R100.reuse, R188, R228 ;  /* 0x000000bc6460723c */ /* 0x040fe200000810e4 */
[----:B------:R-:W-:Y:S04]  /*3e1b0*/  STL.64 [R1+0xb90], R44 ;  /* 0x000b902c01007387 */ /* 0x000fe80000100a00 */
[----:B------:R1:W-:Y:S03]  /*3e1c0*/  STL.64 [R1+0xb98], R46 ;  /* 0x000b982e01007387 */ /* 0x0003e60000100a00 */
[C---:B------:R-:W-:Y:S01]  /*3e1d0*/  HMMA.1688.F32.TF32 R224, R100.reuse, R184, R224 ;  /* 0x000000b864e0723c */ /* 0x040fe200000810e0 */
[----:B-1----:R-:W4:Y:S04]  /*3e1e0*/  LDL.LU.64 R46, [R1+0x4fe0] ;  /* 0x004fe000012e7983 */ /* 0x002f280000300a00 */
[----:B------:R-:W-:Y:S04]  /*3e1f0*/  STL.64 [R1+0xbb0], R248 ;  /* 0x000bb0f801007387 */ /* 0x000fe80000100a00 */
[----:B------:R-:W-:Y:S04]  /*3e200*/  STL.64 [R1+0xbb8], R250 ;  /* 0x000bb8fa01007387 */ /* 0x000fe80000100a00 */
[----:B------:R-:W-:Y:S04]  /*3e210*/  STL.64 [R1+0xbd0], R244 ;  /* 0x000bd0f401007387 */ /* 0x000fe80000100a00 */
[----:B------:R-:W-:Y:S04]  /*3e220*/  STL.64 [R1+0xbd8], R246 ;  /* 0x000bd8f601007387 */ /* 0x000fe80000100a00 */
[----:B------:R-:W-:Y:S04]  /*3e230*/  STL.64 [R1+0xc10], R240 ;  /* 0x000c10f001007387 */ /* 0x000fe80000100a00 */
[----:B------:R-:W-:Y:S04]  /*3e240*/  STL.64 [R1+0xc18], R242 ;  /* 0x000c18f201007387 */ /* 0x000fe80000100a00 */
[----:B------:R-:W-:Y:S01]  /*3e250*/  STL.64 [R1+0xc30], R236 ;  /* 0x000c30ec01007387 */ /* 0x000fe20000100a00 */
[C---:B------:R-:W-:Y:S03]  /*3e260*/  HMMA.1688.F32.TF32 R220, R100.reuse, R180, R220 ;  /* 0x000000b464dc723c */ /* 0x040fe600000810dc */
[----:B------:R-:W-:Y:S04]  /*3e270*/  STL.64 [R1+0xc38], R238 ;  /* 0x000c38ee01007387 */ /* 0x000fe80000100a00 */
[----:B------:R-:W-:Y:S04]  /*3e280*/  STL.64 [R1+0xc20], R232 ;  /* 0x000c20e801007387 */ /* 0x000fe80000100a00 */
[----:B------:R-:W-:Y:S04]  /*3e290*/  STL.64 [R1+0xc28], R234 ;  /* 0x000c28ea01007387 */ /* 0x000fe80000100a00 */
[----:B------:R-:W-:Y:S04]  /*3e2a0*/  STL.64 [R1+0x5c0], R96 ;  /* 0x0005c06001007387 */ /* 0x000fe80000100a00 */
[----:B------:R1:W-:Y:S02]  /*3e2b0*/  STL.64 [R1+0x5c8], R98 ;  /* 0x0005c86201007387 */ /* 0x0003e40000100a00 */
[C---:B-1----:R-:W-:Y:S02]  /*3e2c0*/  HMMA.1688.F32.TF32 R96, R100.reuse, R176, R216 ;  /* 0x000000b06460723c */ /* 0x042fe400000810d8 */
[----:B------:R-:W-:Y:S04]  /*3e2d0*/  STL.64 [R1+0x5b0], R224 ;  /* 0x0005b0e001007387 */ /* 0x000fe80000100a00 */
[----:B------:R-:W-:Y:S02]  /*3e2e0*/  STL.64 [R1+0x5b8], R226 ;  /* 0x0005b8e201007387 */ /* 0x000fe40000100a00 */
[C---:B------:R-:W-:Y:S02]  /*3e2f0*/  HMMA.1688.F32.TF32 R212, R100.reuse, R172, R212 ;  /* 0x000000ac64d4723c */ /* 0x040fe400000810d4 */
[----:B------:R-:W-:Y:S04]  /*3e300*/  STL.64 [R1+0x5a0], R220 ;  /* 0x0005a0dc01007387 */ /* 0x000fe80000100a00 */
[----:B------:R-:W-:Y:S02]  /*3e310*/  STL.64 [R1+0x5a8], R222 ;  /* 0x0005a8de01007387 */ /* 0x000fe40000100a00 */
[C---:B------:R-:W-:Y:S07]  /*3e320*/  HMMA.1688.F32.TF32 R208, R100.reuse, R168, R208 ;  /* 0x000000a864d0723c */ /* 0x040fee00000810d0 */
[----:B------:R-:W-:Y:S04]  /*3e330*/  STL.64 [R1+0x590], R96 ;  /* 0x0005906001007387 */ /* 0x000fe80000100a00 */
[----:B------:R1:W-:Y:S02]  /*3e340*/  STL.64 [R1+0x598], R98 ;  /* 0x0005986201007387 */ /* 0x0003e40000100a00 */
[C---:B-1----:R-:W-:Y:S02]  /*3e350*/  HMMA.1688.F32.TF32 R96, R100.reuse, R164, R204 ;  /* 0x000000a46460723c */ /* 0x042fe400000810cc */
[----:B------:R-:W-:Y:S04]  /*3e360*/  STL.64 [R1+0x580], R212 ;  /* 0x000580d401007387 */ /* 0x000fe80000100a00 */
[----:B------:R-:W-:Y:S02]  /*3e370*/  STL.64 [R1+0x588], R214 ;  /* 0x000588d601007387 */ /* 0x000fe40000100a00 */
[C---:B--2---:R-:W-:Y:S02]  /*3e380*/  HMMA.1688.F32.TF32 R200, R100.reuse, R160, R200 ;  /* 0x000000a064c8723c */ /* 0x044fe400000810c8 */
[----:B------:R-:W-:Y:S04]  /*3e390*/  STL.64 [R1+0x570], R208 ;  /* 0x000570d001007387 */ /* 0x000fe80000100a00 */
[----:B------:R-:W-:Y:S02]  /*3e3a0*/  STL.64 [R1+0x578], R210 ;  /* 0x000578d201007387 */ /* 0x000fe40000100a00 */
[C---:B---3--:R-:W-:Y:S07]  /*3e3b0*/  HMMA.1688.F32.TF32 R196, R100.reuse, R156, R196 ;  /* 0x0000009c64c4723c */ /* 0x048fee00000810c4 */
[----:B------:R-:W-:Y:S04]  /*3e3c0*/  STL.64 [R1+0x560], R96 ;  /* 0x0005606001007387 */ /* 0x000fe80000100a00 */
[----:B------:R1:W-:Y:S02]  /*3e3d0*/  STL.64 [R1+0x568], R98 ;  /* 0x0005686201007387 */ /* 0x0003e40000100a00 */
[C---:B-1----:R-:W-:Y:S08]  /*3e3e0*/  HMMA.1688.F32.TF32 R96, R100.reuse, R152, R92 ;  /* 0x000000986460723c */ /* 0x042ff0000008105c */
        /* <DEDUP_REMOVED lines=36> */
[----:B--2---:R-:W2:Y:S04]  /*3e630*/  LDL.LU.64 R202, [R1+0x2188] ;  /* 0x0021880001ca7983 */ /* 0x004ea80000300a00 */
[----:B---3--:R-:W3:Y:S04]  /*3e640*/  LDL.LU.64 R196, [R1+0x2170] ;  /* 0x0021700001c47983 */ /* 0x008ee80000300a00 */
        /* <DEDUP_REMOVED lines=10> */
[C---:B------:R-:W-:Y:S08]  /*3e6f0*/  HMMA.1688.F32.TF32 R232, R100.reuse, R12, R232 ;  /* 0x0000000c64e8723c */ /* 0x040ff000000810e8 */
[C---:B------:R-:W-:Y:S08]  /*3e700*/  HMMA.1688.F32.TF32 R228, R100.reuse, R8, R228 ;  /* 0x0000000864e4723c */ /* 0x040ff000000810e4 */
[C---:B------:R-:W-:Y:S01]  /*3e710*/  HMMA.1688.F32.TF32 R224, R100.reuse, R4, R224 ;  /* 0x0000000464e0723c */ /* 0x040fe200000810e0 */
[----:B------:R-:W-:Y:S07]  /*3e720*/  STL.64 [R1+0x510], R32 ;  /* 0x0005102001007387 */ /* 0x000fee0000100a00 */
[----:B------:R-:W-:Y:S01]  /*3e730*/  HMMA.1688.F32.TF32 R100, R100, R192, R220 ;  /* 0x000000c06464723c */ /* 0x000fe200000810dc */
[----:B------:R1:W-:Y:S04]  /*3e740*/  STL.64 [R1+0x518], R34 ;  /* 0x0005182201007387 */ /* 0x0003e80000100a00 */
[----:B-1----:R-:W4:Y:S04]  /*3e750*/  LDL.LU.64 R34, [R1+0x4fd8] ;  /* 0x004fd80001227983 */ /* 0x002f280000300a00 */
        /* <DEDUP_REMOVED lines=24> */
[C---:B--2---:R-:W-:Y:S07]  /*3e8e0*/  HMMA.1688.F32.TF32 R200, R104.reuse, R172, R200 ;  /* 0x000000ac68c8723c */ /* 0x044fee00000810c8 */
[----:B------:R-:W-:Y:S04]  /*3e8f0*/  STL.64 [R1+0xd00], R100 ;  /* 0x000d006401007387 */ /* 0x000fe80000100a00 */
[----:B------:R3:W-:Y:S01]  /*3e900*/  STL.64 [R1+0xd08], R102 ;  /* 0x000d086601007387 */ /* 0x0007e20000100a00 */
[C---:B------:R-:W-:Y:S08]  /*3e910*/  HMMA.1688.F32.TF32 R96, R104.reuse, R164, R96 ;  /* 0x000000a46860723c */ /* 0x040ff00000081060 */
[C---:B---3--:R-:W-:Y:S08]  /*3e920*/  HMMA.1688.F32.TF32 R100, R104.reuse, R168, R196 ;  /* 0x000000a86864723c */ /* 0x048ff000000810c4 */
[C---:B------:R-:W-:Y:S01]  /*3e930*/  HMMA.1688.F32.TF32 R92, R104.reuse, R160, R92 ;  /* 0x000000a0685c723c */ /* 0x040fe2000008105c */
[----:B------:R1:W-:Y:S04]  /*3e940*/  STL.64 [R1+0xd20], R204 ;  /* 0x000d20cc01007387 */ /* 0x0003e80000100a00 */
[----:B------:R2:W-:Y:S04]  /*3e950*/  STL.64 [R1+0xd28], R206 ;  /* 0x000d28ce01007387 */ /* 0x0005e80000100a00 */
        /* <DEDUP_REMOVED lines=51> */
[C---:B------:R-:W-:Y:S01]  /*3ec90*/  HMMA.1688.F32.TF32 R216, R104.reuse, R12, R216 ;  /* 0x0000000c68d8723c */ /* 0x040fe200000810d8 */
[----:B------:R-:W-:Y:S07]  /*3eca0*/  STL.64 [R1+0xdb8], R250 ;  /* 0x000db8fa01007387 */ /* 0x000fee0000100a00 */
[C---:B------:R-:W-:Y:S01]  /*3ecb0*/  HMMA.1688.F32.TF32 R212, R104.reuse, R8, R212 ;  /* 0x0000000868d4723c */ /* 0x040fe200000810d4 */
[----:B------:R-:W-:Y:S07]  /*3ecc0*/  STL.64 [R1+0xdc0], R244 ;  /* 0x000dc0f401007387 */ /* 0x000fee0000100a00 */
[C---:B------:R-:W-:Y:S01]  /*3ecd0*/  HMMA.1688.F32.TF32 R208, R104.reuse, R4, R208 ;  /* 0x0000000468d0723c */ /* 0x040fe200000810d0 */
[----:B------:R-:W-:Y:S07]  /*3ece0*/  STL.64 [R1+0xdc8], R246 ;  /* 0x000dc8f601007387 */ /* 0x000fee0000100a00 */
[----:B--2---:R-:W-:Y:S01]  /*3ecf0*/  HMMA.1688.F32.TF32 R104, R104, R192, R204 ;  /* 0x000000c06868723c */ /* 0x004fe200000810cc */
        /* <DEDUP_REMOVED lines=13> */
[C---:B---3--:R-:W-:Y:S03]  /*3edd0*/  HMMA.1688.F32.TF32 R200, R108.reuse, R188, R200 ;  /* 0x000000bc6cc8723c */ /* 0x048fe600000810c8 */
        /* <DEDUP_REMOVED lines=14> */
[----:B------:R1:W-:Y:S01]  /*3eec0*/  STL.64 [R1+0x460], R104 ;  /* 0x0004606801007387 */ /* 0x0003e20000100a00 */
[C---:B------:R-:W-:Y:S03]  /*3eed0*/  HMMA.1688.F32.TF32 R92, R108.reuse, R172, R92 ;  /* 0x000000ac6c5c723c */ /* 0x040fe6000008105c */
        /* <DEDUP_REMOVED lines=32> */
[----:B------:R-:W3:Y:S04]  /*3f0e0*/  LDL.LU.64 R102, [R1+0x1ea8] ;  /* 0x001ea80001667983 */ /* 0x000ee80000300a00 */
[----:B------:R-:W3:Y:S04]  /*3f0f0*/  LDL.LU.64 R92, [R1+0x1e90] ;  /* 0x001e9000015c7983 */ /* 0x000ee80000300a00 */
[----:B------:R-:W3:Y:S01]  /*3f100*/  LDL.LU.64 R94, [R1+0x1e98] ;  /* 0x001e9800015e7983 */ /* 0x000ee20000300a00 */
[C---:B----4-:R-:W-:Y:S03]  /*3f110*/  HMMA.1688.F32.TF32 R240, R108.reuse, R168, R96 ;  /* 0x000000a86cf0723c */ /* 0x050fe60000081060 */
[----:B------:R-:W4:Y:S04]  /*3f120*/  LDL.LU.64 R96, [R1+0x1de0] ;  /* 0x001de00001607983 */ /* 0x000f280000300a00 */
[----:B------:R-:W4:Y:S11]  /*3f130*/  LDL.LU.64 R98, [R1+0x1de8] ;  /* 0x001de80001627983 */ /* 0x000f360000300a00 */
[----:B------:R-:W-:Y:S05]  /*3f140*/  @!UPT UIADD3 URZ, URZ, URZ, URZ ;  /* 0x0000003f3f3ff290 */ /* 0x000fea000fffe03f */
[----:B------:R-:W-:Y:S04]  /*3f150*/  STL.64 [R1+0x430], R240 ;  /* 0x000430f001007387 */ /* 0x000fe80000100a00 */
[----:B------:R1:W-:Y:S02]  /*3f160*/  STL.64 [R1+0x438], R242 ;  /* 0x000438f201007387 */ /* 0x0003e40000100a00 */
[C---:B-1----:R-:W-:Y:S08]  /*3f170*/  HMMA.1688.F32.TF32 R240, R108.reuse, R164, R236 ;  /* 0x000000a46cf0723c */ /* 0x042ff000000810ec */
        /* <DEDUP_REMOVED lines=10> */
[C---:B--2---:R-:W-:Y:S01]  /*3f220*/  HMMA.1688.F32.TF32 R204, R108.reuse, R56, R200 ;  /* 0x000000386ccc723c */ /* 0x044fe200000810c8 */
[----:B------:R-:W-:Y:S07]  /*3f230*/  STL.64 [R1+0x410], R236 ;  /* 0x000410ec01007387 */ /* 0x000fee0000100a00 */
[C---:B---3--:R-:W-:Y:S01]  /*3f240*/  HMMA.1688.F32.TF32 R200, R108.reuse, R12, R196 ;  /* 0x0000000c6cc8723c */ /* 0x048fe200000810c4 */
[----:B------:R-:W-:Y:S07]  /*3f250*/  STL.64 [R1+0x418], R238 ;  /* 0x000418ee01007387 */ /* 0x000fee0000100a00 */
[C---:B------:R-:W-:Y:S01]  /*3f260*/  HMMA.1688.F32.TF32 R196, R108.reuse, R8, R104 ;  /* 0x000000086cc4723c */ /* 0x040fe20000081068 */
[----:B------:R1:W-:Y:S04]  /*3f270*/  STL.64 [R1+0x400], R232 ;  /* 0x000400e801007387 */ /* 0x0003e80000100a00 */
[----:B------:R2:W-:Y:S03]  /*3f280*/  STL.64 [R1+0x408], R234 ;  /* 0x000408ea01007387 */ /* 0x0005e60000100a00 */
        /* <DEDUP_REMOVED lines=15> */
[----:B------:R-:W-:Y:S03]  /*3f380*/  HMMA.1688.F32.TF32 R100, R108, R192, R92 ;  /* 0x000000c06c64723c */ /* 0x000fe6000008105c */
[----:B------:R1:W-:Y:S04]  /*3f390*/  STL.64 [R1+0x380], R200 ;  /* 0x000380c801007387 */ /* 0x0003e80000100a00 */
[----:B------:R1:W-:Y:S04]  /*3f3a0*/  STL.64 [R1+0x388], R202 ;  /* 0x000388ca01007387 */ /* 0x0003e80000100a00 */
[----:B------:R1:W-:Y:S04]  /*3f3b0*/  STL.64 [R1+0x370], R196 ;  /* 0x000370c401007387 */ /* 0x0003e80000100a00 */
[----:B------:R1:W-:Y:S04]  /*3f3c0*/  STL.64 [R1+0x378], R198 ;  /* 0x000378c601007387 */ /* 0x0003e80000100a00 */
[----:B------:R-:W3:Y:S04]  /*3f3d0*/  LDL.LU.64 R92, [R1+0x1dc0] ;  /* 0x001dc000015c7983 */ /* 0x000ee80000300a00 */
[----:B------:R1:W-:Y:S04]  /*3f3e0*/  STL.64 [R1+0x360], R104 ;  /* 0x0003606801007387 */ /* 0x0003e80000100a00 */
[----:B------:R1:W-:Y:S04]  /*3f3f0*/  STL.64 [R1+0x368], R106 ;  /* 0x0003686a01007387 */ /* 0x0003e80000100a00 */
[----:B------:R-:W3:Y:S04]  /*3f400*/  LDL.LU.64 R94, [R1+0x1dc8] ;  /* 0x001dc800015e7983 */ /* 0x000ee80000300a00 */
[----:B------:R2:W-:Y:S04]  /*3f410*/  STL.64 [R1+0x350], R100 ;  /* 0x0003506401007387 */ /* 0x0005e80000100a00 */
[----:B------:R4:W-:Y:S04]  /*3f420*/  STL.64 [R1+0x358], R102 ;  /* 0x0003586601007387 */ /* 0x0009e80000100a00 */
[----:B-1----:R-:W3:Y:S04]  /*3f430*/  LDL.LU.64 R232, [R1+0x1da0] ;  /* 0x001da00001e87983 */ /* 0x002ee80000300a00 */
[----:B--2---:R-:W2:Y:S01]  /*3f440*/  LDL.LU.64 R234, [R1+0x1da8] ;  /* 0x001da80001ea7983 */ /* 0x004ea20000300a00 */
[C---:B----4-:R-:W-:Y:S11]  /*3f450*/  HMMA.1688.F32.TF32 R96, R112.reuse, R188, R96 ;  /* 0x000000bc7060723c */ /* 0x050ff60000081060 */
[----:B------:R-:W-:Y:S11]  /*3f460*/  @!UPT UIADD3 URZ, URZ, URZ, URZ ;  /* 0x0000003f3f3ff290 */ /* 0x000ff6000fffe03f */
[----:B------:R-:W-:Y:S01]  /*3f470*/  @!UPT UIADD3 URZ, URZ, URZ, URZ ;  /* 0x0000003f3f3ff290 */ /* 0x000fe2000fffe03f */
        /* <DEDUP_REMOVED lines=28> */
[C---:B---3--:R-:W-:Y:S03]  /*3f640*/  HMMA.1688.F32.TF32 R236, R112.reuse, R184, R92 ;  /* 0x000000b870ec723c */ /* 0x048fe6000008105c */
[----:B------:R-:W3:Y:S04]  /*3f650*/  LDL.LU.64 R92, [R1+0x1c80] ;  /* 0x001c8000015c7983 */ /* 0x000ee80000300a00 */
[----:B------:R-:W3:Y:S11]  /*3f660*/  LDL.LU.64 R94, [R1+0x1c88] ;  /* 0x001c8800015e7983 */ /* 0x000ef60000300a00 */
[----:B------:R-:W-:Y:S05]  /*3f670*/  @!UPT UIADD3 URZ, URZ, URZ, URZ ;  /* 0x0000003f3f3ff290 */ /* 0x000fea000fffe03f */
[----:B------:R-:W-:Y:S04]  /*3f680*/  STL.64 [R1+0x1db0], R236 ;  /* 0x001db0ec01007387 */ /* 0x000fe80000100a00 */
[----:B------:R2:W-:Y:S02]  /*3f690*/  STL.64 [R1+0x1db8], R238 ;  /* 0x001db8ee01007387 */ /* 0x0005e40000100a00 */
[C---:B--2---:R-:W-:Y:S11]  /*3f6a0*/  HMMA.1688.F32.TF32 R236, R112.reuse, R180, R232 ;  /* 0x000000b470ec723c */ /* 0x044ff600000810e8 */
[----:B------:R-:W-:Y:S11]  /*3f6b0*/  @!UPT UIADD3 URZ, URZ, URZ, URZ ;  /* 0x0000003f3f3ff290 */ /* 0x000ff6000fffe03f */
[----:B------:R-:W-:Y:S01]  /*3f6c0*/  @!UPT UIADD3 URZ, URZ, URZ, URZ ;  /* 0x0000003f3f3ff290 */ /* 0x000fe2000fffe03f */
[----:B------:R-:W-:Y:S04]  /*3f6d0*/  STL.64 [R1+0x1da0], R236 ;  /* 0x001da0ec01007387 */ /* 0x000fe80000100a00 */
[----:B------:R-:W-:Y:S01]  /*3f6e0*/  STL.64 [R1+0x1da8], R238 ;  /* 0x001da8ee01007387 */ /* 0x000fe20000100a00 */
        /* <DEDUP_REMOVED lines=12> */
[----:B------:R1:W-:Y:S07]  /*3f7b0*/  STL.64 [R1+0x1d80], R228 ;  /* 0x001d80e401007387 */ /* 0x0003ee0000100a00 */
[C---:B------:R-:W-:Y:S01]  /*3f7c0*/  HMMA.1688.F32.TF32 R108, R112.reuse, R64, R104 ;  /* 0x00000040706c723c */ /* 0x040fe20000081068 */
[----:B------:R1:W-:Y:S07]  /*3f7d0*/  STL.64 [R1+0x1d88], R230 ;  /* 0x001d88e601007387 */ /* 0x0003ee0000100a00 */
[C---:B------:R-:W-:Y:S01]  /*3f7e0*/  HMMA.1688.F32.TF32 R104, R112.reuse, R60, R100 ;  /* 0x0000003c7068723c */ /* 0x040fe20000081064 */
[----:B------:R1:W-:Y:S04]  /*3f7f0*/  STL.64 [R1+0x1d60], R224 ;  /* 0x001d60e001007387 */ /* 0x0003e80000100a00 */
[----:B------:R1:W-:Y:S03]  /*3f800*/  STL.64 [R1+0x1d68], R226 ;  /* 0x001d68e201007387 */ /* 0x0003e60000100a00 */
[C---:B----4-:R-:W-:Y:S01]  /*3f810*/  HMMA.1688.F32.TF32 R100, R112.reuse, R56, R96 ;  /* 0x000000387064723c */ /* 0x050fe20000081060 */
        /* <DEDUP_REMOVED lines=16> */
[----:B------:R-:W4:Y:S04]  /*3f920*/  LDL.LU.64 R96, [R1+0x1c40] ;  /* 0x001c400001607983 */ /* 0x000f280000300a00 */
[----:B------:R1:W-:Y:S01]  /*3f930*/  STL.64 [R1+0x1c50], R104 ;  /* 0x001c506801007387 */ /* 0x0003e20000100a00 */
[C---:B---3--:R-:W-:Y:S03]  /*3f940*/  HMMA.1688.F32.TF32 R92, R112.reuse, R12, R92 ;  /* 0x0000000c705c723c */ /* 0x048fe6000008105c */
[----:B------:R3:W-:Y:S04]  /*3f950*/  STL.64 [R1+0x1c58], R106 ;  /* 0x001c586a01007387 */ /* 0x0007e80000100a00 */
[----:B------:R-:W4:Y:S04]  /*3f960*/  LDL.LU.64 R98, [R1+0x1c48] ;  /* 0x001c480001627983 */ /* 0x000f280000300a00 */
[----:B------:R2:W-:Y:S04]  /*3f970*/  STL.64 [R1+0x1c30], R100 ;  /* 0x001c306401007387 */ /* 0x0005e80000100a00 */
[----:B------:R3:W-:Y:S04]  /*3f980*/  STL.64 [R1+0x1c38], R102 ;  /* 0x001c386601007387 */ /* 0x0007e80000100a00 */
[----:B-1----:R-:W4:Y:S04]  /*3f990*/  LDL.LU.64 R232, [R1+0x1c10] ;  /* 0x001c100001e87983 */ /* 0x002f280000300a00 */
[----:B--2---:R-:W2:Y:S04]  /*3f9a0*/  LDL.LU.64 R234, [R1+0x1c18] ;  /* 0x001c180001ea7983 */ /* 0x004ea80000300a00 */
        /* <DEDUP_REMOVED lines=23> */
[----:B---3--:R-:W3:Y:S04]  /*3fb20*/  LDL.LU.64 R106, [R1+0x1b48] ;  /* 0x001b4800016a7983 */ /* 0x008ee80000300a00 */
[----:B------:R-:W3:Y:S04]  /*3fb30*/  LDL.LU.64 R100, [R1+0x1b30] ;  /* 0x001b300001647983 */ /* 0x000ee80000300a00 */
[----:B------:R-:W3:Y:S04]  /*3fb40*/  LDL.LU.64 R102, [R1+0x1b38] ;  /* 0x001b380001667983 */ /* 0x000ee80000300a00 */
[----:B-1----:R-:W3:Y:S04]  /*3fb50*/  LDL.LU.64 R92, [R1+0x1b20] ;  /* 0x001b2000015c7983 */ /* 0x002ee80000300a00 */
[----:B------:R-:W3:Y:S01]  /*3fb60*/  LDL.LU.64 R94, [R1+0x1b28] ;  /* 0x001b2800015e7983 */ /* 0x000ee20000300a00 */
[C---:B----4-:R-:W-:Y:S03]  /*3fb70*/  HMMA.1688.F32.TF32 R236, R112.reuse, R8, R96 ;  /* 0x0000000870ec723c */ /* 0x050fe60000081060 */
[----:B------:R-:W4:Y:S04]  /*3fb80*/  LDL.LU.64 R96, [R1+0x1b10] ;  /* 0x001b100001607983 */ /* 0x000f280000300a00 */
[----:B------:R-:W4:Y:S01]  /*3fb90*/  LDL.LU.64 R98, [R1+0x1b18] ;  /* 0x001b180001627983 */ /* 0x000f220000300a00 */
[C---:B--2---:R-:W-:Y:S08]  /*3fba0*/  HMMA.1688.F32.TF32 R232, R112.reuse, R4, R232 ;  /* 0x0000000470e8723c */ /* 0x044ff000000810e8 */
[----:B------:R-:W-:Y:S07]  /*3fbb0*/  HMMA.1688.F32.TF32 R112, R112, R192, R228 ;  /* 0x000000c07070723c */ /* 0x000fee00000810e4 */
[----:B------:R-:W-:Y:S04]  /*3fbc0*/  STL.64 [R1+0x1bf0], R236 ;  /* 0x001bf0ec01007387 */ /* 0x000fe80000100a00 */
[----:B------:R-:W-:Y:S01]  /*3fbd0*/  STL.64 [R1+0x1bf8], R238 ;  /* 0x001bf8ee01007387 */ /* 0x000fe20000100a00 */
[C---:B------:R-:W-:Y:S03]  /*3fbe0*/  HMMA.1688.F32.TF32 R224, R116.reuse, R188, R224 ;  /* 0x000000bc74e0723c */ /* 0x040fe600000810e0 */
[----:B------:R-:W-:Y:S04]  /*3fbf0*/  STL.64 [R1+0x1bd0], R232 ;  /* 0x001bd0e801007387 */ /* 0x000fe80000100a00 */
[----:B------:R-:W-:Y:S01]  /*3fc00*/  STL.64 [R1+0x1bd8], R234 ;  /* 0x001bd8ea01007387 */ /* 0x000fe20000100a00 */
[C---:B------:R-:W-:Y:S03]  /*3fc10*/  HMMA.1688.F32.TF32 R220, R116.reuse, R184, R220 ;  /* 0x000000b874dc723c */ /* 0x040fe600000810dc */
[----:B------:R-:W-:Y:S04]  /*3fc20*/  STL.64 [R1+0x1a90], R112 ;  /* 0x001a907001007387 */ /* 0x000fe80000100a00 */
[----:B------:R1:W-:Y:S02]  /*3fc30*/  STL.64 [R1+0x1a98], R114 ;  /* 0x001a987201007387 */ /* 0x0003e40000100a00 */
[C---:B-1----:R-:W-:Y:S06]  /*3fc40*/  HMMA.1688.F32.TF32 R112, R116.reuse, R180, R216 ;  /* 0x000000b47470723c */ /* 0x042fec00000810d8 */
[----:B------:R-:W-:Y:S04]  /*3fc50*/  STL.64 [R1+0x340], R224 ;  /* 0x000340e001007387 */ /* 0x000fe80000100a00 */
[----:B------:R-:W-:Y:S01]  /*3fc60*/  STL.64 [R1+0x348], R226 ;  /* 0x000348e201007387 */ /* 0x000fe20000100a00 */
[C---:B------:R-:W-:Y:S03]  /*3fc70*/  HMMA.1688.F32.TF32 R212, R116.reuse, R176, R212 ;  /* 0x000000b074d4723c */ /* 0x040fe600000810d4 */
[----:B------:R-:W-:Y:S04]  /*3fc80*/  STL.64 [R1+0x330], R220 ;  /* 0x000330dc01007387 */ /* 0x000fe80000100a00 */
[----:B------:R-:W-:Y:S01]  /*3fc90*/  STL.64 [R1+0x338], R222 ;  /* 0x000338de01007387 */ /* 0x000fe20000100a00 */
[C---:B------:R-:W-:Y:S04]  /*3fca0*/  HMMA.1688.F32.TF32 R208, R116.reuse, R172, R208 ;  /* 0x000000ac74d0723c */ /* 0x040fe800000810d0 */
[----:B------:R-:W-:Y:S04]  /*3fcb0*/  STL.64 [R1+0x320], R112 ;  /* 0x0003207001007387 */ /* 0x000fe80000100a00 */
[----:B------:R1:W-:Y:S02]  /*3fcc0*/  STL.64 [R1+0x328], R114 ;  /* 0x0003287201007387 */ /* 0x0003e40000100a00 */
[C---:B-1----:R-:W-:Y:S05]  /*3fcd0*/  HMMA.1688.F32.TF32 R112, R116.reuse, R168, R204 ;  /* 0x000000a87470723c */ /* 0x042fea00000810cc */
[----:B------:R-:W-:Y:S04]  /*3fce0*/  STL.64 [R1+0x310], R212 ;  /* 0x000310d401007387 */ /* 0x000fe80000100a00 */
[----:B------:R-:W-:Y:S01]  /*3fcf0*/  STL.64 [R1+0x318], R214 ;  /* 0x000318d601007387 */ /* 0x000fe20000100a00 */
[C---:B------:R-:W-:Y:S03]  /*3fd00*/  HMMA.1688.F32.TF32 R200, R116.reuse, R164, R200 ;  /* 0x000000a474c8723c */ /* 0x040fe600000810c8 */
[----:B------:R-:W-:Y:S04]  /*3fd10*/  STL.64 [R1+0x300], R208 ;  /* 0x000300d001007387 */ /* 0x000fe80000100a00 */
[----:B------:R-:W-:Y:S01]  /*3fd20*/  STL.64 [R1+0x308], R210 ;  /* 0x000308d201007387 */ /* 0x000fe20000100a00 */
[C---:B------:R-:W-:Y:S05]  /*3fd30*/  HMMA.1688.F32.TF32 R196, R116.reuse, R160, R196 ;  /* 0x000000a074c4723c */ /* 0x040fea00000810c4 */
[----:B------:R-:W-:Y:S04]  /*3fd40*/  STL.64 [R1+0x2f0], R112 ;  /* 0x0002f07001007387 */ /* 0x000fe80000100a00 */
[----:B------:R1:W-:Y:S02]  /*3fd50*/  STL.64 [R1+0x2f8], R114 ;  /* 0x0002f87201007387 */ /* 0x0003e40000100a00 */
[C---:B-1----:R-:W-:Y:S08]  /*3fd60*/  HMMA.1688.F32.TF32 R112, R116.reuse, R156, R108 ;  /* 0x0000009c7470723c */ /* 0x042ff0000008106c */
[C---:B---3--:R-:W-:Y:S08]  /*3fd70*/  HMMA.1688.F32.TF32 R108, R116.reuse, R152, R104 ;  /* 0x00000098746c723c */ /* 0x048ff00000081068 */
[C---:B------:R-:W-:Y:S01]  /*3fd80*/  HMMA.1688.F32.TF32 R104, R116.reuse, R148, R100 ;  /* 0x000000947468723c */ /* 0x040fe20000081064 */
        /* <DEDUP_REMOVED lines=9> */
[----:B------:R-:W2:Y:S04]  /*3fe20*/  LDL.LU.64 R92, [R1+0x1b00] ;  /* 0x001b0000015c7983 */ /* 0x000ea80000300a00 */
[----:B------:R-:W-:Y:S04]  /*3fe30*/  STL.64 [R1+0x2a0], R104 ;  /* 0x0002a06801007387 */ /* 0x000fe80000100a00 */
[----:B------:R-:W-:Y:S04]  /*3fe40*/  STL.64 [R1+0x2a8], R106 ;  /* 0x0002a86a01007387 */ /* 0x000fe80000100a00 */
[----:B------:R-:W2:Y:S04]  /*3fe50*/  LDL.LU.64 R94, [R1+0x1b08] ;  /* 0x001b0800015e7983 */ /* 0x000ea80000300a00 */
[----:B------:R1:W-:Y:S04]  /*3fe60*/  STL.64 [R1+0x290], R100 ;  /* 0x0002906401007387 */ /* 0x0003e80000100a00 */
[----:B------:R3:W-:Y:S04]  /*3fe70*/  STL.64 [R1+0x298], R102 ;  /* 0x0002986601007387 */ /* 0x0007e80000100a00 */
[----:B-1----:R-:W2:Y:S04]  /*3fe80*/  LDL.LU.64 R100, [R1+0x1af0] ;  /* 0x001af00001647983 */ /* 0x002ea80000300a00 */
[----:B---3--:R-:W3:Y:S01]  /*3fe90*/  LDL.LU.64 R102, [R1+0x1af8] ;  /* 0x001af80001667983 */ /* 0x008ee20000300a00 */
[C---:B----4-:R-:W-:Y:S11]  /*3fea0*/  HMMA.1688.F32.TF32 R96, R116.reuse, R68, R96 ;  /* 0x000000447460723c */ /* 0x050ff60000081060 */
[----:B------:R-:W-:Y:S11]  /*3feb0*/  @!UPT UIADD3 URZ, URZ, URZ, URZ ;  /* 0x0000003f3f3ff290 */ /* 0x000ff6000fffe03f */
[----:B------:R-:W-:Y:S01]  /*3fec0*/  @!UPT UIADD3 URZ, URZ, URZ, URZ ;  /* 0x0000003f3f3ff290 */ /* 0x000fe2000fffe03f */
        /* <DEDUP_REMOVED lines=22> */
[----:B-1----:R-:W3:Y:S04]  /*40030*/  LDL.LU.64 R96, [R1+0x1a20] ;  /* 0x001a200001607983 */ /* 0x002ee80000300a00 */
[----:B----4-:R-:W4:Y:S01]  /*40040*/  LDL.LU.64 R98, [R1+0x1a28] ;  /* 0x001a280001627983 */ /* 0x010f220000300a00 */
[C---:B--2---:R-:W-:Y:S03]  /*40050*/  HMMA.1688.F32.TF32 R224, R116.reuse, R64, R92 ;  /* 0x0000004074e0723c */ /* 0x044fe6000008105c */
[----:B------:R-:W2:Y:S04]  /*40060*/  LDL.LU.64 R92, [R1+0x1a10] ;  /* 0x001a1000015c7983 */ /* 0x000ea80000300a00 */
[----:B------:R-:W2:Y:S11]  /*40070*/  LDL.LU.64 R94, [R1+0x1a18] ;  /* 0x001a1800015e7983 */ /* 0x000eb60000300a00 */
[----:B------:R-:W-:Y:S05]  /*40080*/  @!UPT UIADD3 URZ, URZ, URZ, URZ ;  /* 0x0000003f3f3ff290 */ /* 0x000fea000fffe03f */
[----:B------:R-:W-:Y:S04]  /*40090*/  STL.64 [R1+0x270], R224 ;  /* 0x000270e001007387 */ /* 0x000fe80000100a00 */
[----:B------:R3:W-:Y:S02]  /*400a0*/  STL.64 [R1+0x278], R226 ;  /* 0x000278e201007387 */ /* 0x0007e40000100a00 */
[C---:B---3--:R-:W-:Y:S02]  /*400b0*/  HMMA.1688.F32.TF32 R224, R116.reuse, R60, R100 ;  /* 0x0000003c74e0723c */ /* 0x048fe40000081064 */
[----:B------:R-:W3:Y:S04]  /*400c0*/  LDL.LU.64 R100, [R1+0x19e0] ;  /* 0x0019e00001647983 */ /* 0x000ee80000300a00 */
[----:B------:R-:W3:Y:S11]  /*400d0*/  LDL.LU.64 R102, [R1+0x19e8] ;  /* 0x0019e80001667983 */ /* 0x000ef60000300a00 */
[----:B------:R-:W-:Y:S06]  /*400e0*/  @!UPT UIADD3 URZ, URZ, URZ, URZ ;  /* 0x0000003f3f3ff290 */ /* 0x000fec000fffe03f */
[----:B------:R-:W-:Y:S04]  /*400f0*/  STL.64 [R1+0x260], R224 ;  /* 0x000260e001007387 */ /* 0x000fe80000100a00 */
[----:B------:R-:W-:Y:S01]  /*40100*/  STL.64 [R1+0x268], R226 ;  /* 0x000268e201007387 */ /* 0x000fe20000100a00 */
[C---:B------:R-:W-:Y:S08]  /*40110*/  HMMA.1688.F32.TF32 R220, R116.reuse, R56, R220 ;  /* 0x0000003874dc723c */ /* 0x040ff000000810dc */
[C---:B------:R-:W-:Y:S08]  /*40120*/  HMMA.1688.F32.TF32 R216, R116.reuse, R12, R216 ;  /* 0x0000000c74d8723c */ /* 0x040ff000000810d8 */
[C---:B------:R-:W-:Y:S08]  /*40130*/  HMMA.1688.F32.TF32 R212, R116.reuse, R8, R212 ;  /* 0x0000000874d4723c */ /* 0x040ff000000810d4 */
[C---:B------:R-:W-:Y:S08]  /*40140*/  HMMA.1688.F32.TF32 R208, R116.reuse, R4, R208 ;  /* 0x0000000474d0723c */ /* 0x040ff000000810d0 */
[----:B------:R-:W-:Y:S01]  /*40150*/  HMMA.1688.F32.TF32 R116, R116, R192, R204 ;  /* 0x000000c07474723c */ /* 0x000fe200000810cc */
        /* <DEDUP_REMOVED lines=13> */
[C---:B------:R-:W-:Y:S08]  /*40230*/  HMMA.1688.F32.TF32 R112, R120.reuse, R176, R108 ;  /* 0x000000b07870723c */ /* 0x040ff0000008106c */
[C---:B------:R-:W-:Y:S01]  /*40240*/  HMMA.1688.F32.TF32 R108, R120.reuse, R172, R104 ;  /* 0x000000ac786c723c */ /* 0x040fe20000081068 */
[----:B------:R-:W-:Y:S04]  /*40250*/  STL.64 [R1+0x1a70], R200 ;  /* 0x001a70c801007387 */ /* 0x000fe80000100a00 */
[----:B------:R-:W-:Y:S04]  /*40260*/  STL.64 [R1+0x1a78], R202 ;  /* 0x001a78ca01007387 */ /* 0x000fe80000100a00 */
[----:B------:R-:W-:Y:S04]  /*40270*/  STL.64 [R1+0x1a60], R196 ;  /* 0x001a60c401007387 */ /* 0x000fe80000100a00 */
[----:B------:R-:W-:Y:S01]  /*40280*/  STL.64 [R1+0x1a68], R198 ;  /* 0x001a68c601007387 */ /* 0x000fe20000100a00 */
[C---:B----4-:R-:W-:Y:S03]  /*40290*/  HMMA.1688.F32.TF32 R104, R120.reuse, R168, R96 ;  /* 0x000000a87868723c */ /* 0x050fe60000081060 */
[----:B------:R-:W-:Y:S04]  /*402a0*/  STL.64 [R1+0x1a50], R116 ;  /* 0x001a507401007387 */ /* 0x000fe80000100a00 */
[----:B------:R-:W-:Y:S04]  /*402b0*/  STL.64 [R1+0x1a58], R118 ;  /* 0x001a587601007387 */ /* 0x000fe80000100a00 */
[----:B------:R-:W-:Y:S04]  /*402c0*/  STL.64 [R1+0x1a40], R112 ;  /* 0x001a407001007387 */ /* 0x000fe80000100a00 */
[----:B------:R-:W-:Y:S04]  /*402d0*/  STL.64 [R1+0x1a48], R114 ;  /* 0x001a487201007387 */ /* 0x000fe80000100a00 */
[----:B------:R-:W4:Y:S04]  /*402e0*/  LDL.LU.64 R96, [R1+0x19d0] ;  /* 0x0019d00001607983 */ /* 0x000f280000300a00 */
[----:B------:R-:W-:Y:S04]  /*402f0*/  STL.64 [R1+0x1a30], R108 ;  /* 0x001a306c01007387 */ /* 0x000fe80000100a00 */
[----:B------:R-:W-:Y:S04]  /*40300*/  STL.64 [R1+0x1a38], R110 ;  /* 0x001a386e01007387 */ /* 0x000fe80000100a00 */
[----:B------:R-:W4:Y:S04]  /*40310*/  LDL.LU.64 R98, [R1+0x19d8] ;  /* 0x0019d80001627983 */ /* 0x000f280000300a00 */
[----:B------:R-:W-:Y:S04]  /*40320*/  STL.64 [R1+0x1a00], R104 ;  /* 0x001a006801007387 */ /* 0x000fe80000100a00 */
[----:B------:R2:W-:Y:S02]  /*40330*/  STL.64 [R1+0x1a08], R106 ;  /* 0x001a086a01007387 */ /* 0x0005e40000100a00 */
[C---:B--2---:R-:W-:Y:S02]  /*40340*/  HMMA.1688.F32.TF32 R104, R120.reuse, R164, R92 ;  /* 0x000000a47868723c */ /* 0x044fe4000008105c */
[----:B------:R-:W2:Y:S04]  /*40350*/  LDL.LU.64 R92, [R1+0x19c0] ;  /* 0x0019c000015c7983 */ /* 0x000ea80000300a00 */
[----:B------:R-:W2:Y:S02]  /*40360*/  LDL.LU.64 R94, [R1+0x19c8] ;  /* 0x0019c800015e7983 */ /* 0x000ea40000300a00 */
[C---:B---3--:R-:W-:Y:S11]  /*40370*/  HMMA.1688.F32.TF32 R100, R120.reuse, R160, R100 ;  /* 0x000000a07864723c */ /* 0x048ff60000081064 */
[----:B------:R-:W-:Y:S04]  /*40380*/  @!UPT UIADD3 URZ, URZ, URZ, URZ ;  /* 0x0000003f3f3ff290 */ /* 0x000fe8000fffe03f */
[----:B------:R1:W-:Y:S04]  /*40390*/  STL.64 [R1+0x19f0], R104 ;  /* 0x0019f06801007387 */ /* 0x0003e80000100a00 */
[----:B------:R3:W-:Y:S04]  /*403a0*/  STL.64 [R1+0x19f8], R106 ;  /* 0x0019f86a01007387 */ /* 0x0007e80000100a00 */
[----:B------:R-:W2:Y:S04]  /*403b0*/  LDL.LU.64 R216, [R1+0x19b0] ;  /* 0x0019b00001d87983 */ /* 0x000ea80000300a00 */
[----:B------:R-:W2:Y:S04]  /*403c0*/  LDL.LU.64 R218, [R1+0x19b8] ;  /* 0x0019b80001da7983 */ /* 0x000ea80000300a00 */
        /* <DEDUP_REMOVED lines=19> */
[----:B---3--:R-:W3:Y:S04]  /*40500*/  LDL.LU.64 R106, [R1+0x18f8] ;  /* 0x0018f800016a7983 */ /* 0x008ee80000300a00 */
        /* <DEDUP_REMOVED lines=8> */
[C---:B--2---:R-:W-:Y:S02]  /*40590*/  HMMA.1688.F32.TF32 R220, R120.reuse, R152, R92 ;  /* 0x0000009878dc723c */ /* 0x044fe4000008105c */
[----:B------:R-:W2:Y:S04]  /*405a0*/  LDL.LU.64 R92, [R1+0x1880] ;  /* 0x00188000015c7983 */ /* 0x000ea80000300a00 */
[----:B------:R-:W2:Y:S11]  /*405b0*/  LDL.LU.64 R94, [R1+0x1888] ;  /* 0x00188800015e7983 */ /* 0x000eb60000300a00 */
[----:B------:R-:W-:Y:S06]  /*405c0*/  @!UPT UIADD3 URZ, URZ, URZ, URZ ;  /* 0x0000003f3f3ff290 */ /* 0x000fec000fffe03f */
        /* <DEDUP_REMOVED lines=13> */
[----:B---3--:R-:W-:Y:S01]  /*406a0*/  HMMA.1688.F32.TF32 R108, R120, R192, R104 ;  /* 0x000000c0786c723c */ /* 0x008fe20000081068 */
        /* <DEDUP_REMOVED lines=17> */
[----:B------:R-:W3:Y:S04]  /*407c0*/  LDL.LU.64 R100, [R1+0x1870] ;  /* 0x0018700001647983 */ /* 0x000ee80000300a00 */
[----:B------:R-:W-:Y:S04]  /*407d0*/  STL.64 [R1+0x18b0], R108 ;  /* 0x0018b06c01007387 */ /* 0x000fe80000100a00 */
[----:B------:R-:W-:Y:S04]  /*407e0*/  STL.64 [R1+0x18b8], R110 ;  /* 0x0018b86e01007387 */ /* 0x000fe80000100a00 */
[----:B------:R-:W3:Y:S04]  /*407f0*/  LDL.LU.64 R102, [R1+0x1878] ;  /* 0x0018780001667983 */ /* 0x000ee80000300a00 */
[----:B------:R-:W-:Y:S04]  /*40800*/  STL.64 [R1+0x200], R104 ;  /* 0x0002006801007387 */ /* 0x000fe80000100a00 */
[----:B------:R4:W-:Y:S02]  /*40810*/  STL.64 [R1+0x208], R106 ;  /* 0x0002086a01007387 */ /* 0x0009e40000100a00 */
[C---:B----4-:R-:W-:Y:S02]  /*40820*/  HMMA.1688.F32.TF32 R104, R124.reuse, R184, R96 ;  /* 0x000000b87c68723c */ /* 0x050fe40000081060 */
[----:B------:R-:W4:Y:S04]  /*40830*/  LDL.LU.64 R96, [R1+0x1860] ;  /* 0x0018600001607983 */ /* 0x000f280000300a00 */
[----:B------:R-:W4:Y:S02]  /*40840*/  LDL.LU.64 R98, [R1+0x1868] ;  /* 0x0018680001627983 */ /* 0x000f240000300a00 */
[C---:B--2---:R-:W-:Y:S11]  /*40850*/  HMMA.1688.F32.TF32 R92, R124.reuse, R180, R92 ;  /* 0x000000b47c5c723c */ /* 0x044ff6000008105c */
[----:B------:R-:W-:Y:S04]  /*40860*/  @!UPT UIADD3 URZ, URZ, URZ, URZ ;  /* 0x0000003f3f3ff290 */ /* 0x000fe8000fffe03f */
[----:B------:R-:W-:Y:S04]  /*40870*/  STL.64 [R1+0x1f0], R104 ;  /* 0x0001f06801007387 */ /* 0x000fe80000100a00 */
[----:B------:R-:W-:Y:S04]  /*40880*/  STL.64 [R1+0x1f8], R106 ;  /* 0x0001f86a01007387 */ /* 0x000fe80000100a00 */
[----:B------:R-:W2:Y:S04]  /*40890*/  LDL.LU.64 R204, [R1+0x1850] ;  /* 0x0018500001cc7983 */ /* 0x000ea80000300a00 */
[----:B------:R-:W2:Y:S04]  /*408a0*/  LDL.LU.64 R206, [R1+0x1858] ;  /* 0x0018580001ce7983 */ /* 0x000ea80000300a00 */
[----:B------:R1:W-:Y:S04]  /*408b0*/  STL.64 [R1+0x1e0], R92 ;  /* 0x0001e05c01007387 */ /* 0x0003e80000100a00 */
[----:B------:R1:W-:Y:S04]  /*408c0*/  STL.64 [R1+0x1e8], R94 ;  /* 0x0001e85e01007387 */ /* 0x0003e80000100a00 */
[----:B------:R-:W2:Y:S04]  /*408d0*/  LDL.LU.64 R200, [R1+0x1840] ;  /* 0x0018400001c87983 */ /* 0x000ea80000300a00 */
[----:B------:R-:W2:Y:S04]  /*408e0*/  LDL.LU.64 R202, [R1+0x1848] ;  /* 0x0018480001ca7983 */ /* 0x000ea80000300a00 */
[----:B-1----:R-:W2:Y:S04]  /*408f0*/  LDL.LU.64 R92, [R1+0x1830] ;  /* 0x00183000015c7983 */ /* 0x002ea80000300a00 */
        /* <DEDUP_REMOVED lines=13> */
[C---:B---3--:R-:W-:Y:S03]  /*409d0*/  HMMA.1688.F32.TF32 R208, R124.reuse, R176, R100 ;  /* 0x000000b07cd0723c */ /* 0x048fe60000081064 */
[----:B------:R-:W3:Y:S04]  /*409e0*/  LDL.LU.64 R100, [R1+0x17c0] ;  /* 0x0017c00001647983 */ /* 0x000ee80000300a00 */
[----:B------:R-:W3:Y:S11]  /*409f0*/  LDL.LU.64 R102, [R1+0x17c8] ;  /* 0x0017c80001667983 */ /* 0x000ef60000300a00 */
[----:B------:R-:W-:Y:S05]  /*40a00*/  @!UPT UIADD3 URZ, URZ, URZ, URZ ;  /* 0x0000003f3f3ff290 */ /* 0x000fea000fffe03f */
[----:B------:R-:W-:Y:S04]  /*40a10*/  STL.64 [R1+0x1d0], R208 ;  /* 0x0001d0d001007387 */ /* 0x000fe80000100a00 */
[----:B------:R4:W-:Y:S02]  /*40a20*/  STL.64 [R1+0x1d8], R210 ;  /* 0x0001d8d201007387 */ /* 0x0009e40000100a00 */
[C---:B----4-:R-:W-:Y:S02]  /*40a30*/  HMMA.1688.F32.TF32 R208, R124.reuse, R172, R96 ;  /* 0x000000ac7cd0723c */ /* 0x050fe40000081060 */
[----:B------:R-:W4:Y:S04]  /*40a40*/  LDL.LU.64 R96, [R1+0x17b0] ;  /* 0x0017b00001607983 */ /* 0x000f280000300a00 */
[----:B------:R-:W4:Y:S11]  /*40a50*/  LDL.LU.64 R98, [R1+0x17b8] ;  /* 0x0017b80001627983 */ /* 0x000f360000300a00 */
[----:B------:R-:W-:Y:S06]  /*40a60*/  @!UPT UIADD3 URZ, URZ, URZ, URZ ;  /* 0x0000003f3f3ff290 */ /* 0x000fec000fffe03f */
[----:B------:R-:W-:Y:S04]  /*40a70*/  STL.64 [R1+0x1c0], R208 ;  /* 0x0001c0d001007387 */ /* 0x000fe80000100a00 */
[----:B------:R2:W-:Y:S02]  /*40a80*/  STL.64 [R1+0x1c8], R210 ;  /* 0x0001c8d201007387 */ /* 0x0005e40000100a00 */
[C---:B--2---:R-:W-:Y:S08]  /*40a90*/  HMMA.1688.F32.TF32 R208, R124.reuse, R168, R204 ;  /* 0x000000a87cd0723c */ /* 0x044ff000000810cc */
[C---:B------:R-:W-:Y:S11]  /*40aa0*/  HMMA.1688.F32.TF32 R204, R124.reuse, R164, R200 ;  /* 0x000000a47ccc723c */ /* 0x040ff600000810c8 */
[----:B------:R-:W-:Y:S04]  /*40ab0*/  @!UPT UIADD3 URZ, URZ, URZ, URZ ;  /* 0x0000003f3f3ff290 */ /* 0x000fe8000fffe03f */
[----:B------:R-:W-:Y:S04]  /*40ac0*/  STL.64 [R1+0x1b0], R208 ;  /* 0x0001b0d001007387 */ /* 0x000fe80000100a00 */
[----:B------:R-:W-:Y:S01]  /*40ad0*/  STL.64 [R1+0x1b8], R210 ;  /* 0x0001b8d201007387 */ /* 0x000fe20000100a00 */
[C---:B------:R-:W-:Y:S03]  /*40ae0*/  HMMA.1688.F32.TF32 R200, R124.reuse, R160, R92 ;  /* 0x000000a07cc8723c */ /* 0x040fe6000008105c */
[----:B------:R-:W2:Y:S04]  /*40af0*/  LDL.LU.64 R92, [R1+0x17a0] ;  /* 0x0017a000015c7983 */ /* 0x000ea80000300a00 */
[----:B------:R-:W-:Y:S04]  /*40b00*/  STL.64 [R1+0x1a0], R204 ;  /* 0x0001a0cc01007387 */ /* 0x000fe80000100a00 */
[----:B------:R-:W-:Y:S04]  /*40b10*/  STL.64 [R1+0x1a8], R206 ;  /* 0x0001a8ce01007387 */ /* 0x000fe80000100a00 */
[----:B------:R-:W2:Y:S01]  /*40b20*/  LDL.LU.64 R94, [R1+0x17a8] ;  /* 0x0017a800015e7983 */ /* 0x000ea20000300a00 */
[C---:B------:R-:W-:Y:S08]  /*40b30*/  HMMA.1688.F32.TF32 R196, R124.reuse, R156, R196 ;  /* 0x0000009c7cc4723c */ /* 0x040ff000000810c4 */
[C---:B------:R-:W-:Y:S08]  /*40b40*/  HMMA.1688.F32.TF32 R120, R124.reuse, R152, R120 ;  /* 0x000000987c78723c */ /* 0x040ff00000081078 */
[C---:B------:R-:W-:Y:S08]  /*40b50*/  HMMA.1688.F32.TF32 R116, R124.reuse, R148, R116 ;  /* 0x000000947c74723c */ /* 0x040ff00000081074 */
[C---:B------:R-:W-:Y:S08]  /*40b60*/  HMMA.1688.F32.TF32 R112, R124.reuse, R72, R112 ;  /* 0x000000487c70723c */ /* 0x040ff00000081070 */
[C---:B------:R-:W-:Y:S01]  /*40b70*/  HMMA.1688.F32.TF32 R108, R124.reuse, R68, R108 ;  /* 0x000000447c6c723c */ /* 0x040fe2000008106c */
[----:B------:R-:W-:Y:S04]  /*40b80*/  STL.64 [R1+0x190], R200 ;  /* 0x000190c801007387 */ /* 0x000fe80000100a00 */
[----:B------:R-:W-:Y:S04]  /*40b90*/  STL.64 [R1+0x198], R202 ;  /* 0x000198ca01007387 */ /* 0x000fe80000100a00 */
[----:B------:R-:W-:Y:S04]  /*40ba0*/  STL.64 [R1+0x180], R196 ;  /* 0x000180c401007387 */ /* 0x000fe80000100a00 */
[----:B------:R-:W-:Y:S04]  /*40bb0*/  STL.64 [R1+0x188], R198 ;  /* 0x000188c601007387 */ /* 0x000fe80000100a00 */
[----:B------:R1:W-:Y:S04]  /*40bc0*/  STL.64 [R1+0x170], R120 ;  /* 0x0001707801007387 */ /* 0x0003e80000100a00 */
[----:B------:R1:W-:Y:S04]  /*40bd0*/  STL.64 [R1+0x178], R122 ;  /* 0x0001787a01007387 */ /* 0x0003e80000100a00 */
[----:B------:R-:W-:Y:S04]  /*40be0*/  STL.64 [R1+0x160], R116 ;  /* 0x0001607401007387 */ /* 0x000fe80000100a00 */
[----:B------:R-:W-:Y:S04]  /*40bf0*/  STL.64 [R1+0x168], R118 ;  /* 0x0001687601007387 */ /* 0x000fe80000100a00 */
[----:B------:R-:W-:Y:S04]  /*40c00*/  STL.64 [R1+0x150], R112 ;  /* 0x0001507001007387 */ /* 0x000fe80000100a00 */
[----:B------:R-:W-:Y:S04]  /*40c10*/  STL.64 [R1+0x158], R114 ;  /* 0x0001587201007387 */ /* 0x000fe80000100a00 */
[----:B-1----:R-:W2:Y:S04]  /*40c20*/  LDL.LU.64 R120, [R1+0x1790] ;  /* 0x0017900001787983 */ /* 0x002ea80000300a00 */
[----:B------:R-:W-:Y:S04]  /*40c30*/  STL.64 [R1+0x140], R108 ;  /* 0x0001406c01007387 */ /* 0x000fe80000100a00 */
[----:B------:R-:W-:Y:S04]  /*40c40*/  STL.64 [R1+0x148], R110 ;  /* 0x0001486e01007387 */ /* 0x000fe80000100a00 */
[----:B------:R-:W2:Y:S01]  /*40c50*/  LDL.LU.64 R122, [R1+0x1798] ;  /* 0x00179800017a7983 */ /* 0x000ea20000300a00 */
[C---:B------:R-:W-:Y:S11]  /*40c60*/  HMMA.1688.F32.TF32 R104, R124.reuse, R64, R104 ;  /* 0x000000407c68723c */ /* 0x040ff60000081068 */
[----:B------:R-:W-:Y:S11]  /*40c70*/  @!UPT UIADD3 URZ, URZ, URZ, URZ ;  /* 0x0000003f3f3ff290 */ /* 0x000ff6000fffe03f */
[----:B------:R-:W-:Y:S01]  /*40c80*/  @!UPT UIADD3 URZ, URZ, URZ, URZ ;  /* 0x0000003f3f3ff290 */ /* 0x000fe2000fffe03f */
[----:B------:R-:W-:Y:S04]  /*40c90*/  STL.64 [R1+0x130], R104 ;  /* 0x0001306801007387 */ /* 0x000fe80000100a00 */
[----:B------:R3:W-:Y:S02]  /*40ca0*/  STL.64 [R1+0x138], R106 ;  /* 0x0001386a01007387 */ /* 0x0007e40000100a00 */
[C---:B---3--:R-:W-:Y:S02]  /*40cb0*/  HMMA.1688.F32.TF32 R104, R124.reuse, R60, R100 ;  /* 0x0000003c7c68723c */ /* 0x048fe40000081064 */
[----:B------:R-:W3:Y:S04]  /*40cc0*/  LDL.LU.64 R100, [R1+0x1780] ;  /* 0x0017800001647983 */ /* 0x000ee80000300a00 */
[----:B------:R-:W3:Y:S11]  /*40cd0*/  LDL.LU.64 R102, [R1+0x1788] ;  /* 0x0017880001667983 */ /* 0x000ef60000300a00 */
[----:B------:R-:W-:Y:S06]  /*40ce0*/  @!UPT UIADD3 URZ, URZ, URZ, URZ ;  /* 0x0000003f3f3ff290 */ /* 0x000fec000fffe03f */
[----:B------:R-:W-:Y:S04]  /*40cf0*/  STL.64 [R1+0x120], R104 ;  /* 0x0001206801007387 */ /* 0x000fe80000100a00 */
[----:B------:R-:W-:Y:S04]  /*40d00*/  STL.64 [R1+0x128], R106 ;  /* 0x0001286a01007387 */ /* 0x000fe80000100a00 */
[----:B------:R-:W3:Y:S04]  /*40d10*/  LDL.LU.64 R116, [R1+0x1770] ;  /* 0x0017700001747983 */ /* 0x000ee80000300a00 */
[----:B------:R-:W3:Y:S01]  /*40d20*/  LDL.LU.64 R118, [R1+0x1778] ;  /* 0x0017780001767983 */ /* 0x000ee20000300a00 */
        /* <DEDUP_REMOVED lines=8> */
[----:B------:R-:W3:Y:S01]  /*40db0*/  LDL.LU.64 R110, [R1+0x1758] ;  /* 0x00175800016e7983 */ /* 0x000ee20000300a00 */
[C---:B--2---:R-:W-:Y:S11]  /*40dc0*/  HMMA.1688.F32.TF32 R92, R124.reuse, R12, R92 ;  /* 0x0000000c7c5c723c */ /* 0x044ff6000008105c */
[----:B------:R-:W-:Y:S11]  /*40dd0*/  @!UPT UIADD3 URZ, URZ, URZ, URZ ;  /* 0x0000003f3f3ff290 */ /* 0x000ff6000fffe03f */
[----:B------:R-:W-:Y:S01]  /*40de0*/  @!UPT UIADD3 URZ, URZ, URZ, URZ ;  /* 0x0000003f3f3ff290 */ /* 0x000fe2000fffe03f */
[----:B------:R2:W-:Y:S04]  /*40df0*/  STL.64 [R1+0x100], R92 ;  /* 0x0001005c01007387 */ /* 0x0005e80000100a00 */
[----:B------:R2:W-:Y:S04]  /*40e00*/  STL.64 [R1+0x108], R94 ;  /* 0x0001085e01007387 */ /* 0x0005e80000100a00 */
[----:B-1----:R-:W3:Y:S04]  /*40e10*/  LDL.LU.64 R96, [R1+0x1740] ;  /* 0x0017400001607983 */ /* 0x002ee80000300a00 */
[----:B----4-:R-:W4:Y:S04]  /*40e20*/  LDL.LU.64 R98, [R1+0x1748] ;  /* 0x0017480001627983 */ /* 0x010f280000300a00 */
[----:B--2---:R-:W2:Y:S04]  /*40e30*/  LDL.LU.64 R92, [R1+0x1730] ;  /* 0x00173000015c7983 */ /* 0x004ea80000300a00 */
[----:B------:R-:W2:Y:S04]  /*40e40*/  LDL.LU.64 R94, [R1+0x1738] ;  /* 0x00173800015e7983 */ /* 0x000ea80000300a00 */
[----:B------:R-:W2:Y:S04]  /*40e50*/  LDL.LU.64 R104, [R1+0x1710] ;  /* 0x0017100001687983 */ /* 0x000ea80000300a00 */
[----:B------:R-:W2:Y:S01]  /*40e60*/  LDL.LU.64 R106, [R1+0x1718] ;  /* 0x00171800016a7983 */ /* 0x000ea20000300a00 */
[C---:B------:R-:W-:Y:S11]  /*40e70*/  HMMA.1688.F32.TF32 R120, R124.reuse, R8, R120 ;  /* 0x000000087c78723c */ /* 0x040ff60000081078 */
[----:B------:R-:W-:Y:S11]  /*40e80*/  @!UPT UIADD3 URZ, URZ, URZ, URZ ;  /* 0x0000003f3f3ff290 */ /* 0x000ff6000fffe03f */
[----:B------:R-:W-:Y:S02]  /*40e90*/  @!UPT UIADD3 URZ, URZ, URZ, URZ ;  /* 0x0000003f3f3ff290 */ /* 0x000fe4000fffe03f */
[----:B------:R-:W-:Y:S01]  /*40ea0*/  IMAD.MOV.U32 R24, RZ, RZ, R123 ;  /* 0x000000ffff187224 */ /* 0x000fe200078e007b */
[----:B------:R-:W-:Y:S01]  /*40eb0*/  MOV R25, R122 ;  /* 0x0000007a00197202 */ /* 0x000fe20000000f00 */
[----:B------:R-:W-:Y:S02]  /*40ec0*/  IMAD.MOV.U32 R40, RZ, RZ, R121 ;  /* 0x000000ffff287224 */ /* 0x000fe400078e0079 */
[----:B------:R-:W-:Y:S01]  /*40ed0*/  IMAD.MOV.U32 R41, RZ, RZ, R120 ;  /* 0x000000ffff297224 */ /* 0x000fe200078e0078 */
[----:B------:R1:W-:Y:S04]  /*40ee0*/  STL [R1+0x4dac], R24 ;  /* 0x004dac1801007387 */ /* 0x0003e80000100800 */
[----:B------:R-:W-:Y:S04]  /*40ef0*/  STL [R1+0x4da8], R25 ;  /* 0x004da81901007387 */ /* 0x000fe80000100800 */
[----:B------:R-:W-:Y:S04]  /*40f00*/  STL [R1+0x4da4], R40 ;  /* 0x004da42801007387 */ /* 0x000fe80000100800 */
[----:B------:R1:W-:Y:S01]  /*40f10*/  STL [R1+0x4da0], R41 ;  /* 0x004da02901007387 */ /* 0x0003e20000100800 */
[C---:B---3--:R-:W-:Y:S03]  /*40f20*/  HMMA.1688.F32.TF32 R120, R124.reuse, R4, R100 ;  /* 0x000000047c78723c */ /* 0x048fe60000081064 */
[----:B------:R-:W3:Y:S04]  /*40f30*/  LDL.LU.64 R100, [R1+0x1700] ;  /* 0x0017000001647983 */ /* 0x000ee80000300a00 */
[----:B------:R-:W3:Y:S01]  /*40f40*/  LDL.LU.64 R102, [R1+0x1708] ;  /* 0x0017080001667983 */ /* 0x000ee20000300a00 */
[----:B------:R-:W-:Y:S11]  /*40f50*/  HMMA.1688.F32.TF32 R116, R124, R192, R116 ;  /* 0x000000c07c74723c */ /* 0x000ff60000081074 */
[----:B------:R-:W-:Y:S04]  /*40f60*/  @!UPT UIADD3 URZ, URZ, URZ, URZ ;  /* 0x0000003f3f3ff290 */ /* 0x000fe8000fffe03f */
[----:B------:R-:W-:Y:S09]  /*40f70*/  STL.64 [R1+0xe0], R120 ;  /* 0x0000e07801007387 */ /* 0x000ff20000100a00 */
[----:B-1----:R-:W-:Y:S01]  /*40f80*/  IMAD.MOV.U32 R24, RZ, RZ, R116 ;  /* 0x000000ffff187224 */ /* 0x002fe200078e0074 */
[----:B------:R-:W-:Y:S01]  /*40f90*/  MOV R41, R119 ;  /* 0x0000007700297202 */ /* 0x000fe20000000f00 */
[----:B------:R-:W-:-:S02]  /*40fa0*/  IMAD.MOV.U32 R25, RZ, RZ, R117 ;  /* 0x000000ffff197224 */ /* 0x000fc400078e0075 */
[----:B------:R-:W-:Y:S01]  /*40fb0*/  IMAD.MOV.U32 R40, RZ, RZ, R118 ;  /* 0x000000ffff287224 */ /* 0x000fe200078e0076 */
[----:B------:R-:W-:Y:S01]  /*40fc0*/  STL.64 [R1+0xe8], R122 ;  /* 0x0000e87a01007387 */ /* 0x000fe20000100a00 */
[C---:B------:R-:W-:Y:S08]  /*40fd0*/  HMMA.1688.F32.TF32 R116, R128.reuse, R188, R112 ;  /* 0x000000bc8074723c */ /* 0x040ff00000081070 */
[C---:B------:R-:W-:Y:S11]  /*40fe0*/  HMMA.1688.F32.TF32 R112, R128.reuse, R184, R108 ;  /* 0x000000b88070723c */ /* 0x040ff6000008106c */
[----:B------:R-:W-:Y:S04]  /*40ff0*/  @!UPT UIADD3 URZ, URZ, URZ, URZ ;  /* 0x0000003f3f3ff290 */ /* 0x000fe8000fffe03f */
[----:B------:R-:W-:Y:S04]  /*41000*/  STL.64 [R1+0x1760], R116 ;  /* 0x0017607401007387 */ /* 0x000fe80000100a00 */
[----:B------:R-:W-:Y:S01]  /*41010*/  STL.64 [R1+0x1768], R118 ;  /* 0x0017687601007387 */ /* 0x000fe20000100a00 */
[C---:B----4-:R-:W-:Y:S03]  /*41020*/  HMMA.1688.F32.TF32 R108, R128.reuse, R180, R96 ;  /* 0x000000b4806c723c */ /* 0x050fe60000081060 */
[----:B------:R-:W4:Y:S04]  /*41030*/  LDL.LU.64 R96, [R1+0x16f0] ;  /* 0x0016f00001607983 */ /* 0x000f280000300a00 */
[----:B------:R-:W-:Y:S04]  /*41040*/  STL.64 [R1+0x1750], R112 ;  /* 0x0017507001007387 */ /* 0x000fe80000100a00 */
[----:B------:R-:W-:Y:S04]  /*41050*/  STL.64 [R1+0x1758], R114 ;  /* 0x0017587201007387 */ /* 0x000fe80000100a00 */
[----:B------:R-:W4:Y:S08]  /*41060*/  LDL.LU.64 R98, [R1+0x16f8] ;  /* 0x0016f80001627983 */ /* 0x000f300000300a00 */
[----:B------:R-:W-:Y:S04]  /*41070*/  STL.64 [R1+0x1720], R108 ;  /* 0x0017206c01007387 */ /* 0x000fe80000100a00 */
[----:B------:R2:W-:Y:S02]  /*41080*/  STL.64 [R1+0x1728], R110 ;  /* 0x0017286e01007387 */ /* 0x0005e40000100a00 */
[C---:B--2---:R-:W-:Y:S02]  /*41090*/  HMMA.1688.F32.TF32 R108, R128.reuse, R176, R92 ;  /* 0x000000b0806c723c */ /* 0x044fe4000008105c */
[----:B------:R-:W2:Y:S04]  /*410a0*/  LDL.LU.64 R92, [R1+0x16d0] ;  /* 0x0016d000015c7983 */ /* 0x000ea80000300a00 */
[----:B------:R-:W2:Y:S02]  /*410b0*/  LDL.LU.64 R94, [R1+0x16d8] ;  /* 0x0016d800015e7983 */ /* 0x000ea40000300a00 */
[C---:B------:R-:W-:Y:S11]  /*410c0*/  HMMA.1688.F32.TF32 R104, R128.reuse, R172, R104 ;  /* 0x000000ac8068723c */ /* 0x040ff60000081068 */
[----:B------:R-:W-:Y:S04]  /*410d0*/  @!UPT UIADD3 URZ, URZ, URZ, URZ ;  /* 0x0000003f3f3ff290 */ /* 0x000fe8000fffe03f */
[----:B------:R1:W-:Y:S04]  /*410e0*/  STL.64 [R1+0x1150], R108 ;  /* 0x0011506c01007387 */ /* 0x0003e80000100a00 */
[----:B------:R1:W-:Y:S04]  /*410f0*/  STL.64 [R1+0x1158], R110 ;  /* 0x0011586e01007387 */ /* 0x0003e80000100a00 */
[----:B-1----:R-:W2:Y:S04]  /*41100*/  LDL.LU.64 R108, [R1+0x16c0] ;  /* 0x0016c000016c7983 */ /* 0x002ea80000300a00 */
[----:B------:R-:W2:Y:S04]  /*41110*/  LDL.LU.64 R110, [R1+0x16c8] ;  /* 0x0016c800016e7983 */ /* 0x000ea80000300a00 */
[----:B------:R1:W-:Y:S04]  /*41120*/  STL.64 [R1+0x1160], R104 ;  /* 0x0011606801007387 */ /* 0x0003e80000100a00 */
[----:B------:R1:W-:Y:S04]  /*41130*/  STL.64 [R1+0x1168], R106 ;  /* 0x0011686a01007387 */ /* 0x0003e80000100a00 */
[----:B------:R-:W2:Y:S04]  /*41140*/  LDL.LU.64 R124, [R1+0x16b0] ;  /* 0x0016b000017c7983 */ /* 0x000ea80000300a00 */
[----:B------:R-:W2:Y:S01]  /*41150*/  LDL.LU.64 R126, [R1+0x16b8] ;  /* 0x0016b800017e7983 */ /* 0x000ea20000300a00 */
[C---:B---3--:R-:W-:Y:S11]  /*41160*/  HMMA.1688.F32.TF32 R100, R128.reuse, R168, R100 ;  /* 0x000000a88064723c */ /* 0x048ff60000081064 */
[----:B------:R-:W-:Y:S11]  /*41170*/  @!UPT UIADD3 URZ, URZ, URZ, URZ ;  /* 0x0000003f3f3ff290 */ /* 0x000ff6000fffe03f */
[----:B------:R-:W-:Y:S01]  /*41180*/  @!UPT UIADD3 URZ, URZ, URZ, URZ ;  /* 0x0000003f3f3ff290 */ /* 0x000fe2000fffe03f */
        /* <DEDUP_REMOVED lines=10> */
[----:B---3--:R-:W3:Y:S04]  /*41230*/  LDL.LU.64 R100, [R1+0x1650] ;  /* 0x0016500001647983 */ /* 0x008ee80000300a00 */
        /* <DEDUP_REMOVED lines=13> */
[C---:B-1----:R-:W-:Y:S02]  /*41310*/  HMMA.1688.F32.TF32 R196, R128.reuse, R156, R108 ;  /* 0x0000009c80c4723c */ /* 0x042fe4000008106c */
[----:B------:R-:W2:Y:S04]  /*41320*/  LDL.LU.64 R108, [R1+0x1610] ;  /* 0x00161000016c7983 */ /* 0x000ea80000300a00 */
[----:B------:R-:W2:Y:S11]  /*41330*/  LDL.LU.64 R110, [R1+0x1618] ;  /* 0x00161800016e7983 */ /* 0x000eb60000300a00 */
[----:B------:R-:W-:Y:S06]  /*41340*/  @!UPT UIADD3 URZ, URZ, URZ, URZ ;  /* 0x0000003f3f3ff290 */ /* 0x000fec000fffe03f */
[----:B------:R-:W-:Y:S04]  /*41350*/  STL.64 [R1+0x16c0], R196 ;  /* 0x0016c0c401007387 */ /* 0x000fe80000100a00 */
[----:B------:R1:W-:Y:S02]  /*41360*/  STL.64 [R1+0x16c8], R198 ;  /* 0x0016c8c601007387 */ /* 0x0003e40000100a00 */
[C---:B-1----:R-:W-:Y:S08]  /*41370*/  HMMA.1688.F32.TF32 R196, R128.reuse, R152, R124 ;  /* 0x0000009880c4723c */ /* 0x042ff0000008107c */
[C---:B------:R-:W-:Y:S08]  /*41380*/  HMMA.1688.F32.TF32 R124, R128.reuse, R148, R120 ;  /* 0x00000094807c723c */ /* 0x040ff00000081078 */
[C---:B------:R-:W-:Y:S07]  /*41390*/  HMMA.1688.F32.TF32 R120, R128.reuse, R72, R104 ;  /* 0x000000488078723c */ /* 0x040fee0000081068 */
[----:B------:R-:W-:Y:S04]  /*413a0*/  STL.64 [R1+0x16b0], R196 ;  /* 0x0016b0c401007387 */ /* 0x000fe80000100a00 */
[----:B------:R-:W-:Y:S04]  /*413b0*/  STL.64 [R1+0x16b8], R198 ;  /* 0x0016b8c601007387 */ /* 0x000fe80000100a00 */
[----:B------:R-:W2:Y:S04]  /*413c0*/  LDL.LU.64 R104, [R1+0x15f0] ;  /* 0x0015f00001687983 */ /* 0x000ea80000300a00 */
[----:B------:R-:W-:Y:S04]  /*413d0*/  STL.64 [R1+0x1690], R124 ;  /* 0x0016907c01007387 */ /* 0x000fe80000100a00 */
[----:B------:R-:W-:Y:S04]  /*413e0*/  STL.64 [R1+0x1698], R126 ;  /* 0x0016987e01007387 */ /* 0x000fe80000100a00 */
[----:B------:R-:W2:Y:S04]  /*413f0*/  LDL.LU.64 R106, [R1+0x15f8] ;  /* 0x0015f800016a7983 */ /* 0x000ea80000300a00 */
[----:B------:R-:W-:Y:S04]  /*41400*/  STL.64 [R1+0x1680], R120 ;  /* 0x0016807801007387 */ /* 0x000fe80000100a00 */
[----:B------:R1:W-:Y:S02]  /*41410*/  STL.64 [R1+0x1688], R122 ;  /* 0x0016887a01007387 */ /* 0x0003e40000100a00 */
[C---:B-1----:R-:W-:Y:S08]  /*41420*/  HMMA.1688.F32.TF32 R120, R128.reuse, R68, R116 ;  /* 0x000000448078723c */ /* 0x042ff00000081074 */
[C---:B------:R-:W-:Y:S08]  /*41430*/  HMMA.1688.F32.TF32 R116, R128.reuse, R64, R112 ;  /* 0x000000408074723c */ /* 0x040ff00000081070 */
[C---:B---3--:R-:W-:Y:S07]  /*41440*/  HMMA.1688.F32.TF32 R112, R128.reuse, R60, R100 ;  /* 0x0000003c8070723c */ /* 0x048fee0000081064 */
        /* <DEDUP_REMOVED lines=14> */
[C---:B--2---:R-:W-:Y:S02]  /*41530*/  HMMA.1688.F32.TF32 R112, R128.reuse, R12, R92 ;  /* 0x0000000c8070723c */ /* 0x044fe4000008105c */
[----:B------:R-:W2:Y:S04]  /*41540*/  LDL.LU.64 R92, [R1+0x1580] ;  /* 0x00158000015c7983 */ /* 0x000ea80000300a00 */
[----:B------:R-:W2:Y:S11]  /*41550*/  LDL.LU.64 R94, [R1+0x1588] ;  /* 0x00158800015e7983 */ /* 0x000eb60000300a00 */
[----:B------:R-:W-:Y:S06]  /*41560*/  @!UPT UIADD3 URZ, URZ, URZ, URZ ;  /* 0x0000003f3f3ff290 */ /* 0x000fec000fffe03f */
[----:B------:R1:W-:Y:S04]  /*41570*/  STL.64 [R1+0x15e0], R112 ;  /* 0x0015e07001007387 */ /* 0x0003e80000100a00 */
[----:B------:R1:W-:Y:S04]  /*41580*/  STL.64 [R1+0x15e8], R114 ;  /* 0x0015e87201007387 */ /* 0x0003e80000100a00 */
[----:B-1----:R-:W2:Y:S01]  /*41590*/  LDL.LU.64 R112, [R1+0x1570] ;  /* 0x0015700001707983 */ /* 0x002ea20000300a00 */
[C---:B------:R-:W-:Y:S03]  /*415a0*/  HMMA.1688.F32.TF32 R108, R128.reuse, R8, R108 ;  /* 0x00000008806c723c */ /* 0x040fe6000008106c */
[----:B------:R-:W2:Y:S11]  /*415b0*/  LDL.LU.64 R114, [R1+0x1578] ;  /* 0x0015780001727983 */ /* 0x000eb60000300a00 */
[----:B------:R-:W-:Y:S09]  /*415c0*/  @!UPT UIADD3 URZ, URZ, URZ, URZ ;  /* 0x0000003f3f3ff290 */ /* 0x000ff2000fffe03f */
[----:B------:R1:W-:Y:S04]  /*415d0*/  STL.64 [R1+0x15d0], R108 ;  /* 0x0015d06c01007387 */ /* 0x0003e80000100a00 */
[----:B------:R1:W-:Y:S04]  /*415e0*/  STL.64 [R1+0x15d8], R110 ;  /* 0x0015d86e01007387 */ /* 0x0003e80000100a00 */
[----:B-1----:R-:W2:Y:S04]  /*415f0*/  LDL.LU.64 R108, [R1+0x1560] ;  /* 0x00156000016c7983 */ /* 0x002ea80000300a00 */
[----:B------:R-:W2:Y:S01]  /*41600*/  LDL.LU.64 R110, [R1+0x1568] ;  /* 0x00156800016e7983 */ /* 0x000ea20000300a00 */
[C---:B------:R-:W-:Y:S11]  /*41610*/  HMMA.1688.F32.TF32 R104, R128.reuse, R4, R104 ;  /* 0x000000048068723c */ /* 0x040ff60000081068 */
[----:B------:R-:W-:Y:S11]  /*41620*/  @!UPT UIADD3 URZ, URZ, URZ, URZ ;  /* 0x0000003f3f3ff290 */ /* 0x000ff6000fffe03f */
[----:B------:R-:W-:Y:S02]  /*41630*/  @!UPT UIADD3 URZ, URZ, URZ, URZ ;  /* 0x0000003f3f3ff290 */ /* 0x000fe4000fffe03f */
[----:B------:R-:W-:Y:S02]  /*41640*/  IMAD.MOV.U32 R33, RZ, RZ, R107 ;  /* 0x000000ffff217224 */ /* 0x000fe400078e006b */
[----:B------:R-:W-:Y:S01]  /*41650*/  IMAD.MOV.U32 R32, RZ, RZ, R106 ;  /* 0x000000ffff207224 */ /* 0x000fe200078e006a */
[----:B------:R1:W-:Y:S04]  /*41660*/  STL.64 [R1+0x15c0], R104 ;  /* 0x0015c06801007387 */ /* 0x0003e80000100a00 */
[----:B------:R-:W-:Y:S04]  /*41670*/  STL [R1+0x4b54], R33 ;  /* 0x004b542101007387 */ /* 0x000fe80000100800 */
[----:B------:R-:W-:Y:S04]  /*41680*/  STL [R1+0x4b50], R32 ;  /* 0x004b502001007387 */ /* 0x000fe80000100800 */
[----:B-1----:R-:W2:Y:S04]  /*41690*/  LDL.LU.64 R104, [R1+0x1550] ;  /* 0x0015500001687983 */ /* 0x002ea80000300a00 */
[----:B------:R-:W2:Y:S01]  /*416a0*/  LDL.LU.64 R106, [R1+0x1558] ;  /* 0x00155800016a7983 */ /* 0x000ea20000300a00 */
[----:B---3--:R-:W-:Y:S11]  /*416b0*/  HMMA.1688.F32.TF32 R100, R128, R192, R100 ;  /* 0x000000c08064723c */ /* 0x008ff60000081064 */
[----:B------:R-:W-:Y:S11]  /*416c0*/  @!UPT UIADD3 URZ, URZ, URZ, URZ ;  /* 0x0000003f3f3ff290 */ /* 0x000ff6000fffe03f */
[----:B------:R-:W-:Y:S01]  /*416d0*/  @!UPT UIADD3 URZ, URZ, URZ, URZ ;  /* 0x0000003f3f3ff290 */ /* 0x000fe2000fffe03f */
        /* <DEDUP_REMOVED lines=9> */
[----:B-1----:R-:W3:Y:S04]  /*41770*/  LDL.LU.64 R96, [R1+0x1530] ;  /* 0x0015300001607983 */ /* 0x002ee80000300a00 */
[----:B----4-:R-:W4:Y:S01]  /*41780*/  LDL.LU.64 R98, [R1+0x1538] ;  /* 0x0015380001627983 */ /* 0x010f220000300a00 */
[C---:B--2---:R-:W-:Y:S03]  /*41790*/  HMMA.1688.F32.TF32 R116, R132.reuse, R184, R92 ;  /* 0x000000b88474723c */ /* 0x044fe6000008105c */
[----:B------:R-:W4:Y:S04]  /*417a0*/  LDL.LU.64 R92, [R1+0x1520] ;  /* 0x00152000015c7983 */ /* 0x000f280000300a00 */
[----:B------:R-:W4:Y:S01]  /*417b0*/  LDL.LU.64 R94, [R1+0x1528] ;  /* 0x00152800015e7983 */ /* 0x000f220000300a00 */
[----:B------:R-:W-:Y:S11]  /*417c0*/  HMMA.1688.F32.TF32 R112, R132, R180, R112 ;  /* 0x000000b48470723c */ /* 0x000ff60000081070 */
[----:B------:R-:W-:Y:S04]  /*417d0*/  @!UPT UIADD3 URZ, URZ, URZ, URZ ;  /* 0x0000003f3f3ff290 */ /* 0x000fe8000fffe03f */
[----:B------:R-:W-:Y:S04]  /*417e0*/  STL.64 [R1+0xb0], R116 ;  /* 0x0000b07401007387 */ /* 0x000fe80000100a00 */
[----:B------:R-:W-:Y:S04]  /*417f0*/  STL.64 [R1+0xb8], R118 ;  /* 0x0000b87601007387 */ /* 0x000fe80000100a00 */
[----:B------:R1:W-:Y:S01]  /*41800*/  STL.64 [R1+0xa0], R112 ;  /* 0x0000a07001007387 */ /* 0x0003e20000100a00 */
[----:B------:R-:W-:Y:S02]  /*41810*/  IMAD.MOV.U32 R20, RZ, RZ, R114 ;  /* 0x000000ffff147224 */ /* 0x000fe400078e0072 */
[----:B------:R-:W-:-:S02]  /*41820*/  IMAD.MOV.U32 R21, RZ, RZ, R115 ;  /* 0x000000ffff157224 */ /* 0x000fc400078e0073 */
[C---:B-1----:R-:W-:Y:S03]  /*41830*/  HMMA.1688.F32.TF32 R112, R132.reuse, R176, R108 ;  /* 0x000000b08470723c */ /* 0x042fe6000008106c */
[----:B------:R1:W-:Y:S04]  /*41840*/  STL [R1+0x4d5c], R21 ;  /* 0x004d5c1501007387 */ /* 0x0003e80000100800 */
[----:B------:R1:W-:Y:S04]  /*41850*/  STL [R1+0x4d58], R20 ;  /* 0x004d581401007387 */ /* 0x0003e80000100800 */
[----:B------:R-:W4:Y:S04]  /*41860*/  LDL.LU.64 R108, [R1+0x1510] ;  /* 0x00151000016c7983 */ /* 0x000f280000300a00 */
[----:B------:R-:W4:Y:S08]  /*41870*/  LDL.LU.64 R110, [R1+0x1518] ;  /* 0x00151800016e7983 */ /* 0x000f300000300a00 */
[----:B------:R-:W-:Y:S04]  /*41880*/  STL.64 [R1+0x90], R112 ;  /* 0x0000907001007387 */ /* 0x000fe80000100a00 */
[----:B------:R-:W-:Y:S01]  /*41890*/  STL.64 [R1+0x98], R114 ;  /* 0x0000987201007387 */ /* 0x000fe20000100a00 */
[C---:B------:R-:W-:Y:S11]  /*418a0*/  HMMA.1688.F32.TF32 R104, R132.reuse, R172, R104 ;  /* 0x000000ac8468723c */ /* 0x040ff60000081068 */
[----:B------:R-:W-:Y:S11]  /*418b0*/  @!UPT UIADD3 URZ, URZ, URZ, URZ ;  /* 0x0000003f3f3ff290 */ /* 0x000ff6000fffe03f */
[----:B------:R-:W-:Y:S01]  /*418c0*/  @!UPT UIADD3 URZ, URZ, URZ, URZ ;  /* 0x0000003f3f3ff290 */ /* 0x000fe2000fffe03f */
[----:B------:R1:W-:Y:S02]  /*418d0*/  STL.64 [R1+0x80], R104 ;  /* 0x0000806801007387 */ /* 0x0003e40000100a00 */
[----:B-1----:R-:W-:Y:S01]  /*418e0*/  MOV R21, R106 ;  /* 0x0000006a00157202 */ /* 0x002fe20000000f00 */
[----:B------:R-:W-:Y:S01]  /*418f0*/  IMAD.MOV.U32 R20, RZ, RZ, R107 ;  /* 0x000000ffff147224 */ /* 0x000fe200078e006b */
[----:B------:R-:W2:Y:S04]  /*41900*/  LDL.LU.64 R104, [R1+0x1500] ;  /* 0x0015000001687983 */ /* 0x000ea80000300a00 */
[----:B------:R-:W2:Y:S01]  /*41910*/  LDL.LU.64 R106, [R1+0x1508] ;  /* 0x00150800016a7983 */ /* 0x000ea20000300a00 */
[C---:B---3--:R-:W-:Y:S03]  /*41920*/  HMMA.1688.F32.TF32 R100, R132.reuse, R168, R100 ;  /* 0x000000a88464723c */ /* 0x048fe60000081064 */
[----:B------:R-:W-:Y:S04]  /*41930*/  STL [R1+0x4d64], R20 ;  /* 0x004d641401007387 */ /* 0x000fe80000100800 */
[----:B------:R-:W-:Y:S11]  /*41940*/  STL [R1+0x4d60], R21 ;  /* 0x004d601501007387 */ /* 0x000ff60000100800 */
[----:B------:R-:W-:Y:S05]  /*41950*/  @!UPT UIADD3 URZ, URZ, URZ, URZ ;  /* 0x0000003f3f3ff290 */ /* 0x000fea000fffe03f */
[----:B------:R1:W-:Y:S04]  /*41960*/  STL.64 [R1+0x70], R100 ;  /* 0x0000706401007387 */ /* 0x0003e80000100a00 */
[----:B------:R3:W-:Y:S04]  /*41970*/  STL.64 [R1+0x78], R102 ;  /* 0x0000786601007387 */ /* 0x0007e80000100a00 */
[----:B-1----:R-:W2:Y:S04]  /*41980*/  LDL.LU.64 R100, [R1+0x14f0] ;  /* 0x0014f00001647983 */ /* 0x002ea80000300a00 */
[----:B---3--:R-:W3:Y:S01]  /*41990*/  LDL.LU.64 R102, [R1+0x14f8] ;  /* 0x0014f80001667983 */ /* 0x008ee20000300a00 */
[C---:B----4-:R-:W-:Y:S08]  /*419a0*/  HMMA.1688.F32.TF32 R96, R132.reuse, R164, R96 ;  /* 0x000000a48460723c */ /* 0x050ff00000081060 */
[----:B------:R-:W-:Y:S11]  /*419b0*/  HMMA.1688.F32.TF32 R92, R132, R160, R92 ;  /* 0x000000a0845c723c */ /* 0x000ff6000008105c */
[----:B------:R-:W-:Y:S05]  /*419c0*/  @!UPT UIADD3 URZ, URZ, URZ, URZ ;  /* 0x0000003f3f3ff290 */ /* 0x000fea000fffe03f */
[----:B------:R-:W-:Y:S01]  /*419d0*/  MOV R44, R99 ;  /* 0x00000063002c7202 */ /* 0x000fe20000000f00 */
[----:B------:R-:W-:Y:S02]  /*419e0*/  IMAD.MOV.U32 R45, RZ, RZ, R98 ;  /* 0x000000ffff2d7224 */ /* 0x000fe400078e0062 */
[----:B------:R-:W-:Y:S02]  /*419f0*/  IMAD.MOV.U32 R28, RZ, RZ, R96 ;  /* 0x000000ffff1c7224 */ /* 0x000fe400078e0060 */
[----:B------:R-:W-:Y:S02]  /*41a00*/  IMAD.MOV.U32 R29, RZ, RZ, R97 ;  /* 0x000000ffff1d7224 */ /* 0x000fe400078e0061 */
[----:B------:R-:W4:Y:S04]  /*41a10*/  LDL.LU.64 R96, [R1+0x14e0] ;  /* 0x0014e00001607983 */ /* 0x000f280000300a00 */
[----:B------:R-:W4:Y:S04]  /*41a20*/  LDL.LU.64 R98, [R1+0x14e8] ;  /* 0x0014e80001627983 */ /* 0x000f280000300a00 */
[----:B------:R-:W-:Y:S04]  /*41a30*/  STL [R1+0x4d74], R44 ;  /* 0x004d742c01007387 */ /* 0x000fe80000100800 */
[----:B------:R-:W-:Y:S01]  /*41a40*/  STL [R1+0x4d70], R45 ;  /* 0x004d702d01007387 */ /* 0x000fe20000100800 */
[----:B------:R-:W-:-:S03]  /*41a50*/  IMAD.MOV.U32 R20, RZ, RZ, R94 ;  /* 0x000000ffff147224 */ /* 0x000fc600078e005e */
[----:B------:R-:W-:Y:S01]  /*41a60*/  STL [R1+0x4d6c], R29 ;  /* 0x004d6c1d01007387 */ /* 0x000fe20000100800 */
[----:B------:R-:W-:-:S03]  /*41a70*/  IMAD.MOV.U32 R21, RZ, RZ, R95 ;  /* 0x000000ffff157224 */ /* 0x000fc600078e005f */
[----:B------:R-:W-:Y:S04]  /*41a80*/  STL [R1+0x4d68], R28 ;  /* 0x004d681c01007387 */ /* 0x000fe80000100800 */
[----:B------:R1:W-:Y:S04]  /*41a90*/  STL.64 [R1+0x50], R92 ;  /* 0x0000505c01007387 */ /* 0x0003e80000100a00 */
[----:B-1----:R-:W4:Y:S04]  /*41aa0*/  LDL.LU.64 R92, [R1+0x14d0] ;  /* 0x0014d000015c7983 */ /* 0x002f280000300a00 */
[----:B------:R-:W4:Y:S01]  /*41ab0*/  LDL.LU.64 R94, [R1+0x14d8] ;  /* 0x0014d800015e7983 */ /* 0x000f220000300a00 */
[C---:B------:R-:W-:Y:S03]  /*41ac0*/  HMMA.1688.F32.TF32 R108, R132.reuse, R156, R108 ;  /* 0x0000009c846c723c */ /* 0x040fe6000008106c */
[----:B------:R-:W-:Y:S04]  /*41ad0*/  STL [R1+0x4d7c], R21 ;  /* 0x004d7c1501007387 */ /* 0x000fe80000100800 */
[----:B------:R1:W-:Y:S11]  /*41ae0*/  STL [R1+0x4d78], R20 ;  /* 0x004d781401007387 */ /* 0x0003f60000100800 */
[----:B------:R-:W-:Y:S06]  /*41af0*/  @!UPT UIADD3 URZ, URZ, URZ, URZ ;  /* 0x0000003f3f3ff290 */ /* 0x000fec000fffe03f */
[----:B------:R-:W-:Y:S01]  /*41b00*/  IMAD.MOV.U32 R28, RZ, RZ, R111 ;  /* 0x000000ffff1c7224 */ /* 0x000fe200078e006f */
[----:B------:R-:W-:Y:S01]  /*41b10*/  MOV R29, R110 ;  /* 0x0000006e001d7202 */ /* 0x000fe20000000f00 */
[----:B------:R-:W-:Y:S02]  /*41b20*/  IMAD.MOV.U32 R44, RZ, RZ, R108 ;  /* 0x000000ffff2c7224 */ /* 0x000fe400078e006c */
[----:B------:R-:W-:Y:S01]  /*41b30*/  IMAD.MOV.U32 R45, RZ, RZ, R109 ;  /* 0x000000ffff2d7224 */ /* 0x000fe200078e006d */
[----:B------:R1:W-:Y:S04]  /*41b40*/  STL [R1+0x4d8c], R28 ;  /* 0x004d8c1c01007387 */ /* 0x0003e80000100800 */
[----:B------:R-:W-:Y:S04]  /*41b50*/  STL [R1+0x4d88], R29 ;  /* 0x004d881d01007387 */ /* 0x000fe80000100800 */
[----:B------:R1:W-:Y:S04]  /*41b60*/  STL [R1+0x4d84], R44 ;  /* 0x004d842c01007387 */ /* 0x0003e80000100800 */
[----:B------:R1:W-:Y:S01]  /*41b70*/  STL [R1+0x4d80], R45 ;  /* 0x004d802d01007387 */ /* 0x0003e20000100800 */
[C---:B--2---:R-:W-:Y:S11]  /*41b80*/  HMMA.1688.F32.TF32 R104, R132.reuse, R152, R104 ;  /* 0x000000988468723c */ /* 0x044ff60000081068 */
[----:B------:R-:W-:Y:S11]  /*41b90*/  @!UPT UIADD3 URZ, URZ, URZ, URZ ;  /* 0x0000003f3f3ff290 */ /* 0x000ff6000fffe03f */
[----:B------:R-:W-:Y:S02]  /*41ba0*/  @!UPT UIADD3 URZ, URZ, URZ, URZ ;  /* 0x0000003f3f3ff290 */ /* 0x000fe4000fffe03f */
[----:B-1----:R-:W-:Y:S02]  /*41bb0*/  IMAD.MOV.U32 R20, RZ, RZ, R107 ;  /* 0x000000ffff147224 */ /* 0x002fe400078e006b */
[----:B------:R-:W-:Y:S01]  /*41bc0*/  IMAD.MOV.U32 R21, RZ, RZ, R106 ;  /* 0x000000ffff157224 */ /* 0x000fe200078e006a */
[----:B------:R-:W-:Y:S04]  /*41bd0*/  STL.64 [R1+0x30], R104 ;  /* 0x0000306801007387 */ /* 0x000fe80000100a00 */
[----:B------:R-:W-:Y:S04]  /*41be0*/  STL [R1+0x4d94], R20 ;  /* 0x004d941401007387 */ /* 0x000fe80000100800 */
[----:B------:R-:W-:Y:S04]  /*41bf0*/  STL [R1+0x4d90], R21 ;  /* 0x004d901501007387 */ /* 0x000fe80000100800 */
[----:B------:R-:W2:Y:S04]  /*41c00*/  LDL.LU.64 R112, [R1+0x14c0] ;  /* 0x0014c00001707983 */ /* 0x000ea80000300a00 */
[----:B------:R-:W2:Y:S01]  /*41c10*/  LDL.LU.64 R114, [R1+0x14c8] ;  /* 0x0014c80001727983 */ /* 0x000ea20000300a00 */
[----:B---3--:R-:W-:Y:S11]  /*41c20*/  HMMA.1688.F32.TF32 R100, R132, R148, R100 ;  /* 0x000000948464723c */ /* 0x008ff60000081064 */
[----:B------:R-:W-:Y:S11]  /*41c30*/  @!UPT UIADD3 URZ, URZ, URZ, URZ ;  /* 0x0000003f3f3ff290 */ /* 0x000ff6000fffe03f */
[----:B------:R-:W-:Y:S02]  /*41c40*/  @!UPT UIADD3 URZ, URZ, URZ, URZ ;  /* 0x0000003f3f3ff290 */ /* 0x000fe4000fffe03f */
[----:B------:R-:W-:Y:S01]  /*41c50*/  MOV R36, R101 ;  /* 0x0000006500247202 */ /* 0x000fe20000000f00 */
[----:B------:R-:W-:-:S04]  /*41c60*/  IMAD.MOV.U32 R37, RZ, RZ, R100 ;  /* 0x000000ffff257224 */ /* 0x000fc800078e0064 */
[----:B------:R1:W-:Y:S04]  /*41c70*/  STL [R1+0x4d9c], R36 ;  /* 0x004d9c2401007387 */ /* 0x0003e80000100800 */
[----:B------:R3:W-:Y:S04]  /*41c80*/  STL [R1+0x4d98], R37 ;  /* 0x004d982501007387 */ /* 0x0007e80000100800 */
[----:B------:R-:W2:Y:S04]  /*41c90*/  LDL.LU.64 R108, [R1+0x14b0] ;  /* 0x0014b000016c7983 */ /* 0x000ea80000300a00 */
[----:B------:R-:W2:Y:S01]  /*41ca0*/  LDL.LU.64 R110, [R1+0x14b8] ;  /* 0x0014b800016e7983 */ /* 0x000ea20000300a00 */
[C---:B----4-:R-:W-:Y:S08]  /*41cb0*/  HMMA.1688.F32.TF32 R96, R132.reuse, R72, R96 ;  /* 0x000000488460723c */ /* 0x050ff00000081060 */
[----:B------:R-:W-:Y:S11]  /*41cc0*/  HMMA.1688.F32.TF32 R92, R132, R68, R92 ;  /* 0x00000044845c723c */ /* 0x000ff6000008105c */
[----:B------:R-:W-:Y:S05]  /*41cd0*/  @!UPT UIADD3 URZ, URZ, URZ, URZ ;  /* 0x0000003f3f3ff290 */ /* 0x000fea000fffe03f */
[----:B------:R-:W-:Y:S01]  /*41ce0*/  IMAD.MOV.U32 R28, RZ, RZ, R96 ;  /* 0x000000ffff1c7224 */ /* 0x000fe200078e0060 */
[----:B------:R-:W-:Y:S01]  /*41cf0*/  MOV R44, R98 ;  /* 0x00000062002c7202 */ /* 0x000fe20000000f00 */
[----:B------:R-:W-:Y:S02]  /*41d00*/  IMAD.MOV.U32 R29, RZ, RZ, R97 ;  /* 0x000000ffff1d7224 */ /* 0x000fe400078e0061 */
[----:B------:R-:W-:-:S04]  /*41d10*/  IMAD.MOV.U32 R45, RZ, RZ, R99 ;  /* 0x000000ffff2d7224 */ /* 0x000fc800078e0063 */
[----:B-1----:R-:W-:Y:S01]  /*41d20*/  IMAD.MOV.U32 R36, RZ, RZ, R92 ;  /* 0x000000ffff247224 */ /* 0x002fe200078e005c */
[----:B------:R-:W-:Y:S01]  /*41d30*/  MOV R21, R95 ;  /* 0x0000005f00157202 */ /* 0x000fe20000000f00 */
[----:B---3--:R-:W-:Y:S02]  /*41d40*/  IMAD.MOV.U32 R37, RZ, RZ, R93 ;  /* 0x000000ffff257224 */ /* 0x008fe400078e005d */
[----:B------:R-:W-:Y:S01]  /*41d50*/  IMAD.MOV.U32 R20, RZ, RZ, R94 ;  /* 0x000000ffff147224 */ /* 0x000fe200078e005e */
[----:B------:R-:W3:Y:S04]  /*41d60*/  LDL.LU.64 R92, [R1+0x14a0] ;  /* 0x0014a000015c7983 */ /* 0x000ee80000300a00 */
[----:B------:R-:W3:Y:S04]  /*41d70*/  LDL.LU.64 R94, [R1+0x14a8] ;  /* 0x0014a800015e7983 */ /* 0x000ee80000300a00 */
[----:B------:R-:W4:Y:S04]  /*41d80*/  LDL.LU.64 R96, [R1+0x1490] ;  /* 0x0014900001607983 */ /* 0x000f280000300a00 */
[----:B------:R-:W4:Y:S01]  /*41d90*/  LDL.LU.64 R98, [R1+0x1498] ;  /* 0x0014980001627983 */ /* 0x000f220000300a00 */
[----:B------:R-:W-:-:S02]  /*41da0*/  IMAD.MOV.U32 R17, RZ, RZ, R102 ;  /* 0x000000ffff117224 */ /* 0x000fc400078e0066 */
[----:B------:R-:W-:Y:S01]  /*41db0*/  IMAD.MOV.U32 R16, RZ, RZ, R103 ;  /* 0x000000ffff107224 */ /* 0x000fe200078e0067 */
        /* <DEDUP_REMOVED lines=14> */
[C---:B--2---:R-:W-:Y:S03]  /*41ea0*/  HMMA.1688.F32.TF32 R248, R132.reuse, R64, R112 ;  /* 0x0000004084f8723c */ /* 0x044fe60000081070 */
[----:B------:R-:W2:Y:S04]  /*41eb0*/  LDL.LU.64 R112, [R1+0x1410] ;  /* 0x0014100001707983 */ /* 0x000ea80000300a00 */
[----:B------:R-:W2:Y:S11]  /*41ec0*/  LDL.LU.64 R114, [R1+0x1418] ;  /* 0x0014180001727983 */ /* 0x000eb60000300a00 */
[----:B------:R-:W-:Y:S05]  /*41ed0*/  @!UPT UIADD3 URZ, URZ, URZ, URZ ;  /* 0x0000003f3f3ff290 */ /* 0x000fea000fffe03f */
[----:B------:R-:W-:Y:S04]  /*41ee0*/  STL.64 [R1+0x4c40], R250 ;  /* 0x004c40fa01007387 */ /* 0x000fe80000100a00 */
[----:B------:R-:W-:Y:S01]  /*41ef0*/  STL.64 [R1+0x4c38], R248 ;  /* 0x004c38f801007387 */ /* 0x000fe20000100a00 */
[C---:B------:R-:W-:Y:S03]  /*41f00*/  HMMA.1688.F32.TF32 R244, R132.reuse, R60, R108 ;  /* 0x0000003c84f4723c */ /* 0x040fe6000008106c */
[----:B------:R-:W2:Y:S04]  /*41f10*/  LDL.LU.64 R108, [R1+0x1400] ;  /* 0x00140000016c7983 */ /* 0x000ea80000300a00 */
[----:B------:R-:W2:Y:S11]  /*41f20*/  LDL.LU.64 R110, [R1+0x1408] ;  /* 0x00140800016e7983 */ /* 0x000eb60000300a00 */
[----:B------:R-:W-:Y:S05]  /*41f30*/  @!UPT UIADD3 URZ, URZ, URZ, URZ ;  /* 0x0000003f3f3ff290 */ /* 0x000fea000fffe03f */
[----:B------:R-:W-:Y:S04]  /*41f40*/  STL.64 [R1+0x4c50], R246 ;  /* 0x004c50f601007387 */ /* 0x000fe80000100a00 */
[----:B------:R-:W-:Y:S01]  /*41f50*/  STL.64 [R1+0x4c48], R244 ;  /* 0x004c48f401007387 */ /* 0x000fe20000100a00 */
[C---:B---3--:R-:W-:Y:S08]  /*41f60*/  HMMA.1688.F32.TF32 R92, R132.reuse, R56, R92 ;  /* 0x00000038845c723c */ /* 0x048ff0000008105c */
[C---:B----4-:R-:W-:Y:S08]  /*41f70*/  HMMA.1688.F32.TF32 R96, R132.reuse, R12, R96 ;  /* 0x0000000c8460723c */ /* 0x050ff00000081060 */
[C---:B------:R-:W-:Y:S07]  /*41f80*/  HMMA.1688.F32.TF32 R100, R132.reuse, R8, R100 ;  /* 0x000000088464723c */ /* 0x040fee0000081064 */
[----:B------:R-:W-:Y:S01]  /*41f90*/  STL.64 [R1+0x4c60], R94 ;  /* 0x004c605e01007387 */ /* 0x000fe20000100a00 */
[C---:B------:R-:W-:Y:S03]  /*41fa0*/  HMMA.1688.F32.TF32 R104, R132.reuse, R4, R104 ;  /* 0x000000048468723c */ /* 0x040fe60000081068 */
[----:B------:R-:W-:Y:S04]  /*41fb0*/  STL.64 [R1+0x4c58], R92 ;  /* 0x004c585c01007387 */ /* 0x000fe80000100a00 */
[----:B------:R-:W-:Y:S01]  /*41fc0*/  STL.64 [R1+0x4c70], R98 ;  /* 0x004c706201007387 */ /* 0x000fe20000100a00 */
[----:B------:R-:W-:Y:S03]  /*41fd0*/  HMMA.1688.F32.TF32 R132, R132, R192, R196 ;  /* 0x000000c08484723c */ /* 0x000fe600000810c4 */
[----:B------:R1:W-:Y:S05]  /*41fe0*/  STL.64 [R1+0x4c68], R96 ;  /* 0x004c686001007387 */ /* 0x0003ea0000100a00 */
[C---:B-1----:R-:W-:Y:S01]  /*41ff0*/  HMMA.1688.F32.TF32 R96, R136.reuse, R188, R128 ;  /* 0x000000bc8860723c */ /* 0x042fe20000081080 */
[----:B------:R-:W-:Y:S04]  /*42000*/  STL.64 [R1+0x4c80], R102 ;  /* 0x004c806601007387 */ /* 0x000fe80000100a00 */
[----:B------:R1:W-:Y:S04]  /*42010*/  STL.64 [R1+0x4c78], R100 ;  /* 0x004c786401007387 */ /* 0x0003e80000100a00 */
[----:B------:R-:W-:Y:S04]  /*42020*/  STL.64 [R1+0x4c90], R106 ;  /* 0x004c906a01007387 */ /* 0x000fe80000100a00 */
[----:B------:R-:W-:Y:S04]  /*42030*/  STL.64 [R1+0x4c88], R104 ;  /* 0x004c886801007387 */ /* 0x000fe80000100a00 */
[----:B------:R-:W-:Y:S04]  /*42040*/  STL.64 [R1+0x4ca0], R134 ;  /* 0x004ca08601007387 */ /* 0x000fe80000100a00 */
[----:B------:R-:W-:Y:S04]  /*42050*/  STL.64 [R1+0x4c98], R132 ;  /* 0x004c988401007387 */ /* 0x000fe80000100a00 */
[----:B-1----:R-:W3:Y:S04]  /*42060*/  LDL.LU.64 R100, [R1+0x13f0] ;  /* 0x0013f00001647983 */ /* 0x002ee80000300a00 */
[----:B------:R1:W-:Y:S04]  /*42070*/  STL.64 [R1+0x1490], R96 ;  /* 0x0014906001007387 */ /* 0x0003e80000100a00 */
[----:B------:R4:W-:Y:S04]  /*42080*/  STL.64 [R1+0x1498], R98 ;  /* 0x0014986201007387 */ /* 0x0009e80000100a00 */
[----:B------:R-:W3:Y:S01]  /*42090*/  LDL.LU.64 R102, [R1+0x13f8] ;  /* 0x0013f80001667983 */ /* 0x000ee20000300a00 */
[C---:B------:R-:W-:Y:S11]  /*420a0*/  HMMA.1688.F32.TF32 R92, R136.reuse, R184, R124 ;  /* 0x000000b8885c723c */ /* 0x040ff6000008107c */
[----:B------:R-:W-:Y:S11]  /*420b0*/  @!UPT UIADD3 URZ, URZ, URZ, URZ ;  /* 0x0000003f3f3ff290 */ /* 0x000ff6000fffe03f */
[----:B------:R-:W-:Y:S01]  /*420c0*/  @!UPT UIADD3 URZ, URZ, URZ, URZ ;  /* 0x0000003f3f3ff290 */ /* 0x000fe2000fffe03f */
[----:B------:R-:W-:Y:S04]  /*420d0*/  STL.64 [R1+0x1470], R92 ;  /* 0x0014705c01007387 */ /* 0x000fe80000100a00 */
[----:B------:R4:W-:Y:S04]  /*420e0*/  STL.64 [R1+0x1478], R94 ;  /* 0x0014785e01007387 */ /* 0x0009e80000100a00 */
[----:B-1----:R-:W3:Y:S04]  /*420f0*/  LDL.LU.64 R96, [R1+0x13e0] ;  /* 0x0013e00001607983 */ /* 0x002ee80000300a00 */
[----:B----4-:R-:W4:Y:S01]  /*42100*/  LDL.LU.64 R98, [R1+0x13e8] ;  /* 0x0013e80001627983 */ /* 0x010f220000300a00 */
[C---:B------:R-:W-:Y:S08]  /*42110*/  HMMA.1688.F32.TF32 R92, R136.reuse, R180, R120 ;  /* 0x000000b4885c723c */ /* 0x040ff00000081078 */
[C---:B------:R-:W-:Y:S11]  /*42120*/  HMMA.1688.F32.TF32 R104, R136.reuse, R176, R116 ;  /* 0x000000b08868723c */ /* 0x040ff60000081074 */
[----:B------:R-:W-:Y:S04]  /*42130*/  @!UPT UIADD3 URZ, URZ, URZ, URZ ;  /* 0x0000003f3f3ff290 */ /* 0x000fe8000fffe03f */
[----:B------:R1:W-:Y:S04]  /*42140*/  STL.64 [R1+0x1460], R92 ;  /* 0x0014605c01007387 */ /* 0x0003e80000100a00 */
[----:B------:R1:W-:Y:S04]  /*42150*/  STL.64 [R1+0x1468], R94 ;  /* 0x0014685e01007387 */ /* 0x0003e80000100a00 */
[----:B-1----:R-:W4:Y:S04]  /*42160*/  LDL.LU.64 R92, [R1+0x13d0] ;  /* 0x0013d000015c7983 */ /* 0x002f280000300a00 */
[----:B------:R-:W4:Y:S04]  /*42170*/  LDL.LU.64 R94, [R1+0x13d8] ;  /* 0x0013d800015e7983 */ /* 0x000f280000300a00 */
[----:B------:R-:W-:Y:S04]  /*42180*/  STL.64 [R1+0x1430], R104 ;  /* 0x0014306801007387 */ /* 0x000fe80000100a00 */
[----:B------:R2:W-:Y:S04]  /*42190*/  STL.64 [R1+0x1438], R106 ;  /* 0x0014386a01007387 */ /* 0x0005e80000100a00 */
[----:B------:R-:W4:Y:S04]  /*421a0*/  LDL.LU.64 R124, [R1+0x13c0] ;  /* 0x0013c000017c7983 */ /* 0x000f280000300a00 */
[----:B------:R-:W4:Y:S01]  /*421b0*/  LDL.LU.64 R126, [R1+0x13c8] ;  /* 0x0013c800017e7983 */ /* 0x000f220000300a00 */
[C---:B--2---:R-:W-:Y:S11]  /*421c0*/  HMMA.1688.F32.TF32 R104, R136.reuse, R172, R112 ;  /* 0x000000ac8868723c */ /* 0x044ff60000081070 */
[----:B------:R-:W-:Y:S11]  /*421d0*/  @!UPT UIADD3 URZ, URZ, URZ, URZ ;  /* 0x0000003f3f3ff290 */ /* 0x000ff6000fffe03f */
[----:B------:R-:W-:Y:S01]  /*421e0*/  @!UPT UIADD3 URZ, URZ, URZ, URZ ;  /* 0x0000003f3f3ff290 */ /* 0x000fe2000fffe03f */
[----:B------:R-:W-:Y:S04]  /*421f0*/  STL.64 [R1+0x1420], R104 ;  /* 0x0014206801007387 */ /* 0x000fe80000100a00 */
[----:B------:R1:W-:Y:S04]  /*42200*/  STL.64 [R1+0x1428], R106 ;  /* 0x0014286a01007387 */ /* 0x0003e80000100a00 */
[----:B------:R-:W2:Y:S04]  /*42210*/  LDL.LU.64 R120, [R1+0x13b0] ;  /* 0x0013b00001787983 */ /* 0x000ea80000300a00 */
[----:B------:R-:W2:Y:S01]  /*42220*/  LDL.LU.64 R122, [R1+0x13b8] ;  /* 0x0013b800017a7983 */ /* 0x000ea20000300a00 */
[C---:B-1----:R-:W-:Y:S11]  /*42230*/  HMMA.1688.F32.TF32 R104, R136.reuse, R168, R108 ;  /* 0x000000a88868723c */ /* 0x042ff6000008106c */
[----:B------:R-:W-:Y:S11]  /*42240*/  @!UPT UIADD3 URZ, URZ, URZ, URZ ;  /* 0x0000003f3f3ff290 */ /* 0x000ff6000fffe03f */
[----:B------:R-:W-:Y:S01]  /*42250*/  @!UPT UIADD3 URZ, URZ, URZ, URZ ;  /* 0x0000003f3f3ff290 */ /* 0x000fe2000fffe03f */
[----:B------:R1:W-:Y:S04]  /*42260*/  STL.64 [R1+0x1410], R104 ;  /* 0x0014106801007387 */ /* 0x0003e80000100a00 */
[----:B------:R1:W-:Y:S04]  /*42270*/  STL.64 [R1+0x1418], R106 ;  /* 0x0014186a01007387 */ /* 0x0003e80000100a00 */
[----:B-1----:R-:W2:Y:S04]  /*42280*/  LDL.LU.64 R104, [R1+0x13a0] ;  /* 0x0013a00001687983 */ /* 0x002ea80000300a00 */
        /* <DEDUP_REMOVED lines=19> */
[C---:B-1----:R-:W-:Y:S02]  /*423c0*/  HMMA.1688.F32.TF32 R128, R136.reuse, R156, R92 ;  /* 0x0000009c8880723c */ /* 0x042fe4000008105c */
[----:B------:R-:W4:Y:S04]  /*423d0*/  LDL.LU.64 R92, [R1+0x1330] ;  /* 0x00133000015c7983 */ /* 0x000f280000300a00 */
[----:B------:R-:W4:Y:S11]  /*423e0*/  LDL.LU.64 R94, [R1+0x1338] ;  /* 0x00133800015e7983 */ /* 0x000f360000300a00 */
[----:B------:R-:W-:Y:S06]  /*423f0*/  @!UPT UIADD3 URZ, URZ, URZ, URZ ;  /* 0x0000003f3f3ff290 */ /* 0x000fec000fffe03f */
[----:B------:R-:W-:Y:S04]  /*42400*/  STL.64 [R1+0x13e0], R128 ;  /* 0x0013e08001007387 */ /* 0x000fe80000100a00 */
[----:B------:R1:W-:Y:S02]  /*42410*/  STL.64 [R1+0x13e8], R130 ;  /* 0x0013e88201007387 */ /* 0x0003e40000100a00 */
[C---:B-1----:R-:W-:Y:S08]  /*42420*/  HMMA.1688.F32.TF32 R128, R136.reuse, R152, R124 ;  /* 0x000000988880723c */ /* 0x042ff0000008107c */
[C---:B--2---:R-:W-:Y:S11]  /*42430*/  HMMA.1688.F32.TF32 R124, R136.reuse, R148, R120 ;  /* 0x00000094887c723c */ /* 0x044ff60000081078 */
[----:B------:R-:W-:Y:S04]  /*42440*/  @!UPT UIADD3 URZ, URZ, URZ, URZ ;  /* 0x0000003f3f3ff290 */ /* 0x000fe8000fffe03f */
[----:B------:R-:W-:Y:S04]  /*42450*/  STL.64 [R1+0x13d0], R128 ;  /* 0x0013d08001007387 */ /* 0x000fe80000100a00 */
[----:B------:R-:W-:Y:S01]  /*42460*/  STL.64 [R1+0x13d8], R130 ;  /* 0x0013d88201007387 */ /* 0x000fe20000100a00 */
[C---:B------:R-:W-:Y:S03]  /*42470*/  HMMA.1688.F32.TF32 R120, R136.reuse, R72, R104 ;  /* 0x000000488878723c */ /* 0x040fe60000081068 */
[----:B------:R-:W2:Y:S04]  /*42480*/  LDL.LU.64 R104, [R1+0x1320] ;  /* 0x0013200001687983 */ /* 0x000ea80000300a00 */
[----:B------:R-:W-:Y:S04]  /*42490*/  STL.64 [R1+0x13c0], R124 ;  /* 0x0013c07c01007387 */ /* 0x000fe80000100a00 */
[----:B------:R-:W-:Y:S04]  /*424a0*/  STL.64 [R1+0x13c8], R126 ;  /* 0x0013c87e01007387 */ /* 0x000fe80000100a00 */
[----:B------:R-:W2:Y:S08]  /*424b0*/  LDL.LU.64 R106, [R1+0x1328] ;  /* 0x00132800016a7983 */ /* 0x000eb00000300a00 */
        /* <DEDUP_REMOVED lines=13> */
[C---:B---3--:R-:W-:Y:S02]  /*42590*/  HMMA.1688.F32.TF32 R112, R136.reuse, R56, R100 ;  /* 0x000000388870723c */ /* 0x048fe40000081064 */
[----:B------:R-:W3:Y:S04]  /*425a0*/  LDL.LU.64 R100, [R1+0x12f0] ;  /* 0x0012f00001647983 */ /* 0x000ee80000300a00 */
[----:B------:R-:W3:Y:S11]  /*425b0*/  LDL.LU.64 R102, [R1+0x12f8] ;  /* 0x0012f80001667983 */ /* 0x000ef60000300a00 */
[----:B------:R-:W-:Y:S06]  /*425c0*/  @!UPT UIADD3 URZ, URZ, URZ, URZ ;  /* 0x0000003f3f3ff290 */ /* 0x000fec000fffe03f */
        /* <DEDUP_REMOVED lines=13> */
[----:B------:R-:W-:Y:S04]  /*426a0*/  STL.64 [R1+0x1358], R114 ;  /* 0x0013587201007387 */ /* 0x000fe80000100a00 */
[----:B------:R-:W4:Y:S04]  /*426b0*/  LDL.LU.64 R120, [R1+0x12c0] ;  /* 0x0012c00001787983 */ /* 0x000f280000300a00 */
[----:B------:R-:W4:Y:S04]  /*426c0*/  LDL.LU.64 R122, [R1+0x12c8] ;  /* 0x0012c800017a7983 */ /* 0x000f280000300a00 */
[----:B------:R-:W4:Y:S04]  /*426d0*/  LDL.LU.64 R124, [R1+0x12b0] ;  /* 0x0012b000017c7983 */ /* 0x000f280000300a00 */
[----:B------:R-:W4:Y:S01]  /*426e0*/  LDL.LU.64 R126, [R1+0x12b8] ;  /* 0x0012b800017e7983 */ /* 0x000f220000300a00 */
[C---:B--2---:R-:W-:Y:S11]  /*426f0*/  HMMA.1688.F32.TF32 R104, R136.reuse, R4, R104 ;  /* 0x000000048868723c */ /* 0x044ff60000081068 */
[----:B------:R-:W-:Y:S11]  /*42700*/  @!UPT UIADD3 URZ, URZ, URZ, URZ ;  /* 0x0000003f3f3ff290 */ /* 0x000ff6000fffe03f */
[----:B------:R-:W-:Y:S01]  /*42710*/  @!UPT UIADD3 URZ, URZ, URZ, URZ ;  /* 0x0000003f3f3ff290 */ /* 0x000fe2000fffe03f */
[----:B------:R1:W-:Y:S04]  /*42720*/  STL.64 [R1+0x1340], R104 ;  /* 0x0013406801007387 */ /* 0x0003e80000100a00 */
[----:B------:R2:W-:Y:S04]  /*42730*/  STL.64 [R1+0x1348], R106 ;  /* 0x0013486a01007387 */ /* 0x0005e80000100a00 */
[----:B-1----:R-:W4:Y:S04]  /*42740*/  LDL.LU.64 R104, [R1+0x12a0] ;  /* 0x0012a00001687983 */ /* 0x002f280000300a00 */
[----:B--2---:R-:W2:Y:S04]  /*42750*/  LDL.LU.64 R106, [R1+0x12a8] ;  /* 0x0012a800016a7983 */ /* 0x004ea80000300a00 */
[----:B------:R-:W2:Y:S04]  /*42760*/  LDL.LU.64 R196, [R1+0x1290] ;  /* 0x0012900001c47983 */ /* 0x000ea80000300a00 */
[----:B------:R-:W2:Y:S01]  /*42770*/  LDL.LU.64 R198, [R1+0x1298] ;  /* 0x0012980001c67983 */ /* 0x000ea20000300a00 */
[----:B------:R-:W-:Y:S11]  /*42780*/  HMMA.1688.F32.TF32 R108, R136, R192, R108 ;  /* 0x000000c0886c723c */ /* 0x000ff6000008106c */
[----:B------:R-:W-:Y:S11]  /*42790*/  @!UPT UIADD3 URZ, URZ, URZ, URZ ;  /* 0x0000003f3f3ff290 */ /* 0x000ff6000fffe03f */
[----:B------:R-:W-:Y:S01]  /*427a0*/  @!UPT UIADD3 URZ, URZ, URZ, URZ ;  /* 0x0000003f3f3ff290 */ /* 0x000fe2000fffe03f */
[----:B------:R-:W-:Y:S04]  /*427b0*/  STL.64 [R1+0x1330], R108 ;  /* 0x0013306c01007387 */ /* 0x000fe80000100a00 */
[----:B------:R3:W-:Y:S04]  /*427c0*/  STL.64 [R1+0x1338], R110 ;  /* 0x0013386e01007387 */ /* 0x0007e80000100a00 */
[----:B------:R-:W2:Y:S04]  /*427d0*/  LDL.LU.64 R132, [R1+0x1280] ;  /* 0x0012800001847983 */ /* 0x000ea80000300a00 */
[----:B------:R-:W2:Y:S01]  /*427e0*/  LDL.LU.64 R134, [R1+0x1288] ;  /* 0x0012880001867983 */ /* 0x000ea20000300a00 */
[C---:B---3--:R-:W-:Y:S03]  /*427f0*/  HMMA.1688.F32.TF32 R108, R144.reuse, R188, R100 ;  /* 0x000000bc906c723c */ /* 0x048fe60000081064 */
[----:B------:R-:W3:Y:S04]  /*42800*/  LDL.LU.64 R100, [R1+0x1270] ;  /* 0x0012700001647983 */ /* 0x000ee80000300a00 */
[----:B------:R-:W3:Y:S11]  /*42810*/  LDL.LU.64 R102, [R1+0x1278] ;  /* 0x0012780001667983 */ /* 0x000ef60000300a00 */
[----:B------:R-:W-:Y:S05]  /*42820*/  @!UPT UIADD3 URZ, URZ, URZ, URZ ;  /* 0x0000003f3f3ff290 */ /* 0x000fea000fffe03f */
[----:B------:R-:W-:Y:S04]  /*42830*/  STL.64 [R1+0x4bf8], R110 ;  /* 0x004bf86e01007387 */ /* 0x000fe80000100a00 */
[----:B------:R1:W-:Y:S01]  /*42840*/  STL.64 [R1+0x4bf0], R108 ;  /* 0x004bf06c01007387 */ /* 0x0003e20000100a00 */
[C---:B----4-:R-:W-:Y:S03]  /*42850*/  HMMA.1688.F32.TF32 R112, R144.reuse, R184, R96 ;  /* 0x000000b89070723c */ /* 0x050fe60000081060 */
[----:B------:R-:W4:Y:S04]  /*42860*/  LDL.LU.64 R96, [R1+0x1260] ;  /* 0x0012600001607983 */ /* 0x000f280000300a00 */
[----:B------:R-:W4:Y:S11]  /*42870*/  LDL.LU.64 R98, [R1+0x1268] ;  /* 0x0012680001627983 */ /* 0x000f360000300a00 */
[----:B------:R-:W-:Y:S05]  /*42880*/  @!UPT UIADD3 URZ, URZ, URZ, URZ ;  /* 0x0000003f3f3ff290 */ /* 0x000fea000fffe03f */
[----:B------:R-:W-:Y:S01]  /*42890*/  STL.64 [R1+0x4c08], R114 ;  /* 0x004c087201007387 */ /* 0x000fe20000100a00 */
[C---:B------:R-:W-:Y:S03]  /*428a0*/  HMMA.1688.F32.TF32 R116, R144.reuse, R180, R92 ;  /* 0x000000b49074723c */ /* 0x040fe6000008105c */
[----:B------:R-:W-:Y:S04]  /*428b0*/  STL.64 [R1+0x4c00], R112 ;  /* 0x004c007001007387 */ /* 0x000fe80000100a00 */
[----:B------:R-:W4:Y:S04]  /*428c0*/  LDL.LU.64 R92, [R1+0x1250] ;  /* 0x00125000015c7983 */ /* 0x000f280000300a00 */
[----:B------:R-:W4:Y:S11]  /*428d0*/  LDL.LU.64 R94, [R1+0x1258] ;  /* 0x00125800015e7983 */ /* 0x000f360000300a00 */
[----:B------:R-:W-:Y:S01]  /*428e0*/  @!UPT UIADD3 URZ, URZ, URZ, URZ ;  /* 0x0000003f3f3ff290 */ /* 0x000fe2000fffe03f */
[----:B------:R-:W-:Y:S04]  /*428f0*/  STL.64 [R1+0x4c18], R118 ;  /* 0x004c187601007387 */ /* 0x000fe80000100a00 */
[----:B------:R-:W-:Y:S04]  /*42900*/  STL.64 [R1+0x4c10], R116 ;  /* 0x004c107401007387 */ /* 0x000fe80000100a00 */
[----:B-1----:R-:W4:Y:S01]  /*42910*/  LDL.LU.64 R108, [R1+0x1240] ;  /* 0x00124000016c7983 */ /* 0x002f220000300a00 */
[C---:B------:R-:W-:Y:S03]  /*42920*/  HMMA.1688.F32.TF32 R120, R144.reuse, R176, R120 ;  /* 0x000000b09078723c */ /* 0x040fe60000081078 */
[----:B------:R-:W4:Y:S05]  /*42930*/  LDL.LU.64 R110, [R1+0x1248] ;  /* 0x00124800016e7983 */ /* 0x000f2a0000300a00 */
[C---:B------:R-:W-:Y:S11]  /*42940*/  HMMA.1688.F32.TF32 R124, R144.reuse, R172, R124 ;  /* 0x000000ac907c723c */ /* 0x040ff6000008107c */
[----:B------:R-:W-:Y:S04]  /*42950*/  @!UPT UIADD3 URZ, URZ, URZ, URZ ;  /* 0x0000003f3f3ff290 */ /* 0x000fe8000fffe03f */
[----:B------:R-:W-:Y:S04]  /*42960*/  STL.64 [R1+0x4cb0], R122 ;  /* 0x004cb07a01007387 */ /* 0x000fe80000100a00 */
[----:B------:R-:W-:Y:S04]  /*42970*/  STL.64 [R1+0x4ca8], R120 ;  /* 0x004ca87801007387 */ /* 0x000fe80000100a00 */
[----:B------:R-:W-:Y:S04]  /*42980*/  STL.64 [R1+0x4cc0], R126 ;  /* 0x004cc07e01007387 */ /* 0x000fe80000100a00 */
[----:B------:R1:W-:Y:S01]  /*42990*/  STL.64 [R1+0x4cb8], R124 ;  /* 0x004cb87c01007387 */ /* 0x0003e20000100a00 */
[C---:B--2---:R-:W-:Y:S03]  /*429a0*/  HMMA.1688.F32.TF32 R128, R144.reuse, R168, R104 ;  /* 0x000000a89080723c */ /* 0x044fe60000081068 */
[----:B------:R-:W2:Y:S04]  /*429b0*/  LDL.LU.64 R104, [R1+0x1230] ;  /* 0x0012300001687983 */ /* 0x000ea80000300a00 */
[----:B------:R-:W2:Y:S01]  /*429c0*/  LDL.LU.64 R106, [R1+0x1238] ;  /* 0x00123800016a7983 */ /* 0x000ea20000300a00 */
[C---:B------:R-:W-:Y:S11]  /*429d0*/  HMMA.1688.F32.TF32 R136, R144.reuse, R164, R196 ;  /* 0x000000a49088723c */ /* 0x040ff600000810c4 */
[----:B------:R-:W-:Y:S04]  /*429e0*/  @!UPT UIADD3 URZ, URZ, URZ, URZ ;  /* 0x0000003f3f3ff290 */ /* 0x000fe8000fffe03f */
[----:B------:R-:W-:Y:S04]  /*429f0*/  STL.64 [R1+0x4cd0], R130 ;  /* 0x004cd08201007387 */ /* 0x000fe80000100a00 */
[----:B------:R-:W-:Y:S04]  /*42a00*/  STL.64 [R1+0x4cc8], R128 ;  /* 0x004cc88001007387 */ /* 0x000fe80000100a00 */
[----:B------:R-:W-:Y:S04]  /*42a10*/  STL.64 [R1+0x4ce0], R138 ;  /* 0x004ce08a01007387 */ /* 0x000fe80000100a00 */
[----:B------:R-:W-:Y:S01]  /*42a20*/  STL.64 [R1+0x4cd8], R136 ;  /* 0x004cd88801007387 */ /* 0x000fe20000100a00 */
[C---:B------:R-:W-:Y:S08]  /*42a30*/  HMMA.1688.F32.TF32 R196, R144.reuse, R160, R132 ;  /* 0x000000a090c4723c */ /* 0x040ff00000081084 */
[C---:B---3--:R-:W-:Y:S11]  /*42a40*/  HMMA.1688.F32.TF32 R200, R144.reuse, R156, R100 ;  /* 0x0000009c90c8723c */ /* 0x048ff60000081064 */
[----:B------:R-:W-:Y:S04]  /*42a50*/  @!UPT UIADD3 URZ, URZ, URZ, URZ ;  /* 0x0000003f3f3ff290 */ /* 0x000fe8000fffe03f */
[----:B------:R-:W-:Y:S04]  /*42a60*/  STL.64 [R1+0x4cf0], R198 ;  /* 0x004cf0c601007387 */ /* 0x000fe80000100a00 */
[----:B------:R-:W-:Y:S04]  /*42a70*/  STL.64 [R1+0x4ce8], R196 ;  /* 0x004ce8c401007387 */ /* 0x000fe80000100a00 */
[----:B------:R-:W3:Y:S04]  /*42a80*/  LDL.LU.64 R100, [R1+0x1220] ;  /* 0x0012200001647983 */ /* 0x000ee80000300a00 */
[----:B------:R-:W3:Y:S04]  /*42a90*/  LDL.LU.64 R102, [R1+0x1228] ;  /* 0x0012280001667983 */ /* 0x000ee80000300a00 */
[----:B------:R-:W-:Y:S04]  /*42aa0*/  STL.64 [R1+0x4d00], R202 ;  /* 0x004d00ca01007387 */ /* 0x000fe80000100a00 */
[----:B------:R-:W-:Y:S01]  /*42ab0*/  STL.64 [R1+0x4cf8], R200 ;  /* 0x004cf8c801007387 */ /* 0x000fe20000100a00 */
        /* <DEDUP_REMOVED lines=8> */
[----:B------:R-:W4:Y:S01]  /*42b40*/  LDL.LU.64 R94, [R1+0x1208] ;  /* 0x00120800015e7983 */ /* 0x000f220000300a00 */
[C---:B------:R-:W-:Y:S11]  /*42b50*/  HMMA.1688.F32.TF32 R212, R144.reuse, R72, R108 ;  /* 0x0000004890d4723c */ /* 0x040ff6000008106c */
[----:B------:R-:W-:Y:S04]  /*42b60*/  STL.64 [R1+0x4d20], R210 ;  /* 0x004d20d201007387 */ /* 0x000fe80000100a00 */
[----:B------:R-:W-:Y:S04]  /*42b70*/  STL.64 [R1+0x4d18], R208 ;  /* 0x004d18d001007387 */ /* 0x000fe80000100a00 */
[----:B-1----:R-:W4:Y:S04]  /*42b80*/  LDL.LU.64 R124, [R1+0x11f0] ;  /* 0x0011f000017c7983 */ /* 0x002f280000300a00 */
[----:B------:R-:W4:Y:S04]  /*42b90*/  LDL.LU.64 R126, [R1+0x11f8] ;  /* 0x0011f800017e7983 */ /* 0x000f280000300a00 */
[----:B------:R-:W4:Y:S04]  /*42ba0*/  LDL.LU.64 R120, [R1+0x11e0] ;  /* 0x0011e00001787983 */ /* 0x000f280000300a00 */
[----:B------:R-:W4:Y:S04]  /*42bb0*/  LDL.LU.64 R122, [R1+0x11e8] ;  /* 0x0011e800017a7983 */ /* 0x000f280000300a00 */
[----:B------:R-:W4:Y:S04]  /*42bc0*/  LDL.LU.64 R116, [R1+0x11c0] ;  /* 0x0011c00001747983 */ /* 0x000f280000300a00 */
[----:B------:R-:W4:Y:S04]  /*42bd0*/  LDL.LU.64 R118, [R1+0x11c8] ;  /* 0x0011c80001767983 */ /* 0x000f280000300a00 */
[----:B------:R-:W-:Y:S04]  /*42be0*/  STL.64 [R1+0x4d30], R214 ;  /* 0x004d30d601007387 */ /* 0x000fe80000100a00 */
[----:B------:R-:W-:Y:S04]  /*42bf0*/  STL.64 [R1+0x4d28], R212 ;  /* 0x004d28d401007387 */ /* 0x000fe80000100a00 */
        /* <DEDUP_REMOVED lines=10> */
[C---:B---3--:R-:W-:Y:S03]  /*42ca0*/  HMMA.1688.F32.TF32 R220, R144.reuse, R64, R100 ;  /* 0x0000004090dc723c */ /* 0x048fe60000081064 */
[----:B------:R-:W3:Y:S04]  /*42cb0*/  LDL.LU.64 R100, [R1+0x10c0] ;  /* 0x0010c00001647983 */ /* 0x000ee80000300a00 */
[----:B------:R-:W3:Y:S11]  /*42cc0*/  LDL.LU.64 R102, [R1+0x10c8] ;  /* 0x0010c80001667983 */ /* 0x000ef60000300a00 */
[----:B------:R-:W-:Y:S05]  /*42cd0*/  @!UPT UIADD3 URZ, URZ, URZ, URZ ;  /* 0x0000003f3f3ff290 */ /* 0x000fea000fffe03f */
[----:B------:R-:W-:Y:S04]  /*42ce0*/  STL.64 [R1+0x4dc8], R222 ;  /* 0x004dc8de01007387 */ /* 0x000fe80000100a00 */
[----:B------:R-:W-:Y:S01]  /*42cf0*/  STL.64 [R1+0x4dc0], R220 ;  /* 0x004dc0dc01007387 */ /* 0x000fe20000100a00 */
[C---:B----4-:R-:W-:Y:S03]  /*42d00*/  HMMA.1688.F32.TF32 R224, R144.reuse, R60, R96 ;  /* 0x0000003c90e0723c */ /* 0x050fe60000081060 */
[----:B------:R-:W4:Y:S04]  /*42d10*/  LDL.LU.64 R96, [R1+0x10a0] ;  /* 0x0010a00001607983 */ /* 0x000f280000300a00 */
[----:B------:R-:W4:Y:S11]  /*42d20*/  LDL.LU.64 R98, [R1+0x10a8] ;  /* 0x0010a80001627983 */ /* 0x000f360000300a00 */
[----:B------:R-:W-:Y:S05]  /*42d30*/  @!UPT UIADD3 URZ, URZ, URZ, URZ ;  /* 0x0000003f3f3ff290 */ /* 0x000fea000fffe03f */
[----:B------:R-:W-:Y:S04]  /*42d40*/  STL.64 [R1+0x4dd8], R226 ;  /* 0x004dd8e201007387 */ /* 0x000fe80000100a00 */
[----:B------:R-:W-:Y:S01]  /*42d50*/  STL.64 [R1+0x4dd0], R224 ;  /* 0x004dd0e001007387 */ /* 0x000fe20000100a00 */
[C---:B------:R-:W-:Y:S03]  /*42d60*/  HMMA.1688.F32.TF32 R228, R144.reuse, R56, R92 ;  /* 0x0000003890e4723c */ /* 0x040fe6000008105c */
[----:B------:R-:W4:Y:S04]  /*42d70*/  LDL.LU.64 R92, [R1+0x1080] ;  /* 0x00108000015c7983 */ /* 0x000f280000300a00 */
[----:B------:R-:W4:Y:S01]  /*42d80*/  LDL.LU.64 R94, [R1+0x1088] ;  /* 0x00108800015e7983 */ /* 0x000f220000300a00 */
[C---:B------:R-:W-:Y:S08]  /*42d90*/  HMMA.1688.F32.TF32 R232, R144.reuse, R12, R124 ;  /* 0x0000000c90e8723c */ /* 0x040ff0000008107c */
[C---:B------:R-:W-:Y:S08]  /*42da0*/  HMMA.1688.F32.TF32 R236, R144.reuse, R8, R120 ;  /* 0x0000000890ec723c */ /* 0x040ff00000081078 */
[C---:B------:R-:W-:Y:S01]  /*42db0*/  HMMA.1688.F32.TF32 R240, R144.reuse, R4, R116 ;  /* 0x0000000490f0723c */ /* 0x040fe20000081074 */
[----:B------:R-:W-:Y:S07]  /*42dc0*/  STL.64 [R1+0x4de8], R230 ;  /* 0x004de8e601007387 */ /* 0x000fee0000100a00 */
[----:B------:R-:W-:Y:S01]  /*42dd0*/  HMMA.1688.F32.TF32 R144, R144, R192, R112 ;  /* 0x000000c09090723c */ /* 0x000fe20000081070 */
        /* <DEDUP_REMOVED lines=8> */
[----:B------:R-:W-:Y:S04]  /*42e60*/  STL.64 [R1+0x4e28], R146 ;  /* 0x004e289201007387 */ /* 0x000fe80000100a00 */
[----:B------:R-:W-:Y:S04]  /*42e70*/  STL.64 [R1+0x4e20], R144 ;  /* 0x004e209001007387 */ /* 0x000fe80000100a00 */
[----:B------:R-:W4:Y:S04]  /*42e80*/  LDL.LU.64 R108, [R1+0x1060] ;  /* 0x00106000016c7983 */ /* 0x000f280000300a00 */
[----:B------:R-:W4:Y:S04]  /*42e90*/  LDL.LU.64 R110, [R1+0x1068] ;  /* 0x00106800016e7983 */ /* 0x000f280000300a00 */
[----:B------:R-:W-:Y:S04]  /*42ea0*/  STL.64 [R1+0x1320], R112 ;  /* 0x0013207001007387 */ /* 0x000fe80000100a00 */
[----:B------:R-:W-:Y:S04]  /*42eb0*/  STL.64 [R1+0x1328], R114 ;  /* 0x0013287201007387 */ /* 0x000fe80000100a00 */
[----:B------:R-:W4:Y:S04]  /*42ec0*/  LDL.LU.64 R124, [R1+0x1040] ;  /* 0x00104000017c7983 */ /* 0x000f280000300a00 */
[----:B------:R-:W4:Y:S01]  /*42ed0*/  LDL.LU.64 R126, [R1+0x1048] ;  /* 0x00104800017e7983 */ /* 0x000f220000300a00 */
[C---:B--2---:R-:W-:Y:S11]  /*42ee0*/  HMMA.1688.F32.TF32 R104, R140.reuse, R184, R104 ;  /* 0x000000b88c68723c */ /* 0x044ff60000081068 */
[----:B------:R-:W-:Y:S11]  /*42ef0*/  @!UPT UIADD3 URZ, URZ, URZ, URZ ;  /* 0x0000003f3f3ff290 */ /* 0x000ff6000fffe03f */
[----:B------:R-:W-:Y:S01]  /*42f00*/  @!UPT UIADD3 URZ, URZ, URZ, URZ ;  /* 0x0000003f3f3ff290 */ /* 0x000fe2000fffe03f */
[----:B------:R1:W-:Y:S04]  /*42f10*/  STL.64 [R1+0x1310], R104 ;  /* 0x0013106801007387 */ /* 0x0003e80000100a00 */
[----:B------:R2:W-:Y:S04]  /*42f20*/  STL.64 [R1+0x1318], R106 ;  /* 0x0013186a01007387 */ /* 0x0005e80000100a00 */
[----:B------:R-:W4:Y:S04]  /*42f30*/  LDL.LU.64 R120, [R1+0x1020] ;  /* 0x0010200001787983 */ /* 0x000f280000300a00 */
[----:B------:R-:W4:Y:S01]  /*42f40*/  LDL.LU.64 R122, [R1+0x1028] ;  /* 0x00102800017a7983 */ /* 0x000f220000300a00 */
[C---:B---3--:R-:W-:Y:S11]  /*42f50*/  HMMA.1688.F32.TF32 R100, R140.reuse, R180, R100 ;  /* 0x000000b48c64723c */ /* 0x048ff60000081064 */
[----:B------:R-:W-:Y:S11]  /*42f60*/  @!UPT UIADD3 URZ, URZ, URZ, URZ ;  /* 0x0000003f3f3ff290 */ /* 0x000ff6000fffe03f */
[----:B------:R-:W-:Y:S01]  /*42f70*/  @!UPT UIADD3 URZ, URZ, URZ, URZ ;  /* 0x0000003f3f3ff290 */ /* 0x000fe2000fffe03f */
[----:B------:R-:W-:Y:S04]  /*42f80*/  STL.64 [R1+0x12f0], R100 ;  /* 0x0012f06401007387 */ /* 0x000fe80000100a00 */
[----:B------:R4:W-:Y:S04]  /*42f90*/  STL.64 [R1+0x12f8], R102 ;  /* 0x0012f86601007387 */ /* 0x0009e80000100a00 */
[----:B------:R-:W3:Y:S04]  /*42fa0*/  LDL.LU.64 R116, [R1+0x1010] ;  /* 0x0010100001747983 */ /* 0x000ee80000300a00 */
[----:B------:R-:W3:Y:S04]  /*42fb0*/  LDL.LU.64 R118, [R1+0x1018] ;  /* 0x0010180001767983 */ /* 0x000ee80000300a00 */
[----:B-1----:R-:W3:Y:S04]  /*42fc0*/  LDL.LU.64 R104, [R1+0xff0] ;  /* 0x000ff00001687983 */ /* 0x002ee80000300a00 */
[----:B--2---:R-:W2:Y:S01]  /*42fd0*/  LDL.LU.64 R106, [R1+0xff8] ;  /* 0x000ff800016a7983 */ /* 0x004ea20000300a00 */
[C---:B----4-:R-:W-:Y:S03]  /*42fe0*/  HMMA.1688.F32.TF32 R100, R140.reuse, R176, R96 ;  /* 0x000000b08c64723c */ /* 0x050fe60000081060 */
[----:B------:R-:W4:Y:S04]  /*42ff0*/  LDL.LU.64 R96, [R1+0x8a0] ;  /* 0x0008a00001607983 */ /* 0x000f280000300a00 */
[----:B------:R-:W4:Y:S01]  /*43000*/  LDL.LU.64 R98, [R1+0x8a8] ;  /* 0x0008a80001627983 */ /* 0x000f220000300a00 */
[C---:B------:R-:W-:Y:S11]  /*43010*/  HMMA.1688.F32.TF32 R92, R140.reuse, R172, R92 ;  /* 0x000000ac8c5c723c */ /* 0x040ff6000008105c */
[----:B------:R-:W-:Y:S04]  /*43020*/  @!UPT UIADD3 URZ, URZ, URZ, URZ ;  /* 0x0000003f3f3ff290 */ /* 0x000fe8000fffe03f */
[----:B------:R1:W-:Y:S04]  /*43030*/  STL.64 [R1+0x12e0], R100 ;  /* 0x0012e06401007387 */ /* 0x0003e80000100a00 */
[----:B------:R1:W-:Y:S04]  /*43040*/  STL.64 [R1+0x12e8], R102 ;  /* 0x0012e86601007387 */ /* 0x0003e80000100a00 */
[----:B-1----:R-:W4:Y:S04]  /*43050*/  LDL.LU.64 R100, [R1+0x890] ;  /* 0x0008900001647983 */ /* 0x002f280000300a00 */
[----:B------:R-:W4:Y:S04]  /*43060*/  LDL.LU.64 R102, [R1+0x898] ;  /* 0x0008980001667983 */ /* 0x000f280000300a00 */
[----:B------:R1:W-:Y:S04]  /*43070*/  STL.64 [R1+0x12d0], R92 ;  /* 0x0012d05c01007387 */ /* 0x0003e80000100a00 */
[----:B------:R1:W-:Y:S04]  /*43080*/  STL.64 [R1+0x12d8], R94 ;  /* 0x0012d85e01007387 */ /* 0x0003e80000100a00 */
[----:B------:R-:W4:Y:S04]  /*43090*/  LDL.LU.64 R112, [R1+0x880] ;  /* 0x0008800001707983 */ /* 0x000f280000300a00 */
[----:B------:R-:W4:Y:S04]  /*430a0*/  LDL.LU.64 R114, [R1+0x888] ;  /* 0x0008880001727983 */ /* 0x000f280000300a00 */
[----:B-1----:R-:W4:Y:S04]  /*430b0*/  LDL.LU.64 R92, [R1+0x870] ;  /* 0x00087000015c7983 */ /* 0x002f280000300a00 */
[----:B------:R-:W4:Y:S01]  /*430c0*/  LDL.LU.64 R94, [R1+0x878] ;  /* 0x00087800015e7983 */ /* 0x000f220000300a00 */
[C---:B------:R-:W-:Y:S03]  /*430d0*/  HMMA.1688.F32.TF32 R128, R140.reuse, R168, R108 ;  /* 0x000000a88c80723c */ /* 0x040fe6000008106c */
[----:B------:R-:W4:Y:S04]  /*430e0*/  LDL.LU.64 R108, [R1+0x860] ;  /* 0x00086000016c7983 */ /* 0x000f280000300a00 */
[----:B------:R-:W4:Y:S11]  /*430f0*/  LDL.LU.64 R110, [R1+0x868] ;  /* 0x00086800016e7983 */ /* 0x000f360000300a00 */
[----:B------:R-:W-:Y:S05]  /*43100*/  @!UPT UIADD3 URZ, URZ, URZ, URZ ;  /* 0x0000003f3f3ff290 */ /* 0x000fea000fffe03f */
[----:B------:R-:W-:Y:S04]  /*43110*/  STL.64 [R1+0x12c0], R128 ;  /* 0x0012c08001007387 */ /* 0x000fe80000100a00 */
[----:B------:R1:W-:Y:S02]  /*43120*/  STL.64 [R1+0x12c8], R130 ;  /* 0x0012c88201007387 */ /* 0x0003e40000100a00 */
[C---:B-1----:R-:W-:Y:S08]  /*43130*/  HMMA.1688.F32.TF32 R128, R140.reuse, R164, R124 ;  /* 0x000000a48c80723c */ /* 0x042ff0000008107c */
[C---:B------:R-:W-:Y:S11]  /*43140*/  HMMA.1688.F32.TF32 R124, R140.reuse, R160, R120 ;  /* 0x000000a08c7c723c */ /* 0x040ff60000081078 */
[----:B------:R-:W-:Y:S04]  /*43150*/  @!UPT UIADD3 URZ, URZ, URZ, URZ ;  /* 0x0000003f3f3ff290 */ /* 0x000fe8000fffe03f */
[----:B------:R-:W-:Y:S04]  /*43160*/  STL.64 [R1+0x12b0], R128 ;  /* 0x0012b08001007387 */ /* 0x000fe80000100a00 */
[----:B------:R-:W-:Y:S04]  /*43170*/  STL.64 [R1+0x12b8], R130 ;  /* 0x0012b88201007387 */ /* 0x000fe80000100a00 */
[----:B------:R-:W-:Y:S04]  /*43180*/  STL.64 [R1+0x12a0], R124 ;  /* 0x0012a07c01007387 */ /* 0x000fe80000100a00 */
[----:B------:R-:W-:Y:S01]  /*43190*/  STL.64 [R1+0x12a8], R126 ;  /* 0x0012a87e01007387 */ /* 0x000fe20000100a00 */
[C---:B---3--:R-:W-:Y:S08]  /*431a0*/  HMMA.1688.F32.TF32 R120, R140.reuse, R156, R116 ;  /* 0x0000009c8c78723c */ /* 0x048ff00000081074 */
[C---:B--2---:R-:W-:Y:S01]  /*431b0*/  HMMA.1688.F32.TF32 R116, R140.reuse, R152, R104 ;  /* 0x000000988c74723c */ /* 0x044fe20000081068 */
[----:B------:R-:W2:Y:S11]  /*431c0*/  LDL.LU.64 R104, [R1+0x850] ;  /* 0x0008500001687983 */ /* 0x000eb60000300a00 */
[----:B------:R-:W-:Y:S03]  /*431d0*/  @!UPT UIADD3 URZ, URZ, URZ, URZ ;  /* 0x0000003f3f3ff290 */ /* 0x000fe6000fffe03f */
[----:B------:R-:W-:Y:S04]  /*431e0*/  STL.64 [R1+0x1290], R120 ;  /* 0x0012907801007387 */ /* 0x000fe80000100a00 */
[----:B------:R-:W-:Y:S04]  /*431f0*/  STL.64 [R1+0x1298], R122 ;  /* 0x0012987a01007387 */ /* 0x000fe80000100a00 */
[----:B------:R-:W2:Y:S04]  /*43200*/  LDL.LU.64 R106, [R1+0x858] ;  /* 0x00085800016a7983 */ /* 0x000ea80000300a00 */
[----:B------:R-:W-:Y:S04]  /*43210*/  STL.64 [R1+0x1280], R116 ;  /* 0x0012807401007387 */ /* 0x000fe80000100a00 */
[----:B------:R4:W-:Y:S02]  /*43220*/  STL.64 [R1+0x1288], R118 ;  /* 0x0012887601007387 */ /* 0x0009e40000100a00 */
[C---:B----4-:R-:W-:Y:S02]  /*43230*/  HMMA.1688.F32.TF32 R116, R140.reuse, R148, R96 ;  /* 0x000000948c74723c */ /* 0x050fe40000081060 */
[----:B------:R-:W3:Y:S04]  /*43240*/  LDL.LU.64 R96, [R1+0x840] ;  /* 0x0008400001607983 */ /* 0x000ee80000300a00 */
[----:B------:R-:W3:Y:S11]  /*43250*/  LDL.LU.64 R98, [R1+0x848] ;  /* 0x0008480001627983 */ /* 0x000ef60000300a00 */
        /* <DEDUP_REMOVED lines=10> */
[C---:B------:R-:W-:Y:S01]  /*43300*/  HMMA.1688.F32.TF32 R112, R140.reuse, R64, R92 ;  /* 0x000000408c70723c */ /* 0x040fe2000008105c */
[----:B------:R-:W4:Y:S07]  /*43310*/  LDL.LU.64 R92, [R1+0x820] ;  /* 0x00082000015c7983 */ /* 0x000f2e0000300a00 */
[----:B------:R-:W-:Y:S07]  /*43320*/  HMMA.1688.F32.TF32 R108, R140, R60, R108 ;  /* 0x0000003c8c6c723c */ /* 0x000fee000008106c */
[----:B------:R-:W-:Y:S04]  /*43330*/  STL.64 [R1+0x1240], R116 ;  /* 0x0012407401007387 */ /* 0x000fe80000100a00 */
[----:B------:R-:W-:Y:S04]  /*43340*/  STL.64 [R1+0x1248], R118 ;  /* 0x0012487601007387 */ /* 0x000fe80000100a00 */
[----:B------:R-:W4:Y:S04]  /*43350*/  LDL.LU.64 R94, [R1+0x828] ;  /* 0x00082800015e7983 */ /* 0x000f280000300a00 */
[----:B------:R-:W-:Y:S05]  /*43360*/  STL.64 [R1+0x1220], R112 ;  /* 0x0012207001007387 */ /* 0x000fea0000100a00 */
[----:B------:R-:W-:-:S02]  /*43370*/  IMAD.MOV.U32 R76, RZ, RZ, R111 ;  /* 0x000000ffff4c7224 */ /* 0x000fc400078e006f */
[----:B------:R-:W-:Y:S01]  /*43380*/  IMAD.MOV.U32 R53, RZ, RZ, R110 ;  /* 0x000000ffff357224 */ /* 0x000fe200078e006e */
[----:B------:R-:W-:Y:S01]  /*43390*/  STL.64 [R1+0x1228], R114 ;  /* 0x0012287201007387 */ /* 0x000fe20000100a00 */
[----:B------:R-:W-:-:S03]  /*433a0*/  IMAD.MOV.U32 R52, RZ, RZ, R109 ;  /* 0x000000ffff347224 */ /* 0x000fc600078e006d */
[----:B------:R-:W-:Y:S04]  /*433b0*/  STL [R1+0x1210], R108 ;  /* 0x0012106c01007387 */ /* 0x000fe80000100800 */
[----:B------:R1:W-:Y:S04]  /*433c0*/  STL [R1+0x4b38], R76 ;  /* 0x004b384c01007387 */ /* 0x0003e80000100800 */
[----:B------:R-:W-:Y:S04]  /*433d0*/  STL [R1+0x4b34], R53 ;  /* 0x004b343501007387 */ /* 0x000fe80000100800 */
[----:B------:R-:W-:Y:S04]  /*433e0*/  STL [R1+0x4b30], R52 ;  /* 0x004b303401007387 */ /* 0x000fe80000100800 */
[----:B------:R-:W4:Y:S04]  /*433f0*/  LDL.LU.64 R120, [R1+0x7a0] ;  /* 0x0007a00001787983 */ /* 0x000f280000300a00 */
[----:B------:R-:W4:Y:S01]  /*43400*/  LDL.LU.64 R122, [R1+0x7a8] ;  /* 0x0007a800017a7983 */ /* 0x000f220000300a00 */
[C---:B--2---:R-:W-:Y:S08]  /*43410*/  HMMA.1688.F32.TF32 R104, R140.reuse, R56, R104 ;  /* 0x000000388c68723c */ /* 0x044ff00000081068 */
[----:B---3--:R-:W-:Y:S11]  /*43420*/  HMMA.1688.F32.TF32 R96, R140, R12, R96 ;  /* 0x0000000c8c60723c */ /* 0x008ff60000081060 */
[----:B------:R-:W-:Y:S04]  /*43430*/  @!UPT UIADD3 URZ, URZ, URZ, URZ ;  /* 0x0000003f3f3ff290 */ /* 0x000fe8000fffe03f */
[----:B------:R2:W-:Y:S04]  /*43440*/  STL.64 [R1+0x1200], R104 ;  /* 0x0012006801007387 */ /* 0x0005e80000100a00 */
[----:B------:R3:W-:Y:S04]  /*43450*/  STL.64 [R1+0x1208], R106 ;  /* 0x0012086a01007387 */ /* 0x0007e80000100a00 */
[----:B------:R3:W-:Y:S01]  /*43460*/  STL [R1+0x11f0], R96 ;  /* 0x0011f06001007387 */ /* 0x0007e20000100800 */
[----:B-1----:R-:W-:-:S03]  /*43470*/  IMAD.MOV.U32 R76, RZ, RZ, R97 ;  /* 0x000000ffff4c7224 */ /* 0x002fc600078e0061 */
[----:B--2---:R-:W2:Y:S01]  /*43480*/  LDL.LU.64 R104, [R1+0x790] ;  /* 0x0007900001687983 */ /* 0x004ea20000300a00 */
[----:B------:R-:W-:-:S03]  /*43490*/  MOV R53, R98 ;  /* 0x0000006200357202 */ /* 0x000fc60000000f00 */
[----:B---3--:R-:W2:Y:S01]  /*434a0*/  LDL.LU.64 R106, [R1+0x798] ;  /* 0x00079800016a7983 */ /* 0x008ea20000300a00 */
[----:B------:R-:W-:-:S03]  /*434b0*/  IMAD.MOV.U32 R52, RZ, RZ, R99 ;  /* 0x000000ffff347224 */ /* 0x000fc600078e0063 */
[----:B------:R-:W3:Y:S04]  /*434c0*/  LDL.LU.64 R96, [R1+0x780] ;  /* 0x0007800001607983 */ /* 0x000ee80000300a00 */
[----:B------:R-:W3:Y:S01]  /*434d0*/  LDL.LU.64 R98, [R1+0x788] ;  /* 0x0007880001627983 */ /* 0x000ee20000300a00 */
[C---:B----4-:R-:W-:Y:S03]  /*434e0*/  HMMA.1688.F32.TF32 R100, R140.reuse, R8, R100 ;  /* 0x000000088c64723c */ /* 0x050fe60000081064 */
[----:B------:R-:W4:Y:S04]  /*434f0*/  LDL R111, [R1+0x1308] ;  /* 0x00130800016f7983 */ /* 0x000f280000100800 */
[----:B------:R-:W-:Y:S04]  /*43500*/  STL [R1+0x4b44], R52 ;  /* 0x004b443401007387 */ /* 0x000fe80000100800 */
[----:B------:R-:W-:Y:S04]  /*43510*/  STL [R1+0x4b40], R53 ;  /* 0x004b403501007387 */ /* 0x000fe80000100800 */
[----:B------:R-:W-:Y:S04]  /*43520*/  STL [R1+0x4b3c], R76 ;  /* 0x004b3c4c01007387 */ /* 0x000fe80000100800 */
[----:B------:R-:W4:Y:S04]  /*43530*/  LDL.LU.64 R116, [R1+0x810] ;  /* 0x0008100001747983 */ /* 0x000f280000300a00 */
[----:B------:R-:W4:Y:S04]  /*43540*/  LDL.LU.64 R118, [R1+0x818] ;  /* 0x0008180001767983 */ /* 0x000f280000300a00 */
[----:B------:R1:W-:Y:S04]  /*43550*/  STL.64 [R1+0x11e0], R100 ;  /* 0x0011e06401007387 */ /* 0x0003e80000100a00 */
[----:B------:R1:W-:Y:S04]  /*43560*/  STL.64 [R1+0x11e8], R102 ;  /* 0x0011e86601007387 */ /* 0x0003e80000100a00 */
[----:B------:R-:W4:Y:S04]  /*43570*/  LDL.LU.64 R112, [R1+0x770] ;  /* 0x0007700001707983 */ /* 0x000f280000300a00 */
[----:B------:R-:W4:Y:S04]  /*43580*/  LDL.LU.64 R114, [R1+0x778] ;  /* 0x0007780001727983 */ /* 0x000f280000300a00 */
[----:B-1----:R-:W4:Y:S04]  /*43590*/  LDL.LU.64 R100, [R1+0xf80] ;  /* 0x000f800001647983 */ /* 0x002f280000300a00 */
[----:B------:R-:W4:Y:S01]  /*435a0*/  LDL.LU.64 R102, [R1+0xf88] ;  /* 0x000f880001667983 */ /* 0x000f220000300a00 */
[C---:B------:R-:W-:Y:S11]  /*435b0*/  HMMA.1688.F32.TF32 R92, R140.reuse, R4, R92 ;  /* 0x000000048c5c723c */ /* 0x040ff6000008105c */
[----:B------:R-:W-:Y:S11]  /*435c0*/  @!UPT UIADD3 URZ, URZ, URZ, URZ ;  /* 0x0000003f3f3ff290 */ /* 0x000ff6000fffe03f */
[----:B------:R-:W-:Y:S02]  /*435d0*/  @!UPT UIADD3 URZ, URZ, URZ, URZ ;  /* 0x0000003f3f3ff290 */ /* 0x000fe4000fffe03f */
[----:B------:R-:W-:Y:S01]  /*435e0*/  IMAD.MOV.U32 R77, RZ, RZ, R92 ;  /* 0x000000ffff4d7224 */ /* 0x000fe200078e005c */
[----:B------:R-:W-:Y:S01]  /*435f0*/  HMMA.1688.F32.TF32 R120, R140, R192, R120 ;  /* 0x000000c08c78723c */ /* 0x000fe20000081078 */
[----:B------:R-:W-:Y:S01]  /*43600*/  IMAD.MOV.U32 R80, RZ, RZ, R93 ;  /* 0x000000ffff507224 */ /* 0x000fe200078e005d */
[----:B------:R-:W-:Y:S01]  /*43610*/  MOV R3, R95 ;  /* 0x0000005f00037202 */ /* 0x000fe20000000f00 */
[----:B------:R-:W-:Y:S01]  /*43620*/  IMAD.MOV.U32 R81, RZ, RZ, R94 ;  /* 0x000000ffff517224 */ /* 0x000fe200078e005e */
[----:B------:R-:W4:Y:S04]  /*43630*/  LDL.LU.64 R92, [R1+0xfa0] ;  /* 0x000fa000015c7983 */ /* 0x000f280000300a00 */
[----:B------:R-:W4:Y:S04]  /*43640*/  LDL.LU.64 R94, [R1+0xfa8] ;  /* 0x000fa800015e7983 */ /* 0x000f280000300a00 */
[----:B------:R-:W-:Y:S04]  /*43650*/  STL [R1+0x4b64], R3 ;  /* 0x004b640301007387 */ /* 0x000fe80000100800 */
[----:B------:R-:W-:Y:S04]  /*43660*/  STL [R1+0x4b60], R81 ;  /* 0x004b605101007387 */ /* 0x000fe80000100800 */
[----:B------:R-:W-:Y:S04]  /*43670*/  STL [R1+0x4b5c], R80 ;  /* 0x004b5c5001007387 */ /* 0x000fe80000100800 */
[----:B------:R-:W-:Y:S01]  /*43680*/  IMAD.MOV.U32 R76, RZ, RZ, R123 ;  /* 0x000000ffff4c7224 */ /* 0x000fe200078e007b */
[----:B------:R-:W-:Y:S01]  /*43690*/  MOV R247, R27 ;  /* 0x0000001b00f77202 */ /* 0x000fe20000000f00 */
[----:B------:R-:W-:Y:S01]  /*436a0*/  IMAD.MOV.U32 R53, RZ, RZ, R122 ;  /* 0x000000ffff357224 */ /* 0x000fe200078e007a */
[----:B------:R-:W-:Y:S01]  /*436b0*/  STL [R1+0x4b58], R77 ;  /* 0x004b584d01007387 */ /* 0x000fe20000100800 */
[----:B------:R-:W-:-:S03]  /*436c0*/  IMAD.MOV.U32 R52, RZ, RZ, R121 ;  /* 0x000000ffff347224 */ /* 0x000fc600078e0079 */
[----:B------:R1:W-:Y:S04]  /*436d0*/  STL [R1+0x11c0], R120 ;  /* 0x0011c07801007387 */ /* 0x0003e80000100800 */
[----:B------:R-:W-:Y:S04]  /*436e0*/  STL [R1+0x4b70], R76 ;  /* 0x004b704c01007387 */ /* 0x000fe80000100800 */
[----:B------:R-:W-:Y:S04]  /*436f0*/  STL [R1+0x4b6c], R53 ;  /* 0x004b6c3501007387 */ /* 0x000fe80000100800 */
[----:B------:R-:W-:Y:S04]  /*43700*/  STL [R1+0x4b68], R52 ;  /* 0x004b683401007387 */ /* 0x000fe80000100800 */
[----:B-1----:R-:W4:Y:S04]  /*43710*/  LDL.LU.64 R120, [R1+0xfc0] ;  /* 0x000fc00001787983 */ /* 0x002f280000300a00 */
[----:B------:R-:W4:Y:S01]  /*43720*/  LDL.LU.64 R122, [R1+0xfc8] ;  /* 0x000fc800017a7983 */ /* 0x000f220000300a00 */
[----:B------:R-:W-:-:S02]  /*43730*/  IMAD.MOV.U32 R244, RZ, RZ, R39 ;  /* 0x000000fffff47224 */ /* 0x000fc400078e0027 */
[----:B------:R-:W-:Y:S01]  /*43740*/  IMAD.MOV.U32 R245, RZ, RZ, R42 ;  /* 0x000000fffff57224 */ /* 0x000fe200078e002a */
[----:B------:R-:W-:Y:S01]  /*43750*/  LDS R141, [R252+0x2000] ;  /* 0x00200000fc8d7984 */ /* 0x000fe20000000800 */
[----:B------:R-:W-:Y:S02]  /*43760*/  IMAD.MOV.U32 R246, RZ, RZ, R26 ;  /* 0x000000fffff67224 */ /* 0x000fe400078e001a */
[----:B------:R-:W-:Y:S01]  /*43770*/  IMAD.MOV.U32 R248, RZ, RZ, R78 ;  /* 0x000000fffff87224 */ /* 0x000fe200078e004e */
[----:B------:R-:W-:Y:S01]  /*43780*/  LDS R143, [R252+0x3000] ;  /* 0x00300000fc8f7984 */ /* 0x000fe20000000800 */
[-C--:B--2---:R-:W-:Y:S08]  /*43790*/  HMMA.1688.F32.TF32 R104, R84, R188.reuse, R104 ;  /* 0x000000bc5468723c */ /* 0x084ff00000081068 */
[----:B---3--:R-:W-:Y:S01]  /*437a0*/  HMMA.1688.F32.TF32 R96, R88, R188, R96 ;  /* 0x000000bc5860723c */ /* 0x008fe20000081060 */
[----:B------:R-:W-:Y:S01]  /*437b0*/  IMAD.MOV.U32 R249, RZ, RZ, R79 ;  /* 0x000000fffff97224 */ /* 0x000fe200078e004f */
[----:B----4-:R-:W-:Y:S04]  /*437c0*/  LDS R140, [R111+0x2000] ;  /* 0x002000006f8c7984 */ /* 0x010fe80000000800 */
[----:B------:R-:W1:Y:S09]  /*437d0*/  LDS R142, [R111+0x3000] ;  /* 0x003000006f8e7984 */ /* 0x000e720000000800 */
[----:B------:R2:W-:Y:S04]  /*437e0*/  STL.64 [R1+0x8a0], R104 ;  /* 0x0008a06801007387 */ /* 0x0005e80000100a00 */
[----:B------:R3:W-:Y:S04]  /*437f0*/  STL.64 [R1+0x8a8], R106 ;  /* 0x0008a86a01007387 */ /* 0x0007e80000100a00 */
[----:B--2---:R-:W2:Y:S04]  /*43800*/  LDL.LU.64 R104, [R1+0xfe0] ;  /* 0x000fe00001687983 */ /* 0x004ea80000300a00 */
[----:B---3--:R-:W2:Y:S04]  /*43810*/  LDL.LU.64 R106, [R1+0xfe8] ;  /* 0x000fe800016a7983 */ /* 0x008ea80000300a00 */
[----:B------:R3:W-:Y:S04]  /*43820*/  STL.64 [R1+0x1260], R96 ;  /* 0x0012606001007387 */ /* 0x0007e80000100a00 */
[----:B------:R4:W-:Y:S04]  /*43830*/  STL.64 [R1+0x1268], R98 ;  /* 0x0012686201007387 */ /* 0x0009e80000100a00 */
[----:B---3--:R-:W3:Y:S04]  /*43840*/  LDL.LU.64 R96, [R1+0x1000] ;  /* 0x0010000001607983 */ /* 0x008ee80000300a00 */
[----:B----4-:R-:W3:Y:S01]  /*43850*/  LDL.LU.64 R98, [R1+0x1008] ;  /* 0x0010080001627983 */ /* 0x010ee20000300a00 */
[-C--:B------:R-:W-:Y:S03]  /*43860*/  HMMA.1688.F32.TF32 R124, R84, R184.reuse, R116 ;  /* 0x000000b8547c723c */ /* 0x080fe60000081074 */
[----:B------:R-:W3:Y:S05]  /*43870*/  LDL.LU.64 R116, [R1+0x1030] ;  /* 0x0010300001747983 */ /* 0x000eea0000300a00 */
[----:B------:R-:W-:Y:S11]  /*43880*/  HMMA.1688.F32.TF32 R112, R88, R184, R112 ;  /* 0x000000b85870723c */ /* 0x000ff60000081070 */
[----:B------:R-:W-:Y:S04]  /*43890*/  @!UPT UIADD3 URZ, URZ, URZ, URZ ;  /* 0x0000003f3f3ff290 */ /* 0x000fe8000fffe03f */
[----:B------:R-:W-:Y:S04]  /*438a0*/  STL.64 [R1+0x890], R124 ;  /* 0x0008907c01007387 */ /* 0x000fe80000100a00 */
[----:B------:R-:W-:Y:S04]  /*438b0*/  STL.64 [R1+0x898], R126 ;  /* 0x0008987e01007387 */ /* 0x000fe80000100a00 */
[----:B------:R-:W3:Y:S04]  /*438c0*/  LDL.LU.64 R118, [R1+0x1038] ;  /* 0x0010380001767983 */ /* 0x000ee80000300a00 */
[----:B------:R-:W-:Y:S04]  /*438d0*/  STL.64 [R1+0x1230], R112 ;  /* 0x0012307001007387 */ /* 0x000fe80000100a00 */
[----:B------:R1:W-:Y:S02]  /*438e0*/  STL.64 [R1+0x1238], R114 ;  /* 0x0012387201007387 */ /* 0x0003e40000100a00 */
[C---:B-1----:R-:W-:Y:S02]  /*438f0*/  HMMA.1688.F32.TF32 R112, R84.reuse, R180, R100 ;  /* 0x000000b45470723c */ /* 0x042fe40000081064 */
[----:B------:R-:W3:Y:S04]  /*43900*/  LDL.LU.64 R100, [R1+0x1050] ;  /* 0x0010500001647983 */ /* 0x000ee80000300a00 */
[----:B------:R-:W3:Y:S02]  /*43910*/  LDL.LU.64 R102, [R1+0x1058] ;  /* 0x0010580001667983 */ /* 0x000ee40000300a00 */
[C---:B------:R-:W-:Y:S11]  /*43920*/  HMMA.1688.F32.TF32 R92, R84.reuse, R176, R92 ;  /* 0x000000b0545c723c */ /* 0x040ff6000008105c */
[----:B------:R-:W-:Y:S04]  /*43930*/  @!UPT UIADD3 URZ, URZ, URZ, URZ ;  /* 0x0000003f3f3ff290 */ /* 0x000fe8000fffe03f */
[----:B------:R1:W-:Y:S04]  /*43940*/  STL.64 [R1+0x880], R112 ;  /* 0x0008807001007387 */ /* 0x0003e80000100a00 */
[----:B------:R1:W-:Y:S04]  /*43950*/  STL.64 [R1+0x888], R114 ;  /* 0x0008887201007387 */ /* 0x0003e80000100a00 */
[----:B-1----:R-:W3:Y:S04]  /*43960*/  LDL.LU.64 R112, [R1+0x1070] ;  /* 0x0010700001707983 */ /* 0x002ee80000300a00 */
[----:B------:R-:W3:Y:S04]  /*43970*/  LDL.LU.64 R114, [R1+0x1078] ;  /* 0x0010780001727983 */ /* 0x000ee80000300a00 */
[----:B------:R1:W-:Y:S01]  /*43980*/  STL.64 [R1+0x870], R92 ;  /* 0x0008705c01007387 */ /* 0x0003e20000100a00 */
[C---:B------:R-:W-:Y:S03]  /*43990*/  HMMA.1688.F32.TF32 R120, R84.reuse, R172, R120 ;  /* 0x000000ac5478723c */ /* 0x040fe60000081078 */
[----:B------:R1:W-:Y:S04]  /*439a0*/  STL.64 [R1+0x878], R94 ;  /* 0x0008785e01007387 */ /* 0x0003e80000100a00 */
[----:B-1----:R-:W3:Y:S04]  /*439b0*/  LDL.LU.64 R92, [R1+0x1090] ;  /* 0x00109000015c7983 */ /* 0x002ee80000300a00 */
[----:B------:R-:W3:Y:S11]  /*439c0*/  LDL.LU.64 R94, [R1+0x1098] ;  /* 0x00109800015e7983 */ /* 0x000ef60000300a00 */
[----:B------:R-:W-:Y:S02]  /*439d0*/  @!UPT UIADD3 URZ, URZ, URZ, URZ ;  /* 0x0000003f3f3ff290 */ /* 0x000fe4000fffe03f */
[----:B------:R-:W-:Y:S01]  /*439e0*/  IMAD.MOV.U32 R76, RZ, RZ, R123 ;  /* 0x000000ffff4c7224 */ /* 0x000fe200078e007b */
[----:B------:R-:W-:Y:S04]  /*439f0*/  STL.64 [R1+0x860], R120 ;  /* 0x0008607801007387 */ /* 0x000fe80000100a00 */
[----:B------:R-:W-:Y:S04]  /*43a00*/  STL [R1+0x868], R122 ;  /* 0x0008687a01007387 */ /* 0x000fe80000100800 */
[----:B------:R-:W-:Y:S01]  /*43a10*/  STL [R1+0x4b74], R76 ;  /* 0x004b744c01007387 */ /* 0x000fe20000100800 */
[C---:B--2---:R-:W-:Y:S08]  /*43a20*/  HMMA.1688.F32.TF32 R104, R84.reuse, R168, R104 ;  /* 0x000000a85468723c */ /* 0x044ff00000081068 */
[----:B---3--:R-:W-:Y:S11]  /*43a30*/  HMMA.1688.F32.TF32 R96, R84, R164, R96 ;  /* 0x000000a45460723c */ /* 0x008ff60000081060 */
[----:B------:R-:W-:Y:S11]  /*43a40*/  @!UPT UIADD3 URZ, URZ, URZ, URZ ;  /* 0x0000003f3f3ff290 */ /* 0x000ff6000fffe03f */
[----:B------:R-:W-:Y:S01]  /*43a50*/  @!UPT UIADD3 URZ, URZ, URZ, URZ ;  /* 0x0000003f3f3ff290 */ /* 0x000fe2000fffe03f */
[----:B------:R-:W-:Y:S04]  /*43a60*/  STL.64 [R1+0x840], R96 ;  /* 0x0008406001007387 */ /* 0x000fe80000100a00 */
[----:B------:R1:W-:Y:S04]  /*43a70*/  STL.64 [R1+0x850], R104 ;  /* 0x0008506801007387 */ /* 0x0003e80000100a00 */
[----:B------:R2:W-:Y:S04]  /*43a80*/  STL.64 [R1+0x858], R106 ;  /* 0x0008586a01007387 */ /* 0x0005e80000100a00 */
[----:B------:R3:W-:Y:S04]  /*43a90*/  STL [R1+0x848], R98 ;  /* 0x0008486201007387 */ /* 0x0007e80000100800 */
[----:B-1----:R-:W4:Y:S04]  /*43aa0*/  LDL.LU.64 R104, [R1+0x10b0] ;  /* 0x0010b00001687983 */ /* 0x002f280000300a00 */
[----:B--2---:R-:W4:Y:S01]  /*43ab0*/  LDL.LU.64 R106, [R1+0x10b8] ;  /* 0x0010b800016a7983 */ /* 0x004f220000300a00 */
[----:B------:R-:W-:-:S03]  /*43ac0*/  MOV R76, R99 ;  /* 0x00000063004c7202 */ /* 0x000fc60000000f00 */
[----:B------:R-:W2:Y:S04]  /*43ad0*/  LDL.LU.64 R96, [R1+0x10d0] ;  /* 0x0010d00001607983 */ /* 0x000ea80000300a00 */
[----:B---3--:R-:W2:Y:S01]  /*43ae0*/  LDL.LU.64 R98, [R1+0x10d8] ;  /* 0x0010d80001627983 */ /* 0x008ea20000300a00 */
[C---:B------:R-:W-:Y:S08]  /*43af0*/  HMMA.1688.F32.TF32 R116, R84.reuse, R160, R116 ;  /* 0x000000a05474723c */ /* 0x040ff00000081074 */
[C---:B------:R-:W-:Y:S01]  /*43b00*/  HMMA.1688.F32.TF32 R100, R84.reuse, R156, R100 ;  /* 0x0000009c5464723c */ /* 0x040fe20000081064 */
[----:B------:R1:W-:Y:S07]  /*43b10*/  STL [R1+0x4b78], R76 ;  /* 0x004b784c01007387 */ /* 0x0003ee0000100800 */
[----:B------:R-:W-:Y:S07]  /*43b20*/  HMMA.1688.F32.TF32 R112, R84, R152, R112 ;  /* 0x000000985470723c */ /* 0x000fee0000081070 */
[----:B------:R-:W-:Y:S09]  /*43b30*/  STL.64 [R1+0x830], R116 ;  /* 0x0008307401007387 */ /* 0x000ff20000100a00 */
[----:B------:R-:W-:-:S02]  /*43b40*/  IMAD.MOV.U32 R81, RZ, RZ, R103 ;  /* 0x000000ffff517224 */ /* 0x000fc400078e0067 */
[----:B------:R-:W-:Y:S01]  /*43b50*/  IMAD.MOV.U32 R53, RZ, RZ, R100 ;  /* 0x000000ffff357224 */ /* 0x000fe200078e0064 */
[----:B------:R-:W-:Y:S01]  /*43b60*/  STL.64 [R1+0x838], R118 ;  /* 0x0008387601007387 */ /* 0x000fe20000100a00 */
[----:B------:R-:W-:Y:S02]  /*43b70*/  IMAD.MOV.U32 R52, RZ, RZ, R101 ;  /* 0x000000ffff347224 */ /* 0x000fe400078e0065 */
[----:B------:R-:W-:Y:S01]  /*43b80*/  IMAD.MOV.U32 R3, RZ, RZ, R102 ;  /* 0x000000ffff037224 */ /* 0x000fe200078e0066 */
[----:B------:R-:W3:Y:S04]  /*43b90*/  LDL.LU.64 R100, [R1+0x10e0] ;  /* 0x0010e00001647983 */ /* 0x000ee80000300a00 */
[----:B------:R-:W3:Y:S01]  /*43ba0*/  LDL.LU.64 R102, [R1+0x10e8] ;  /* 0x0010e80001667983 */ /* 0x000ee20000300a00 */
[----:B------:R-:W-:Y:S03]  /*43bb0*/  HMMA.1688.F32.TF32 R92, R84, R148, R92 ;  /* 0x00000094545c723c */ /* 0x000fe6000008105c */
[----:B------:R1:W-:Y:S02]  /*43bc0*/  STL [R1+0x4b88], R81 ;  /* 0x004b885101007387 */ /* 0x0003e40000100800 */
[----:B-1----:R-:W-:-:S02]  /*43bd0*/  MOV R76, R115 ;  /* 0x00000073004c7202 */ /* 0x002fc40000000f00 */
[----:B------:R1:W-:Y:S04]  /*43be0*/  STL [R1+0x4b84], R3 ;  /* 0x004b840301007387 */ /* 0x0003e80000100800 */
[----:B------:R1:W-:Y:S04]  /*43bf0*/  STL [R1+0x4b80], R52 ;  /* 0x004b803401007387 */ /* 0x0003e80000100800 */
[----:B------:R1:W-:Y:S04]  /*43c00*/  STL [R1+0x4b7c], R53 ;  /* 0x004b7c3501007387 */ /* 0x0003e80000100800 */
[----:B------:R-:W-:Y:S04]  /*43c10*/  STL.64 [R1+0x810], R112 ;  /* 0x0008107001007387 */ /* 0x000fe80000100a00 */
[----:B------:R-:W-:Y:S01]  /*43c20*/  STL [R1+0x818], R114 ;  /* 0x0008187201007387 */ /* 0x000fe20000100800 */
[----:B------:R-:W-:-:S03]  /*43c30*/  IMAD.MOV.U32 R81, RZ, RZ, R92 ;  /* 0x000000ffff517224 */ /* 0x000fc600078e005c */
[----:B------:R2:W-:Y:S01]  /*43c40*/  STL [R1+0x4b8c], R76 ;  /* 0x004b8c4c01007387 */ /* 0x0005e20000100800 */
[----:B-1----:R-:W-:Y:S02]  /*43c50*/  IMAD.MOV.U32 R3, RZ, RZ, R93 ;  /* 0x000000ffff037224 */ /* 0x002fe400078e005d */
[----:B------:R-:W-:Y:S01]  /*43c60*/  IMAD.MOV.U32 R52, RZ, RZ, R94 ;  /* 0x000000ffff347224 */ /* 0x000fe200078e005e */
[----:B------:R-:W3:Y:S01]  /*43c70*/  LDL.LU.64 R92, [R1+0x10f0] ;  /* 0x0010f000015c7983 */ /* 0x000ee20000300a00 */
[----:B------:R-:W-:-:S03]  /*43c80*/  IMAD.MOV.U32 R53, RZ, RZ, R95 ;  /* 0x000000ffff357224 */ /* 0x000fc600078e005f */
[----:B------:R-:W3:Y:S04]  /*43c90*/  LDL.LU.64 R94, [R1+0x10f8] ;  /* 0x0010f800015e7983 */ /* 0x000ee80000300a00 */
[----:B------:R-:W-:Y:S04]  /*43ca0*/  STL [R1+0x4b9c], R53 ;  /* 0x004b9c3501007387 */ /* 0x000fe80000100800 */
[----:B------:R-:W-:Y:S04]  /*43cb0*/  STL [R1+0x4b98], R52 ;  /* 0x004b983401007387 */ /* 0x000fe80000100800 */
[----:B------:R-:W-:Y:S04]  /*43cc0*/  STL [R1+0x4b94], R81 ;  /* 0x004b945101007387 */ /* 0x000fe80000100800 */
[----:B------:R1:W-:Y:S01]  /*43cd0*/  STL [R1+0x4b90], R3 ;  /* 0x004b900301007387 */ /* 0x0003e20000100800 */
[C---:B----4-:R-:W-:Y:S08]  /*43ce0*/  HMMA.1688.F32.TF32 R104, R84.reuse, R72, R104 ;  /* 0x000000485468723c */ /* 0x050ff00000081068 */
[----:B--2---:R-:W-:Y:S11]  /*43cf0*/  HMMA.1688.F32.TF32 R96, R84, R68, R96 ;  /* 0x000000445460723c */ /* 0x004ff60000081060 */
[----:B------:R-:W-:Y:S05]  /*43d00*/  @!UPT UIADD3 URZ, URZ, URZ, URZ ;  /* 0x0000003f3f3ff290 */ /* 0x000fea000fffe03f */
[----:B------:R-:W-:Y:S01]  /*43d10*/  MOV R76, R107 ;  /* 0x0000006b004c7202 */ /* 0x000fe20000000f00 */
[----:B------:R2:W-:Y:S04]  /*43d20*/  STL.64 [R1+0x7f0], R104 ;  /* 0x0007f06801007387 */ /* 0x0005e80000100a00 */
[----:B------:R2:W-:Y:S03]  /*43d30*/  STL [R1+0x7f8], R106 ;  /* 0x0007f86a01007387 */ /* 0x0005e60000100800 */
[----:B------:R-:W-:Y:S01]  /*43d40*/  IMAD.MOV.U32 R80, RZ, RZ, R96 ;  /* 0x000000ffff507224 */ /* 0x000fe200078e0060 */
[----:B------:R-:W-:Y:S01]  /*43d50*/  STL [R1+0x4ba0], R76 ;  /* 0x004ba04c01007387 */ /* 0x000fe20000100800 */
[----:B------:R-:W-:-:S02]  /*43d60*/  IMAD.MOV.U32 R77, RZ, RZ, R97 ;  /* 0x000000ffff4d7224 */ /* 0x000fc400078e0061 */
[----:B------:R-:W-:Y:S01]  /*43d70*/  IMAD.MOV.U32 R33, RZ, RZ, R98 ;  /* 0x000000ffff217224 */ /* 0x000fe200078e0062 */
[----:B------:R-:W4:Y:S01]  /*43d80*/  LDL.LU.64 R96, [R1+0x1100] ;  /* 0x0011000001607983 */ /* 0x000f220000300a00 */
[----:B------:R-:W-:-:S03]  /*43d90*/  IMAD.MOV.U32 R32, RZ, RZ, R99 ;  /* 0x000000ffff207224 */ /* 0x000fc600078e0063 */
[----:B------:R-:W4:Y:S01]  /*43da0*/  LDL.LU.64 R98, [R1+0x1108] ;  /* 0x0011080001627983 */ /* 0x000f220000300a00 */
[----:B---3--:R-:W-:Y:S03]  /*43db0*/  HMMA.1688.F32.TF32 R100, R84, R64, R100 ;  /* 0x000000405464723c */ /* 0x008fe60000081064 */
[----:B------:R-:W-:Y:S04]  /*43dc0*/  STL [R1+0x4bb0], R32 ;  /* 0x004bb02001007387 */ /* 0x000fe80000100800 */
[----:B------:R3:W-:Y:S04]  /*43dd0*/  STL [R1+0x4bac], R33 ;  /* 0x004bac2101007387 */ /* 0x0007e80000100800 */
[----:B------:R1:W-:Y:S04]  /*43de0*/  STL [R1+0x4ba8], R77 ;  /* 0x004ba84d01007387 */ /* 0x0003e80000100800 */
[----:B------:R1:W-:Y:S04]  /*43df0*/  STL [R1+0x4ba4], R80 ;  /* 0x004ba45001007387 */ /* 0x0003e80000100800 */
[----:B------:R-:W4:Y:S04]  /*43e00*/  LDL.LU.64 R112, [R1+0x1110] ;  /* 0x0011100001707983 */ /* 0x000f280000300a00 */
[----:B------:R-:W4:Y:S01]  /*43e10*/  LDL.LU.64 R114, [R1+0x1118] ;  /* 0x0011180001727983 */ /* 0x000f220000300a00 */
[----:B-1----:R-:W-:-:S02]  /*43e20*/  IMAD.MOV.U32 R3, RZ, RZ, R103 ;  /* 0x000000ffff037224 */ /* 0x002fc400078e0067 */
[----:B------:R-:W-:Y:S01]  /*43e30*/  IMAD.MOV.U32 R81, RZ, RZ, R102 ;  /* 0x000000ffff517224 */ /* 0x000fe200078e0066 */
[----:B------:R-:W-:Y:S01]  /*43e40*/  MOV R53, R100 ;  /* 0x0000006400357202 */ /* 0x000fe20000000f00 */
[----:B------:R-:W-:Y:S01]  /*43e50*/  IMAD.MOV.U32 R52, RZ, RZ, R101 ;  /* 0x000000ffff347224 */ /* 0x000fe200078e0065 */
[----:B------:R-:W-:Y:S01]  /*43e60*/  HMMA.1688.F32.TF32 R92, R84, R60, R92 ;  /* 0x0000003c545c723c */ /* 0x000fe2000008105c */
[----:B------:R-:W-:Y:S04]  /*43e70*/  STL [R1+0x4bc0], R3 ;  /* 0x004bc00301007387 */ /* 0x000fe80000100800 */
[----:B------:R1:W-:Y:S04]  /*43e80*/  STL [R1+0x4bbc], R81 ;  /* 0x004bbc5101007387 */ /* 0x0003e80000100800 */
[----:B------:R-:W-:Y:S04]  /*43e90*/  STL [R1+0x4bb8], R52 ;  /* 0x004bb83401007387 */ /* 0x000fe80000100800 */
[----:B------:R1:W-:Y:S04]  /*43ea0*/  STL [R1+0x4bb4], R53 ;  /* 0x004bb43501007387 */ /* 0x0003e80000100800 */
[----:B--2---:R-:W2:Y:S04]  /*43eb0*/  LDL.LU.64 R104, [R1+0x1120] ;  /* 0x0011200001687983 */ /* 0x004ea80000300a00 */
[----:B------:R-:W2:Y:S03]  /*43ec0*/  LDL.LU.64 R106, [R1+0x1128] ;  /* 0x00112800016a7983 */ /* 0x000ea60000300a00 */
[----:B---3--:R-:W-:Y:S01]  /*43ed0*/  IMAD.MOV.U32 R33, RZ, RZ, R92 ;  /* 0x000000ffff217224 */ /* 0x008fe200078e005c */
[----:B------:R-:W-:Y:S01]  /*43ee0*/  MOV R77, R93 ;  /* 0x0000005d004d7202 */ /* 0x000fe20000000f00 */
[----:B------:R-:W-:Y:S01]  /*43ef0*/  IMAD.MOV.U32 R80, RZ, RZ, R94 ;  /* 0x000000ffff507224 */ /* 0x000fe200078e005e */
[----:B------:R-:W3:Y:S01]  /*43f00*/  LDL.LU.64 R92, [R1+0x1140] ;  /* 0x00114000015c7983 */ /* 0x000ee20000300a00 */
[----:B------:R-:W-:-:S03]  /*43f10*/  IMAD.MOV.U32 R76, RZ, RZ, R95 ;  /* 0x000000ffff4c7224 */ /* 0x000fc600078e005f */
[----:B------:R-:W3:Y:S04]  /*43f20*/  LDL.LU.64 R94, [R1+0x1148] ;  /* 0x00114800015e7983 */ /* 0x000ee80000300a00 */
[----:B------:R-:W-:Y:S04]  /*43f30*/  STL [R1+0x4bd0], R76 ;  /* 0x004bd04c01007387 */ /* 0x000fe80000100800 */
[----:B------:R-:W-:Y:S04]  /*43f40*/  STL [R1+0x4bcc], R80 ;  /* 0x004bcc5001007387 */ /* 0x000fe80000100800 */
[----:B------:R-:W-:Y:S04]  /*43f50*/  STL [R1+0x4bc8], R77 ;  /* 0x004bc84d01007387 */ /* 0x000fe80000100800 */
[----:B------:R-:W-:Y:S04]  /*43f60*/  STL [R1+0x4bc4], R33 ;  /* 0x004bc42101007387 */ /* 0x000fe80000100800 */
[----:B------:R-:W3:Y:S04]  /*43f70*/  LDL.LU.64 R100, [R1+0x1130] ;  /* 0x0011300001647983 */ /* 0x000ee80000300a00 */
[----:B------:R-:W3:Y:S01]  /*43f80*/  LDL.LU.64 R102, [R1+0x1138] ;  /* 0x0011380001667983 */ /* 0x000ee20000300a00 */
[C---:B----4-:R-:W-:Y:S11]  /*43f90*/  HMMA.1688.F32.TF32 R96, R84.reuse, R56, R96 ;  /* 0x000000385460723c */ /* 0x050ff60000081060 */
[----:B------:R-:W-:Y:S11]  /*43fa0*/  @!UPT UIADD3 URZ, URZ, URZ, URZ ;  /* 0x0000003f3f3ff290 */ /* 0x000ff6000fffe03f */
[----:B------:R-:W-:Y:S02]  /*43fb0*/  @!UPT UIADD3 URZ, URZ, URZ, URZ ;  /* 0x0000003f3f3ff290 */ /* 0x000fe4000fffe03f */
[----:B-1----:R-:W-:Y:S01]  /*43fc0*/  IMAD.MOV.U32 R81, RZ, RZ, R96 ;  /* 0x000000ffff517224 */ /* 0x002fe200078e0060 */
[----:B------:R-:W-:Y:S01]  /*43fd0*/  MOV R53, R98 ;  /* 0x0000006200357202 */ /* 0x000fe20000000f00 */
[----:B------:R-:W-:Y:S02]  /*43fe0*/  IMAD.MOV.U32 R52, RZ, RZ, R97 ;  /* 0x000000ffff347224 */ /* 0x000fe400078e0061 */
[----:B------:R-:W-:Y:S01]  /*43ff0*/  IMAD.MOV.U32 R32, RZ, RZ, R99 ;  /* 0x000000ffff207224 */ /* 0x000fe200078e0063 */
[----:B------:R-:W4:Y:S04]  /*44000*/  LDL.LU.64 R96, [R1+0xfd0] ;  /* 0x000fd00001607983 */ /* 0x000f280000300a00 */
[----:B------:R-:W4:Y:S01]  /*44010*/  LDL.LU.64 R98, [R1+0xfd8] ;  /* 0x000fd80001627983 */ /* 0x000f220000300a00 */
[----:B------:R-:W-:Y:S03]  /*44020*/  HMMA.1688.F32.TF32 R112, R84, R12, R112 ;  /* 0x0000000c5470723c */ /* 0x000fe60000081070 */
[----:B------:R-:W-:Y:S04]  /*44030*/  STL [R1+0x4be0], R32 ;  /* 0x004be02001007387 */ /* 0x000fe80000100800 */
[----:B------:R1:W-:Y:S04]  /*44040*/  STL [R1+0x4bdc], R53 ;  /* 0x004bdc3501007387 */ /* 0x0003e80000100800 */
[----:B------:R1:W-:Y:S04]  /*44050*/  STL [R1+0x4bd8], R52 ;  /* 0x004bd83401007387 */ /* 0x0003e80000100800 */
[----:B------:R1:W-:Y:S09]  /*44060*/  STL [R1+0x4bd4], R81 ;  /* 0x004bd45101007387 */ /* 0x0003f20000100800 */
[----:B------:R-:W-:-:S02]  /*44070*/  IMAD.MOV.U32 R185, RZ, RZ, R114 ;  /* 0x000000ffffb97224 */ /* 0x000fc400078e0072 */
[----:B------:R-:W-:Y:S02]  /*44080*/  IMAD.MOV.U32 R188, RZ, RZ, R113 ;  /* 0x000000ffffbc7224 */ /* 0x000fe400078e0071 */
[----:B------:R-:W-:Y:S01]  /*44090*/  IMAD.MOV.U32 R189, RZ, RZ, R112 ;  /* 0x000000ffffbd7224 */ /* 0x000fe200078e0070 */
[----:B------:R1:W-:Y:S01]  /*440a0*/  STL [R1+0x4bec], R185 ;  /* 0x004becb901007387 */ /* 0x0003e20000100800 */
[C---:B--2---:R-:W-:Y:S08]  /*440b0*/  HMMA.1688.F32.TF32 R104, R84.reuse, R8, R104 ;  /* 0x000000085468723c */ /* 0x044ff00000081068 */
[C---:B---3--:R-:W-:Y:S01]  /*440c0*/  HMMA.1688.F32.TF32 R92, R84.reuse, R4, R92 ;  /* 0x00000004545c723c */ /* 0x048fe2000008105c */
[----:B------:R2:W-:Y:S04]  /*440d0*/  STL [R1+0x4be8], R188 ;  /* 0x004be8bc01007387 */ /* 0x0005e80000100800 */
[----:B------:R3:W-:Y:S03]  /*440e0*/  STL [R1+0x4be4], R189 ;  /* 0x004be4bd01007387 */ /* 0x0007e60000100800 */
[----:B------:R-:W-:Y:S11]  /*440f0*/  HMMA.1688.F32.TF32 R84, R84, R192, R100 ;  /* 0x000000c05454723c */ /* 0x000ff60000081064 */
[----:B------:R-:W-:Y:S05]  /*44100*/  @!UPT UIADD3 URZ, URZ, URZ, URZ ;  /* 0x0000003f3f3ff290 */ /* 0x000fea000fffe03f */
[----:B-1----:R-:W-:Y:S01]  /*44110*/  MOV R53, R92 ;  /* 0x0000005c00357202 */ /* 0x002fe20000000f00 */
[----:B------:R-:W-:Y:S02]  /*44120*/  IMAD.MOV.U32 R52, RZ, RZ, R93 ;  /* 0x000000ffff347224 */ /* 0x000fe400078e005d */
[----:B------:R-:W-:Y:S01]  /*44130*/  IMAD.MOV.U32 R81, RZ, RZ, R94 ;  /* 0x000000ffff517224 */ /* 0x000fe200078e005e */
[----:B------:R-:W4:Y:S01]  /*44140*/  LDL.LU.64 R92, [R1+0xfb0] ;  /* 0x000fb000015c7983 */ /* 0x000f220000300a00 */
[----:B------:R-:W-:-:S03]  /*44150*/  IMAD.MOV.U32 R76, RZ, RZ, R95 ;  /* 0x000000ffff4c7224 */ /* 0x000fc600078e005f */
[----:B------:R-:W4:Y:S04]  /*44160*/  LDL.LU.64 R94, [R1+0xfb8] ;  /* 0x000fb800015e7983 */ /* 0x000f280000300a00 */
[----:B------:R-:W4:Y:S04]  /*44170*/  LDL.LU.64 R196, [R1+0xf90] ;  /* 0x000f900001c47983 */ /* 0x000f280000300a00 */
[----:B------:R-:W4:Y:S01]  /*44180*/  LDL.LU.64 R198, [R1+0xf98] ;  /* 0x000f980001c67983 */ /* 0x000f220000300a00 */
[----:B------:R-:W-:Y:S01]  /*44190*/  IMAD.MOV.U32 R185, RZ, RZ, R84 ;  /* 0x000000ffffb97224 */ /* 0x000fe200078e0054 */
[----:B--2---:R-:W-:Y:S01]  /*441a0*/  MOV R188, R85 ;  /* 0x0000005500bc7202 */ /* 0x004fe20000000f00 */
[----:B---3--:R-:W-:-:S02]  /*441b0*/  IMAD.MOV.U32 R189, RZ, RZ, R86 ;  /* 0x000000ffffbd7224 */ /* 0x008fc400078e0056 */
[----:B------:R-:W-:Y:S02]  /*441c0*/  IMAD.MOV.U32 R32, RZ, RZ, R87 ;  /* 0x000000ffff207224 */ /* 0x000fe400078e0057 */
[----:B----4-:R-:W-:Y:S11]  /*441d0*/  HMMA.1688.F32.TF32 R84, R88, R180, R96 ;  /* 0x000000b45854723c */ /* 0x010ff60000081060 */
[----:B------:R-:W-:Y:S11]  /*441e0*/  @!UPT UIADD3 URZ, URZ, URZ, URZ ;  /* 0x0000003f3f3ff290 */ /* 0x000ff6000fffe03f */
[----:B------:R-:W-:Y:S01]  /*441f0*/  @!UPT UIADD3 URZ, URZ, URZ, URZ ;  /* 0x0000003f3f3ff290 */ /* 0x000fe2000fffe03f */
[----:B------:R1:W-:Y:S04]  /*44200*/  STL.64 [R1+0x1100], R84 ;  /* 0x0011005401007387 */ /* 0x0003e80000100a00 */
[----:B------:R2:W-:Y:S04]  /*44210*/  STL.64 [R1+0x1108], R86 ;  /* 0x0011085601007387 */ /* 0x0005e80000100a00 */
[----:B-1----:R-:W3:Y:S04]  /*44220*/  LDL.LU.64 R84, [R1+0xf70] ;  /* 0x000f700001547983 */ /* 0x002ee80000300a00 */
[----:B--2---:R-:W3:Y:S04]  /*44230*/  LDL.LU.64 R86, [R1+0xf78] ;  /* 0x000f780001567983 */ /* 0x004ee80000300a00 */
[----:B------:R-:W2:Y:S04]  /*44240*/  LDL.LU.64 R144, [R1+0xf60] ;  /* 0x000f600001907983 */ /* 0x000ea80000300a00 */
[----:B------:R-:W2:Y:S04]  /*44250*/  LDL.LU.64 R146, [R1+0xf68] ;  /* 0x000f680001927983 */ /* 0x000ea80000300a00 */
        /* <DEDUP_REMOVED lines=9> */
[----:B------:R-:W-:-:S03]  /*442f0*/  MOV R184, R115 ;  /* 0x0000007300b87202 */ /* 0x000fc60000000f00 */
[----:B------:R-:W4:Y:S01]  /*44300*/  LDL.LU.64 R122, [R1+0xf18] ;  /* 0x000f1800017a7983 */ /* 0x000f220000300a00 */
[----:B------:R-:W-:-:S03]  /*44310*/  IMAD.MOV.U32 R80, RZ, RZ, R104 ;  /* 0x000000ffff507224 */ /* 0x000fc600078e0068 */
[----:B------:R-:W4:Y:S01]  /*44320*/  LDL.LU.64 R116, [R1+0xf00] ;  /* 0x000f000001747983 */ /* 0x000f220000300a00 */
[----:B------:R-:W-:Y:S03]  /*44330*/  HMMA.1688.F32.TF32 R92, R88, R176, R92 ;  /* 0x000000b0585c723c */ /* 0x000fe6000008105c */
[----:B------:R-:W4:Y:S01]  /*44340*/  LDL.LU.64 R118, [R1+0xf08] ;  /* 0x000f080001767983 */ /* 0x000f220000300a00 */
[----:B------:R-:W-:-:S03]  /*44350*/  IMAD.MOV.U32 R77, RZ, RZ, R105 ;  /* 0x000000ffff4d7224 */ /* 0x000fc600078e0069 */
[----:B------:R-:W4:Y:S01]  /*44360*/  LDL.LU.64 R112, [R1+0xef0] ;  /* 0x000ef00001707983 */ /* 0x000f220000300a00 */
[----:B------:R-:W-:Y:S03]  /*44370*/  HMMA.1688.F32.TF32 R200, R88, R172, R196 ;  /* 0x000000ac58c8723c */ /* 0x000fe600000810c4 */
[----:B------:R-:W4:Y:S01]  /*44380*/  LDL.LU.64 R114, [R1+0xef8] ;  /* 0x000ef80001727983 */ /* 0x000f220000300a00 */
[----:B------:R-:W-:Y:S02]  /*44390*/  IMAD.MOV.U32 R33, RZ, RZ, R106 ;  /* 0x000000ffff217224 */ /* 0x000fe400078e006a */
[----:B------:R-:W-:Y:S01]  /*443a0*/  IMAD.MOV.U32 R3, RZ, RZ, R107 ;  /* 0x000000ffff037224 */ /* 0x000fe200078e006b */
[----:B------:R-:W4:Y:S04]  /*443b0*/  LDL.LU.64 R104, [R1+0xee0] ;  /* 0x000ee00001687983 */ /* 0x000f280000300a00 */
[----:B------:R-:W4:Y:S04]  /*443c0*/  LDL.LU.64 R106, [R1+0xee8] ;  /* 0x000ee800016a7983 */ /* 0x000f280000300a00 */
[----:B------:R1:W-:Y:S04]  /*443d0*/  STL.64 [R1+0x10e0], R92 ;  /* 0x0010e05c01007387 */ /* 0x0003e80000100a00 */
[----:B------:R-:W4:Y:S01]  /*443e0*/  LDL.LU.64 R100, [R1+0xed0] ;  /* 0x000ed00001647983 */ /* 0x000f220000300a00 */
[----:B------:R-:W-:-:S03]  /*443f0*/  IMAD.MOV.U32 R2, RZ, RZ, R94 ;  /* 0x000000ffff027224 */ /* 0x000fc600078e005e */
[----:B------:R-:W4:Y:S01]  /*44400*/  LDL.LU.64 R102, [R1+0xed8] ;  /* 0x000ed80001667983 */ /* 0x000f220000300a00 */
[----:B------:R-:W-:-:S03]  /*44410*/  IMAD.MOV.U32 R0, RZ, RZ, R95 ;  /* 0x000000ffff007224 */ /* 0x000fc600078e005f */
[----:B------:R-:W4:Y:S04]  /*44420*/  LDL.LU.64 R96, [R1+0xec0] ;  /* 0x000ec00001607983 */ /* 0x000f280000300a00 */
[----:B------:R-:W4:Y:S04]  /*44430*/  LDL.LU.64 R98, [R1+0xec8] ;  /* 0x000ec80001627983 */ /* 0x000f280000300a00 */
[----:B-1----:R-:W4:Y:S04]  /*44440*/  LDL.LU.64 R92, [R1+0xeb0] ;  /* 0x000eb000015c7983 */ /* 0x002f280000300a00 */
[----:B------:R-:W4:Y:S04]  /*44450*/  LDL.LU.64 R94, [R1+0xeb8] ;  /* 0x000eb800015e7983 */ /* 0x000f280000300a00 */
[----:B------:R-:W-:Y:S04]  /*44460*/  STL [R1+0x4b0c], R0 ;  /* 0x004b0c0001007387 */ /* 0x000fe80000100800 */
[----:B------:R1:W-:Y:S01]  /*44470*/  STL [R1+0x4b08], R2 ;  /* 0x004b080201007387 */ /* 0x0003e20000100800 */
[C---:B---3--:R-:W-:Y:S03]  /*44480*/  HMMA.1688.F32.TF32 R196, R88.reuse, R168, R84 ;  /* 0x000000a858c4723c */ /* 0x048fe60000081054 */
[----:B------:R-:W3:Y:S04]  /*44490*/  LDL.LU.64 R84, [R1+0xea0] ;  /* 0x000ea00001547983 */ /* 0x000ee80000300a00 */
[----:B------:R-:W-:Y:S04]  /*444a0*/  STL.64 [R1+0x10d0], R200 ;  /* 0x0010d0c801007387 */ /* 0x000fe80000100a00 */
[----:B------:R-:W-:Y:S04]  /*444b0*/  STL.64 [R1+0x10d8], R202 ;  /* 0x0010d8ca01007387 */ /* 0x000fe80000100a00 */
[----:B------:R-:W3:Y:S01]  /*444c0*/  LDL.LU.64 R86, [R1+0xea8] ;  /* 0x000ea80001567983 */ /* 0x000ee20000300a00 */
[C---:B--2---:R-:W-:Y:S08]  /*444d0*/  HMMA.1688.F32.TF32 R144, R88.reuse, R164, R144 ;  /* 0x000000a45890723c */ /* 0x044ff00000081090 */
[C---:B----4-:R-:W-:Y:S08]  /*444e0*/  HMMA.1688.F32.TF32 R136, R88.reuse, R160, R136 ;  /* 0x000000a05888723c */ /* 0x050ff00000081088 */
        /* <DEDUP_REMOVED lines=12> */
[C---:B------:R-:W-:Y:S08]  /*445b0*/  HMMA.1688.F32.TF32 R96, R88.reuse, R12, R96 ;  /* 0x0000000c5860723c */ /* 0x040ff00000081060 */
[----:B------:R-:W-:Y:S01]  /*445c0*/  HMMA.1688.F32.TF32 R92, R88, R8, R92 ;  /* 0x00000008585c723c */ /* 0x000fe2000008105c */
        /* <DEDUP_REMOVED lines=13> */
[----:B-1----:R-:W-:-:S03]  /*446a0*/  IMAD.MOV.U32 R2, RZ, RZ, R95 ;  /* 0x000000ffff027224 */ /* 0x002fc600078e005f */
[----:B------:R-:W-:Y:S01]  /*446b0*/  STL.64 [R1+0x1048], R114 ;  /* 0x0010487201007387 */ /* 0x000fe20000100a00 */
[----:B------:R-:W-:-:S03]  /*446c0*/  MOV R0, R94 ;  /* 0x0000005e00007202 */ /* 0x000fc60000000f00 */
[----:B------:R-:W-:Y:S04]  /*446d0*/  STL.64 [R1+0x1030], R104 ;  /* 0x0010306801007387 */ /* 0x000fe80000100a00 */
[----:B------:R-:W-:Y:S04]  /*446e0*/  STL.64 [R1+0x1038], R106 ;  /* 0x0010386a01007387 */ /* 0x000fe80000100a00 */
[----:B------:R-:W-:Y:S04]  /*446f0*/  STL.64 [R1+0x1010], R100 ;  /* 0x0010106401007387 */ /* 0x000fe80000100a00 */
[----:B------:R-:W-:Y:S04]  /*44700*/  STL.64 [R1+0x1018], R102 ;  /* 0x0010186601007387 */ /* 0x000fe80000100a00 */
[----:B------:R1:W-:Y:S04]  /*44710*/  STL.64 [R1+0x1000], R96 ;  /* 0x0010006001007387 */ /* 0x0003e80000100a00 */
[----:B------:R2:W-:Y:S04]  /*44720*/  STL.64 [R1+0x1008], R98 ;  /* 0x0010086201007387 */ /* 0x0005e80000100a00 */
[----:B------:R-:W-:Y:S04]  /*44730*/  STL.64 [R1+0xff0], R92 ;  /* 0x000ff05c01007387 */ /* 0x000fe80000100a00 */
[----:B------:R-:W-:Y:S04]  /*44740*/  STL [R1+0x4b14], R2 ;  /* 0x004b140201007387 */ /* 0x000fe80000100800 */
[----:B------:R-:W-:Y:S04]  /*44750*/  STL [R1+0x4b10], R0 ;  /* 0x004b100001007387 */ /* 0x000fe80000100800 */
[----:B------:R-:W4:Y:S01]  /*44760*/  LDL.LU R39, [R1+0x4fd4] ;  /* 0x004fd40001277983 */ /* 0x000f220000300800 */
[----:B---3--:R-:W-:Y:S11]  /*44770*/  HMMA.1688.F32.TF32 R84, R88, R4, R84 ;  /* 0x000000045854723c */ /* 0x008ff60000081054 */
[----:B------:R-:W-:Y:S11]  /*44780*/  @!UPT UIADD3 URZ, URZ, URZ, URZ ;  /* 0x0000003f3f3ff290 */ /* 0x000ff6000fffe03f */
[----:B------:R-:W-:Y:S01]  /*44790*/  @!UPT UIADD3 URZ, URZ, URZ, URZ ;  /* 0x0000003f3f3ff290 */ /* 0x000fe2000fffe03f */
[----:B------:R3:W-:Y:S04]  /*447a0*/  STL.64 [R1+0xfe0], R84 ;  /* 0x000fe05401007387 */ /* 0x0007e80000100a00 */
[----:B------:R2:W-:Y:S04]  /*447b0*/  STL.64 [R1+0xfe8], R86 ;  /* 0x000fe85601007387 */ /* 0x0005e80000100a00 */
[----:B------:R-:W3:Y:S01]  /*447c0*/  LDL.LU R42, [R1+0x4fd0] ;  /* 0x004fd000012a7983 */ /* 0x000ee20000300800 */
[----:B-1----:R-:W-:-:S03]  /*447d0*/  IMAD.MOV.U32 R96, RZ, RZ, R30 ;  /* 0x000000ffff607224 */ /* 0x002fc600078e001e */
[----:B------:R-:W4:Y:S01]  /*447e0*/  LDL.LU R26, [R1+0x4fcc] ;  /* 0x004fcc00011a7983 */ /* 0x000f220000300800 */
[----:B------:R-:W-:-:S03]  /*447f0*/  IMAD.MOV.U32 R97, RZ, RZ, R31 ;  /* 0x000000ffff617224 */ /* 0x000fc600078e001f */
[----:B------:R-:W4:Y:S01]  /*44800*/  LDL.LU R27, [R1+0x4fc8] ;  /* 0x004fc800011b7983 */ /* 0x000f220000300800 */
[----:B--2---:R-:W-:-:S03]  /*44810*/  IMAD.MOV.U32 R98, RZ, RZ, R51 ;  /* 0x000000ffff627224 */ /* 0x004fc600078e0033 */
[----:B------:R-:W2:Y:S01]  /*44820*/  LDL.LU R30, [R1+0x4fc4] ;  /* 0x004fc400011e7983 */ /* 0x000ea20000300800 */
[----:B------:R-:W-:Y:S01]  /*44830*/  IMAD.MOV.U32 R99, RZ, RZ, R50 ;  /* 0x000000ffff637224 */ /* 0x000fe200078e0032 */
[----:B------:R-:W-:Y:S02]  /*44840*/  MOV R100, R47 ;  /* 0x0000002f00647202 */ /* 0x000fe40000000f00 */
[----:B------:R-:W2:Y:S01]  /*44850*/  LDL.LU R31, [R1+0x4fc0] ;  /* 0x004fc000011f7983 */ /* 0x000ea20000300800 */
[----:B------:R-:W-:-:S03]  /*44860*/  IMAD.MOV.U32 R101, RZ, RZ, R46 ;  /* 0x000000ffff657224 */ /* 0x000fc600078e002e */
[----:B------:R-:W2:Y:S01]  /*44870*/  LDL.LU R51, [R1+0x4fbc] ;  /* 0x004fbc0001337983 */ /* 0x000ea20000300800 */
[----:B------:R-:W-:-:S03]  /*44880*/  IMAD.MOV.U32 R102, RZ, RZ, R38 ;  /* 0x000000ffff667224 */ /* 0x000fc600078e0026 */
[----:B------:R-:W2:Y:S01]  /*44890*/  LDL.LU R50, [R1+0x4fb8] ;  /* 0x004fb80001327983 */ /* 0x000ea20000300800 */
[----:B------:R-:W-:-:S03]  /*448a0*/  IMAD.MOV.U32 R103, RZ, RZ, R43 ;  /* 0x000000ffff677224 */ /* 0x000fc600078e002b */
[----:B------:R-:W2:Y:S04]  /*448b0*/  LDL.LU R47, [R1+0x4fb4] ;  /* 0x004fb400012f7983 */ /* 0x000ea80000300800 */
[----:B------:R-:W2:Y:S04]  /*448c0*/  LDL.LU R46, [R1+0x4fb0] ;  /* 0x004fb000012e7983 */ /* 0x000ea80000300800 */
[----:B------:R-:W2:Y:S04]  /*448d0*/  LDL.LU R38, [R1+0x4fac] ;  /* 0x004fac0001267983 */ /* 0x000ea80000300800 */
[----:B------:R-:W2:Y:S01]  /*448e0*/  LDL.LU R43, [R1+0x4fa8] ;  /* 0x004fa800012b7983 */ /* 0x000ea20000300800 */
[----:B---3--:R-:W-:-:S03]  /*448f0*/  IMAD.MOV.U32 R104, RZ, RZ, R42 ;  /* 0x000000ffff687224 */ /* 0x008fc600078e002a */
[----:B------:R-:W3:Y:S01]  /*44900*/  LDL.LU R42, [R1+0x4fa4] ;  /* 0x004fa400012a7983 */ /* 0x000ee20000300800 */
[----:B----4-:R-:W-:Y:S01]  /*44910*/  MOV R105, R39 ;  /* 0x0000002700697202 */ /* 0x010fe20000000f00 */
[----:B------:R-:W-:Y:S02]  /*44920*/  IMAD.MOV.U32 R106, RZ, RZ, R34 ;  /* 0x000000ffff6a7224 */ /* 0x000fe400078e0022 */
[----:B------:R-:W4:Y:S01]  /*44930*/  LDL.LU R39, [R1+0x4fa0] ;  /* 0x004fa00001277983 */ /* 0x000f220000300800 */
[----:B------:R-:W-:-:S03]  /*44940*/  IMAD.MOV.U32 R107, RZ, RZ, R35 ;  /* 0x000000ffff6b7224 */ /* 0x000fc600078e0023 */
[----:B------:R-:W4:Y:S04]  /*44950*/  LDL.LU R34, [R1+0x4f9c] ;  /* 0x004f9c0001227983 */ /* 0x000f280000300800 */
[----:B------:R-:W4:Y:S01]  /*44960*/  LDL.LU R35, [R1+0x4f98] ;  /* 0x004f980001237983 */ /* 0x000f220000300800 */
[----:B--2---:R-:W-:-:S03]  /*44970*/  IMAD.MOV.U32 R112, RZ, RZ, R38 ;  /* 0x000000ffff707224 */ /* 0x004fc600078e0026 */
[----:B------:R-:W2:Y:S01]  /*44980*/  LDL.LU R38, [R1+0x4f94] ;  /* 0x004f940001267983 */ /* 0x000ea20000300800 */
[----:B------:R-:W-:-:S03]  /*44990*/  IMAD.MOV.U32 R113, RZ, RZ, R43 ;  /* 0x000000ffff717224 */ /* 0x000fc600078e002b */
[----:B------:R-:W2:Y:S01]  /*449a0*/  LDL.LU R43, [R1+0x4f90] ;  /* 0x004f9000012b7983 */ /* 0x000ea20000300800 */
[----:B---3--:R-:W-:-:S03]  /*449b0*/  MOV R114, R42 ;  /* 0x0000002a00727202 */ /* 0x008fc60000000f00 */
[----:B------:R-:W3:Y:S01]  /*449c0*/  LDL.LU R42, [R1+0x4f8c] ;  /* 0x004f8c00012a7983 */ /* 0x000ee20000300800 */
[----:B----4-:R-:W-:-:S03]  /*449d0*/  IMAD.MOV.U32 R115, RZ, RZ, R39 ;  /* 0x000000ffff737224 */ /* 0x010fc600078e0027 */
[----:B------:R-:W4:Y:S04]  /*449e0*/  LDL.LU R39, [R1+0x4f88] ;  /* 0x004f880001277983 */ /* 0x000f280000300800 */
[----:B------:R-:W4:Y:S04]  /*449f0*/  LDL.LU.64 R84, [R1+0xe90] ;  /* 0x000e900001547983 */ /* 0x000f280000300a00 */
[----:B------:R-:W4:Y:S04]  /*44a00*/  LDL.LU.64 R86, [R1+0xe98] ;  /* 0x000e980001567983 */ /* 0x000f280000300a00 */
[----:B------:R-:W4:Y:S04]  /*44a10*/  LDL.LU R116, [R1+0xca0] ;  /* 0x000ca00001747983 */ /* 0x000f280000300800 */
[----:B------:R-:W4:Y:S01]  /*44a20*/  LDL.LU R117, [R1+0xca4] ;  /* 0x000ca40001757983 */ /* 0x000f220000300800 */
[----:B--2---:R-:W-:-:S03]  /*44a30*/  IMAD.MOV.U32 R118, RZ, RZ, R43 ;  /* 0x000000ffff767224 */ /* 0x004fc600078e002b */
[----:B------:R-:W2:Y:S01]  /*44a40*/  LDL.LU R43, [R1+0x4f84] ;  /* 0x004f8400012b7983 */ /* 0x000ea20000300800 */
[----:B---3--:R-:W-:-:S03]  /*44a50*/  IMAD.MOV.U32 R119, RZ, RZ, R42 ;  /* 0x000000ffff777224 */ /* 0x008fc600078e002a */
[----:B------:R-:W3:Y:S04]  /*44a60*/  LDL.LU R42, [R1+0x4f80] ;  /* 0x004f8000012a7983 */ /* 0x000ee80000300800 */
[----:B------:R-:W3:Y:S04]  /*44a70*/  LDL.LU R196, [R1+0x1e60] ;  /* 0x001e600001c47983 */ /* 0x000ee80000300800 */
[----:B------:R-:W3:Y:S04]  /*44a80*/  LDL.LU R197, [R1+0x1e64] ;  /* 0x001e640001c57983 */ /* 0x000ee80000300800 */
[----:B------:R-:W3:Y:S04]  /*44a90*/  LDL.LU R198, [R1+0x1e68] ;  /* 0x001e680001c67983 */ /* 0x000ee80000300800 */
[----:B------:R-:W3:Y:S04]  /*44aa0*/  LDL.LU R199, [R1+0x1e6c] ;  /* 0x001e6c0001c77983 */ /* 0x000ee80000300800 */
[----:B------:R-:W3:Y:S04]  /*44ab0*/  LDL.LU R120, [R1+0xda0] ;  /* 0x000da00001787983 */ /* 0x000ee80000300800 */
[----:B------:R-:W3:Y:S01]  /*44ac0*/  LDL.LU R121, [R1+0xda4] ;  /* 0x000da40001797983 */ /* 0x000ee20000300800 */
[----:B----4-:R-:W-:Y:S01]  /*44ad0*/  HMMA.1688.F32.TF32 R84, R88, R192, R84 ;  /* 0x000000c05854723c */ /* 0x010fe20000081054 */
[----:B--2---:R-:W-:Y:S01]  /*44ae0*/  MOV R123, R43 ;  /* 0x0000002b007b7202 */ /* 0x004fe20000000f00 */
[----:B------:R-:W-:-:S02]  /*44af0*/  IMAD.MOV.U32 R132, RZ, RZ, R46 ;  /* 0x000000ffff847224 */ /* 0x000fc400078e002e */
[----:B------:R-:W-:Y:S02]  /*44b00*/  IMAD.MOV.U32 R133, RZ, RZ, R47 ;  /* 0x000000ffff857224 */ /* 0x000fe400078e002f */
[----:B------:R-:W-:Y:S01]  /*44b10*/  IMAD.MOV.U32 R134, RZ, RZ, R50 ;  /* 0x000000ffff867224 */ /* 0x000fe200078e0032 */
[----:B------:R-:W-:Y:S01]  /*44b20*/  MOV R92, R54 ;  /* 0x00000036005c7202 */ /* 0x000fe20000000f00 */
[----:B------:R-:W-:Y:S02]  /*44b30*/  IMAD.MOV.U32 R135, RZ, RZ, R51 ;  /* 0x000000ffff877224 */ /* 0x000fe400078e0033 */
[----:B------:R-:W-:Y:S02]  /*44b40*/  IMAD.MOV.U32 R93, RZ, RZ, R55 ;  /* 0x000000ffff5d7224 */ /* 0x000fe400078e0037 */
[----:B------:R-:W-:Y:S02]  /*44b50*/  IMAD.MOV.U32 R94, RZ, RZ, R82 ;  /* 0x000000ffff5e7224 */ /* 0x000fe400078e0052 */
[----:B------:R-:W-:-:S02]  /*44b60*/  IMAD.MOV.U32 R95, RZ, RZ, R83 ;  /* 0x000000ffff5f7224 */ /* 0x000fc400078e0053 */
[----:B---3--:R-:W-:Y:S02]  /*44b70*/  IMAD.MOV.U32 R122, RZ, RZ, R42 ;  /* 0x000000ffff7a7224 */ /* 0x008fe400078e002a */
[----:B------:R-:W2:Y:S04]  /*44b80*/  LDL.LU R42, [R1+0x4f7c] ;  /* 0x004f7c00012a7983 */ /* 0x000ea80000300800 */
[----:B------:R-:W2:Y:S04]  /*44b90*/  LDL.LU R43, [R1+0x4f78] ;  /* 0x004f7800012b7983 */ /* 0x000ea80000300800 */
[----:B------:R-:W3:Y:S04]  /*44ba0*/  LDL.LU R128, [R1+0x1e00] ;  /* 0x001e000001807983 */ /* 0x000ee80000300800 */
[----:B------:R-:W3:Y:S04]  /*44bb0*/  LDL.LU R129, [R1+0x1e04] ;  /* 0x001e040001817983 */ /* 0x000ee80000300800 */
[----:B------:R-:W3:Y:S04]  /*44bc0*/  LDL.LU R130, [R1+0x1e08] ;  /* 0x001e080001827983 */ /* 0x000ee80000300800 */
[----:B------:R-:W3:Y:S04]  /*44bd0*/  LDL.LU R131, [R1+0x1e0c] ;  /* 0x001e0c0001837983 */ /* 0x000ee80000300800 */
[----:B------:R-:W4:Y:S04]  /*44be0*/  LDL.LU R136, [R1+0x1e40] ;  /* 0x001e400001887983 */ /* 0x000f280000300800 */
[----:B------:R-:W4:Y:S04]  /*44bf0*/  LDL.LU R137, [R1+0x1e44] ;  /* 0x001e440001897983 */ /* 0x000f280000300800 */
[----:B------:R-:W4:Y:S04]  /*44c00*/  LDL.LU R138, [R1+0x1e48] ;  /* 0x001e4800018a7983 */ /* 0x000f280000300800 */
[----:B------:R-:W4:Y:S04]  /*44c10*/  LDL.LU R139, [R1+0x1e4c] ;  /* 0x001e4c00018b7983 */ /* 0x000f280000300800 */
[----:B------:R-:W3:Y:S04]  /*44c20*/  LDL.LU R124, [R1+0xe80] ;  /* 0x000e8000017c7983 */ /* 0x000ee80000300800 */
[----:B------:R-:W3:Y:S04]  /*44c30*/  LDL.LU R125, [R1+0xe84] ;  /* 0x000e8400017d7983 */ /* 0x000ee80000300800 */
[----:B------:R-:W3:Y:S04]  /*44c40*/  LDL.LU R126, [R1+0xe88] ;  /* 0x000e8800017e7983 */ /* 0x000ee80000300800 */
[----:B------:R-:W3:Y:S04]  /*44c50*/  LDL.LU R127, [R1+0xe8c] ;  /* 0x000e8c00017f7983 */ /* 0x000ee80000300800 */
        /* <DEDUP_REMOVED lines=8> */
[----:B------:R4:W-:Y:S04]  /*44ce0*/  STL.64 [R1+0xfc0], R84 ;  /* 0x000fc05401007387 */ /* 0x0009e80000100a00 */
[----:B------:R-:W4:Y:S04]  /*44cf0*/  LDL.LU R78, [R1+0x4f54] ;  /* 0x004f5400014e7983 */ /* 0x000f280000300800 */
[----:B------:R-:W4:Y:S01]  /*44d00*/  LDL.LU R79, [R1+0x4f50] ;  /* 0x004f5000014f7983 */ /* 0x000f220000300800 */
[----:B------:R-:W-:Y:S01]  /*44d10*/  IMAD.MOV.U32 R2, RZ, RZ, R86 ;  /* 0x000000ffff027224 */ /* 0x000fe200078e0056 */
[----:B------:R-:W-:Y:S01]  /*44d20*/  MOV R0, R87 ;  /* 0x0000005700007202 */ /* 0x000fe20000000f00 */
[----:B------:R-:W-:-:S02]  /*44d30*/  IMAD.MOV.U32 R251, RZ, RZ, R48 ;  /* 0x000000fffffb7224 */ /* 0x000fc400078e0030 */
[----:B------:R-:W-:Y:S01]  /*44d40*/  IMAD.MOV.U32 R250, RZ, RZ, R49 ;  /* 0x000000fffffa7224 */ /* 0x000fe200078e0031 */
[C---:B------:R-:W-:Y:S08]  /*44d50*/  HMMA.1688.F32.TF32 R104, R140.reuse, R30, R104 ;  /* 0x0000001e8c68723c */ /* 0x040ff00000081068 */
[C---:B------:R-:W-:Y:S08]  /*44d60*/  HMMA.1688.F32.TF32 R96, R140.reuse, R22, R96 ;  /* 0x000000168c60723c */ /* 0x040ff00000081060 */
[C---:B------:R-:W-:Y:S08]  /*44d70*/  HMMA.1688.F32.TF32 R92, R140.reuse, R18, R92 ;  /* 0x000000128c5c723c */ /* 0x040ff0000008105c */
[C---:B--2---:R-:W-:Y:S08]  /*44d80*/  HMMA.1688.F32.TF32 R116, R140.reuse, R42, R116 ;  /* 0x0000002a8c74723c */ /* 0x044ff00000081074 */
[C---:B---3--:R-:W-:Y:S08]  /*44d90*/  HMMA.1688.F32.TF32 R88, R140.reuse, R50, R124 ;  /* 0x000000328c58723c */ /* 0x048ff0000008107c */
[C---:B----4-:R-:W-:Y:S08]  /*44da0*/  HMMA.1688.F32.TF32 R84, R140.reuse, R82, R196 ;  /* 0x000000528c54723c */ /* 0x050ff000000810c4 */
[C---:B------:R-:W-:Y:S08]  /*44db0*/  HMMA.1688.F32.TF32 R128, R140.reuse, R54, R128 ;  /* 0x000000368c80723c */ /* 0x040ff00000081080 */
[C---:B------:R-:W-:Y:S08]  /*44dc0*/  HMMA.1688.F32.TF32 R136, R140.reuse, R78, R136 ;  /* 0x0000004e8c88723c */ /* 0x040ff00000081088 */
[----:B------:R-:W-:Y:S01]  /*44dd0*/  IMAD.MOV.U32 R48, RZ, RZ, R87 ;  /* 0x000000ffff307224 */ /* 0x000fe200078e0057 */
[----:B------:R-:W-:Y:S01]  /*44de0*/  MOV R57, R84 ;  /* 0x0000005400397202 */ /* 0x000fe20000000f00 */
[----:B------:R-:W-:Y:S01]  /*44df0*/  IMAD.MOV.U32 R56, RZ, RZ, R85 ;  /* 0x000000ffff387224 */ /* 0x000fe200078e0055 */
[C---:B------:R-:W-:Y:S01]  /*44e00*/  HMMA.1688.F32.TF32 R120, R140.reuse, R46, R120 ;  /* 0x0000002e8c78723c */ /* 0x040fe20000081078 */
[----:B------:R-:W-:Y:S01]  /*44e10*/  IMAD.MOV.U32 R49, RZ, RZ, R86 ;  /* 0x000000ffff317224 */ /* 0x000fe200078e0056 */
[----:B------:R-:W-:Y:S04]  /*44e20*/  STL [R1+0x4ab4], R48 ;  /* 0x004ab43001007387 */ /* 0x000fe80000100800 */
[----:B------:R-:W-:Y:S04]  /*44e30*/  STL [R1+0x4ab0], R56 ;  /* 0x004ab03801007387 */ /* 0x000fe80000100800 */
[----:B------:R-:W-:Y:S04]  /*44e40*/  STL [R1+0x4aac], R57 ;  /* 0x004aac3901007387 */ /* 0x000fe80000100800 */
[----:B------:R-:W-:Y:S04]  /*44e50*/  STL [R1+0x4aa8], R49 ;  /* 0x004aa83101007387 */ /* 0x000fe80000100800 */
[----:B------:R-:W-:Y:S04]  /*44e60*/  STL.64 [R1+0x1110], R136 ;  /* 0x0011108801007387 */ /* 0x000fe80000100a00 */
[----:B------:R-:W-:Y:S04]  /*44e70*/  STL.64 [R1+0x1118], R138 ;  /* 0x0011188a01007387 */ /* 0x000fe80000100a00 */
[----:B------:R-:W-:Y:S04]  /*44e80*/  STL.64 [R1+0x1140], R128 ;  /* 0x0011408001007387 */ /* 0x000fe80000100a00 */
[----:B------:R-:W-:Y:S04]  /*44e90*/  STL.64 [R1+0x1148], R130 ;  /* 0x0011488201007387 */ /* 0x000fe80000100a00 */
[----:B------:R-:W-:Y:S04]  /*44ea0*/  STL.64 [R1+0x1130], R88 ;  /* 0x0011305801007387 */ /* 0x000fe80000100a00 */
[----:B------:R1:W-:Y:S04]  /*44eb0*/  STL.64 [R1+0x1138], R90 ;  /* 0x0011385a01007387 */ /* 0x0003e80000100a00 */
[----:B------:R-:W-:Y:S04]  /*44ec0*/  LDS R84, [R111+0x2080] ;  /* 0x002080006f547984 */ /* 0x000fe80000000800 */
[----:B------:R-:W-:Y:S01]  /*44ed0*/  LDS R86, [R111+0x3080] ;  /* 0x003080006f567984 */ /* 0x000fe20000000800 */
[C---:B-1----:R-:W-:Y:S03]  /*44ee0*/  HMMA.1688.F32.TF32 R88, R140.reuse, R38, R112 ;  /* 0x000000268c58723c */ /* 0x042fe60000081070 */
[----:B------:R-:W-:Y:S04]  /*44ef0*/  STL.64 [R1+0x1170], R120 ;  /* 0x0011707801007387 */ /* 0x000fe80000100a00 */
[----:B------:R-:W-:Y:S01]  /*44f00*/  STL.64 [R1+0x1178], R122 ;  /* 0x0011787a01007387 */ /* 0x000fe20000100a00 */
[C---:B------:R-:W-:Y:S03]  /*44f10*/  HMMA.1688.F32.TF32 R112, R140.reuse, R34, R132 ;  /* 0x000000228c70723c */ /* 0x040fe60000081084 */
[----:B------:R-:W-:Y:S04]  /*44f20*/  STL.64 [R1+0x11b0], R116 ;  /* 0x0011b07401007387 */ /* 0x000fe80000100a00 */
[----:B------:R-:W-:Y:S04]  /*44f30*/  STL.64 [R1+0x11b8], R118 ;  /* 0x0011b87601007387 */ /* 0x000fe80000100a00 */
[----:B------:R-:W-:Y:S04]  /*44f40*/  LDS R85, [R252+0x2080] ;  /* 0x00208000fc557984 */ /* 0x000fe80000000800 */
[----:B------:R-:W1:Y:S04]  /*44f50*/  LDS R87, [R252+0x3080] ;  /* 0x00308000fc577984 */ /* 0x000e680000000800 */
[----:B------:R-:W-:Y:S04]  /*44f60*/  STL.64 [R1+0x1a20], R88 ;  /* 0x001a205801007387 */ /* 0x000fe80000100a00 */
[----:B------:R2:W-:Y:S02]  /*44f70*/  STL.64 [R1+0x1a28], R90 ;  /* 0x001a285a01007387 */ /* 0x0005e40000100a00 */
[C---:B--2---:R-:W-:Y:S02]  /*44f80*/  HMMA.1688.F32.TF32 R88, R140.reuse, R26, R100 ;  /* 0x0000001a8c58723c */ /* 0x044fe40000081064 */
[----:B------:R-:W-:Y:S04]  /*44f90*/  STL.64 [R1+0x1aa0], R112 ;  /* 0x001aa07001007387 */ /* 0x000fe80000100a00 */
[----:B------:R-:W-:Y:S04]  /*44fa0*/  STL.64 [R1+0x1aa8], R114 ;  /* 0x001aa87201007387 */ /* 0x000fe80000100a00 */
[----:B------:R-:W-:Y:S04]  /*44fb0*/  STL.64 [R1+0x1ac0], R104 ;  /* 0x001ac06801007387 */ /* 0x000fe80000100a00 */
[----:B------:R-:W-:Y:S09]  /*44fc0*/  STL.64 [R1+0x1ac8], R106 ;  /* 0x001ac86a01007387 */ /* 0x000ff20000100a00 */
[----:B------:R-:W-:Y:S04]  /*44fd0*/  STL.64 [R1+0x1ad0], R88 ;  /* 0x001ad05801007387 */ /* 0x000fe80000100a00 */
[----:B------:R2:W-:Y:S02]  /*44fe0*/  STL.64 [R1+0x1ad8], R90 ;  /* 0x001ad85a01007387 */ /* 0x0005e40000100a00 */
[----:B--2---:R-:W-:Y:S02]  /*44ff0*/  HMMA.1688.F32.TF32 R88, R140, R190, R244 ;  /* 0x000000be8c58723c */ /* 0x004fe400000810f4 */
[----:B------:R-:W-:Y:S04]  /*45000*/  STL.64 [R1+0x1ae0], R96 ;  /* 0x001ae06001007387 */ /* 0x000fe80000100a00 */
[----:B------:R-:W-:Y:S04]  /*45010*/  STL.64 [R1+0x1ae8], R98 ;  /* 0x001ae86201007387 */ /* 0x000fe80000100a00 */
[----:B------:R2:W-:Y:S04]  /*45020*/  STL.64 [R1+0x1af0], R92 ;  /* 0x001af05c01007387 */ /* 0x0005e80000100a00 */
[----:B------:R3:W-:Y:S10]  /*45030*/  STL.64 [R1+0x1af8], R94 ;  /* 0x001af85e01007387 */ /* 0x0007f40000100a00 */
[----:B------:R-:W-:Y:S01]  /*45040*/  IMAD.MOV.U32 R148, RZ, RZ, R91 ;  /* 0x000000ffff947224 */ /* 0x000fe200078e005b */
[----:B------:R-:W-:Y:S01]  /*45050*/  MOV R152, R89 ;  /* 0x0000005900987202 */ /* 0x000fe20000000f00 */
[----:B------:R-:W-:-:S02]  /*45060*/  IMAD.MOV.U32 R149, RZ, RZ, R90 ;  /* 0x000000ffff957224 */ /* 0x000fc400078e005a */
[----:B------:R-:W-:Y:S01]  /*45070*/  IMAD.MOV.U32 R153, RZ, RZ, R88 ;  /* 0x000000ffff997224 */ /* 0x000fe200078e0058 */
[----:B------:R-:W-:Y:S01]  /*45080*/  STL [R1+0x4844], R148 ;  /* 0x0048449401007387 */ /* 0x000fe20000100800 */
[----:B------:R-:W-:Y:S03]  /*45090*/  HMMA.1688.F32.TF32 R88, R140, R186, R248 ;  /* 0x000000ba8c58723c */ /* 0x000fe600000810f8 */
[----:B------:R-:W-:Y:S04]  /*450a0*/  STL [R1+0x4840], R149 ;  /* 0x0048409501007387 */ /* 0x000fe80000100800 */
[----:B------:R-:W-:Y:S01]  /*450b0*/  STL [R1+0x483c], R152 ;  /* 0x00483c9801007387 */ /* 0x000fe20000100800 */
[----:B------:R-:W-:-:S02]  /*450c0*/  IMAD.MOV.U32 R248, RZ, RZ, R11 ;  /* 0x000000fffff87224 */ /* 0x000fc400078e000b */
[----:B------:R-:W-:Y:S01]  /*450d0*/  IMAD.MOV.U32 R249, RZ, RZ, R10 ;  /* 0x000000fffff97224 */ /* 0x000fe200078e000a */
[----:B------:R-:W-:Y:S01]  /*450e0*/  STL [R1+0x4838], R153 ;  /* 0x0048389901007387 */ /* 0x000fe20000100800 */
[----:B------:R-:W-:Y:S01]  /*450f0*/  IMAD.MOV.U32 R250, RZ, RZ, R14 ;  /* 0x000000fffffa7224 */ /* 0x000fe200078e000e */
[----:B------:R-:W-:Y:S02]  /*45100*/  MOV R251, R15 ;  /* 0x0000000f00fb7202 */ /* 0x000fe40000000f00 */
[----:B------:R-:W4:Y:S04]  /*45110*/  LDL.LU R11, [R1+0x4f4c] ;  /* 0x004f4c00010b7983 */ /* 0x000f280000300800 */
[----:B------:R-:W4:Y:S04]  /*45120*/  LDL.LU R10, [R1+0x4f48] ;  /* 0x004f4800010a7983 */ /* 0x000f280000300800 */
[----:B------:R-:W4:Y:S04]  /*45130*/  LDL.LU R14, [R1+0x4f44] ;  /* 0x004f4400010e7983 */ /* 0x000f280000300800 */
[----:B------:R-:W4:Y:S01]  /*45140*/  LDL.LU R15, [R1+0x4f40] ;  /* 0x004f4000010f7983 */ /* 0x000f220000300800 */
[----:B------:R-:W-:-:S02]  /*45150*/  IMAD.MOV.U32 R244, RZ, RZ, R7 ;  /* 0x000000fffff47224 */ /* 0x000fc400078e0007 */
[----:B------:R-:W-:Y:S01]  /*45160*/  IMAD.MOV.U32 R245, RZ, RZ, R6 ;  /* 0x000000fffff57224 */ /* 0x000fe200078e0006 */
[----:B------:R-:W4:Y:S01]  /*45170*/  LDL.LU R7, [R1+0x4f3c] ;  /* 0x004f3c0001077983 */ /* 0x000f220000300800 */
[----:B------:R-:W-:Y:S01]  /*45180*/  IMAD.MOV.U32 R246, RZ, RZ, R195 ;  /* 0x000000fffff67224 */ /* 0x000fe200078e00c3 */
[----:B--2---:R-:W-:Y:S01]  /*45190*/  MOV R92, R182 ;  /* 0x000000b6005c7202 */ /* 0x004fe20000000f00 */
[----:B------:R-:W-:Y:S01]  /*451a0*/  IMAD.MOV.U32 R247, RZ, RZ, R194 ;  /* 0x000000fffff77224 */ /* 0x000fe200078e00c2 */
[----:B------:R-:W2:Y:S01]  /*451b0*/  LDL.LU R6, [R1+0x4f38] ;  /* 0x004f380001067983 */ /* 0x000ea20000300800 */
[----:B------:R-:W-:-:S03]  /*451c0*/  IMAD.MOV.U32 R93, RZ, RZ, R174 ;  /* 0x000000ffff5d7224 */ /* 0x000fc600078e00ae */
[----:B------:R-:W2:Y:S01]  /*451d0*/  LDL.LU R195, [R1+0x4f34] ;  /* 0x004f340001c37983 */ /* 0x000ea20000300800 */
[----:B---3--:R-:W-:-:S03]  /*451e0*/  IMAD.MOV.U32 R94, RZ, RZ, R171 ;  /* 0x000000ffff5e7224 */ /* 0x008fc600078e00ab */
[----:B------:R-:W3:Y:S01]  /*451f0*/  LDL.LU R194, [R1+0x4f30] ;  /* 0x004f300001c27983 */ /* 0x000ee20000300800 */
[----:B------:R-:W-:-:S03]  /*45200*/  IMAD.MOV.U32 R95, RZ, RZ, R170 ;  /* 0x000000ffff5f7224 */ /* 0x000fc600078e00aa */
[----:B------:R-:W3:Y:S01]  /*45210*/  LDL.LU R182, [R1+0x4f2c] ;  /* 0x004f2c0001b67983 */ /* 0x000ee20000300800 */
[----:B------:R-:W-:-:S03]  /*45220*/  IMAD.MOV.U32 R96, RZ, RZ, R63 ;  /* 0x000000ffff607224 */ /* 0x000fc600078e003f */
[----:B------:R-:W3:Y:S01]  /*45230*/  LDL.LU R174, [R1+0x4f28] ;  /* 0x004f280001ae7983 */ /* 0x000ee20000300800 */
[----:B------:R-:W-:-:S03]  /*45240*/  MOV R97, R62 ;  /* 0x0000003e00617202 */ /* 0x000fc60000000f00 */
[----:B------:R-:W3:Y:S01]  /*45250*/  LDL.LU R171, [R1+0x4f24] ;  /* 0x004f240001ab7983 */ /* 0x000ee20000300800 */
[----:B------:R-:W-:-:S03]  /*45260*/  IMAD.MOV.U32 R98, RZ, RZ, R59 ;  /* 0x000000ffff627224 */ /* 0x000fc600078e003b */
[----:B------:R-:W3:Y:S01]  /*45270*/  LDL.LU R170, [R1+0x4f20] ;  /* 0x004f200001aa7983 */ /* 0x000ee20000300800 */
[----:B------:R-:W-:-:S03]  /*45280*/  IMAD.MOV.U32 R99, RZ, RZ, R58 ;  /* 0x000000ffff637224 */ /* 0x000fc600078e003a */
        /* <DEDUP_REMOVED lines=32> */
[----:B------:R-:W3:Y:S04]  /*45490*/  LDL.LU R71, [R1+0x4edc] ;  /* 0x004edc0001477983 */ /* 0x000ee80000300800 */
[----:B------:R-:W3:Y:S04]  /*454a0*/  LDL.LU R70, [R1+0x4ed8] ;  /* 0x004ed80001467983 */ /* 0x000ee80000300800 */
[----:B------:R-:W3:Y:S04]  /*454b0*/  LDL.LU R67, [R1+0x4ed4] ;  /* 0x004ed40001437983 */ /* 0x000ee80000300800 */
[----:B------:R-:W3:Y:S01]  /*454c0*/  LDL.LU R66, [R1+0x4ed0] ;  /* 0x004ed00001427983 */ /* 0x000ee20000300800 */
[----:B----4-:R-:W-:-:S02]  /*454d0*/  IMAD.MOV.U32 R123, RZ, RZ, R11 ;  /* 0x000000ffff7b7224 */ /* 0x010fc400078e000b */
[----:B------:R-:W-:Y:S01]  /*454e0*/  IMAD.MOV.U32 R122, RZ, RZ, R10 ;  /* 0x000000ffff7a7224 */ /* 0x000fe200078e000a */
[----:B------:R-:W-:Y:S01]  /*454f0*/  MOV R121, R14 ;  /* 0x0000000e00797202 */ /* 0x000fe20000000f00 */
[----:B------:R-:W-:Y:S02]  /*45500*/  IMAD.MOV.U32 R120, RZ, RZ, R15 ;  /* 0x000000ffff787224 */ /* 0x000fe400078e000f */
[----:B------:R-:W4:Y:S04]  /*45510*/  LDL.LU R15, [R1+0x4ecc] ;  /* 0x004ecc00010f7983 */ /* 0x000f280000300800 */
[----:B------:R-:W4:Y:S04]  /*45520*/  LDL.LU R14, [R1+0x4ec8] ;  /* 0x004ec800010e7983 */ /* 0x000f280000300800 */
[----:B------:R-:W4:Y:S04]  /*45530*/  LDL.LU R10, [R1+0x4ec4] ;  /* 0x004ec400010a7983 */ /* 0x000f280000300800 */
[----:B------:R-:W4:Y:S01]  /*45540*/  LDL.LU R11, [R1+0x4ec0] ;  /* 0x004ec000010b7983 */ /* 0x000f220000300800 */
[----:B--2---:R-:W-:-:S02]  /*45550*/  IMAD.MOV.U32 R125, RZ, RZ, R195 ;  /* 0x000000ffff7d7224 */ /* 0x004fc400078e00c3 */
[----:B---3--:R-:W-:Y:S01]  /*45560*/  IMAD.MOV.U32 R124, RZ, RZ, R194 ;  /* 0x000000ffff7c7224 */ /* 0x008fe200078e00c2 */
[----:B------:R-:W-:Y:S01]  /*45570*/  MOV R126, R6 ;  /* 0x00000006007e7202 */ /* 0x000fe20000000f00 */
[----:B------:R-:W2:Y:S01]  /*45580*/  LDL.LU R194, [R1+0x4ebc] ;  /* 0x004ebc0001c27983 */ /* 0x000ea20000300800 */
[----:B------:R-:W-:-:S03]  /*45590*/  IMAD.MOV.U32 R127, RZ, RZ, R7 ;  /* 0x000000ffff7f7224 */ /* 0x000fc600078e0007 */
[----:B------:R-:W2:Y:S04]  /*455a0*/  LDL.LU R195, [R1+0x4eb8] ;  /* 0x004eb80001c37983 */ /* 0x000ea80000300800 */
[----:B------:R-:W3:Y:S04]  /*455b0*/  LDL.LU R6, [R1+0x4eb4] ;  /* 0x004eb40001067983 */ /* 0x000ee80000300800 */
[----:B------:R-:W3:Y:S01]  /*455c0*/  LDL.LU R7, [R1+0x4eb0] ;  /* 0x004eb00001077983 */ /* 0x000ee20000300800 */
[----:B------:R-:W-:Y:S02]  /*455d0*/  IMAD.MOV.U32 R139, RZ, RZ, R63 ;  /* 0x000000ffff8b7224 */ /* 0x000fe400078e003f */
[----:B------:R-:W-:-:S02]  /*455e0*/  IMAD.MOV.U32 R138, RZ, RZ, R62 ;  /* 0x000000ffff8a7224 */ /* 0x000fc400078e003e */
[----:B------:R-:W-:Y:S02]  /*455f0*/  IMAD.MOV.U32 R137, RZ, RZ, R59 ;  /* 0x000000ffff897224 */ /* 0x000fe400078e003b */
[----:B------:R-:W-:Y:S02]  /*45600*/  IMAD.MOV.U32 R136, RZ, RZ, R58 ;  /* 0x000000ffff887224 */ /* 0x000fe400078e003a */
[----:B------:R-:W-:Y:S02]  /*45610*/  IMAD.MOV.U32 R199, RZ, RZ, R151 ;  /* 0x000000ffffc77224 */ /* 0x000fe400078e0097 */
[----:B------:R-:W-:Y:S01]  /*45620*/  IMAD.MOV.U32 R198, RZ, RZ, R150 ;  /* 0x000000ffffc67224 */ /* 0x000fe200078e0096 */
[----:B------:R-:W-:Y:S01]  /*45630*/  MOV R197, R75 ;  /* 0x0000004b00c57202 */ /* 0x000fe20000000f00 */
[----:B------:R-:W-:Y:S02]  /*45640*/  IMAD.MOV.U32 R196, RZ, RZ, R74 ;  /* 0x000000ffffc47224 */ /* 0x000fe400078e004a */
[----:B------:R-:W-:Y:S01]  /*45650*/  IMAD.MOV.U32 R203, RZ, RZ, R159 ;  /* 0x000000ffffcb7224 */ /* 0x000fe200078e009f */
[----:B------:R-:W-:Y:S01]  /*45660*/  MOV R202, R158 ;  /* 0x0000009e00ca7202 */ /* 0x000fe20000000f00 */
        /* <DEDUP_REMOVED lines=8> */
[----:B------:R-:W-:Y:S01]  /*456f0*/  IMAD.MOV.U32 R209, RZ, RZ, R67 ;  /* 0x000000ffffd17224 */ /* 0x000fe200078e0043 */
[----:B------:R-:W-:Y:S01]  /*45700*/  MOV R208, R66 ;  /* 0x0000004200d07202 */ /* 0x000fe20000000f00 */
[----:B------:R-:W-:Y:S02]  /*45710*/  IMAD.MOV.U32 R204, RZ, RZ, R162 ;  /* 0x000000ffffcc7224 */ /* 0x000fe400078e00a2 */
[----:B------:R-:W-:Y:S02]  /*45720*/  IMAD.MOV.U32 R205, RZ, RZ, R163 ;  /* 0x000000ffffcd7224 */ /* 0x000fe400078e00a3 */
[----:B------:R-:W-:Y:S01]  /*45730*/  IMAD.MOV.U32 R130, RZ, RZ, R174 ;  /* 0x000000ffff827224 */ /* 0x000fe200078e00ae */
[----:B------:R-:W-:Y:S01]  /*45740*/  MOV R112, R183 ;  /* 0x000000b700707202 */ /* 0x000fe20000000f00 */
[----:B------:R-:W-:Y:S02]  /*45750*/  IMAD.MOV.U32 R131, RZ, RZ, R182 ;  /* 0x000000ffff837224 */ /* 0x000fe400078e00b6 */
[----:B------:R-:W-:-:S02]  /*45760*/  IMAD.MOV.U32 R113, RZ, RZ, R175 ;  /* 0x000000ffff717224 */ /* 0x000fc400078e00af */
[----:B------:R-:W-:Y:S02]  /*45770*/  IMAD.MOV.U32 R114, RZ, RZ, R178 ;  /* 0x000000ffff727224 */ /* 0x000fe400078e00b2 */
[----:B------:R-:W-:Y:S01]  /*45780*/  IMAD.MOV.U32 R115, RZ, RZ, R179 ;  /* 0x000000ffff737224 */ /* 0x000fe200078e00b3 */
[----:B----4-:R-:W-:Y:S01]  /*45790*/  MOV R215, R15 ;  /* 0x0000000f00d77202 */ /* 0x010fe20000000f00 */
[----:B------:R-:W-:Y:S02]  /*457a0*/  IMAD.MOV.U32 R214, RZ, RZ, R14 ;  /* 0x000000ffffd67224 */ /* 0x000fe400078e000e */
[----:B------:R-:W-:Y:S02]  /*457b0*/  IMAD.MOV.U32 R212, RZ, RZ, R10 ;  /* 0x000000ffffd47224 */ /* 0x000fe400078e000a */
[----:B------:R-:W4:Y:S01]  /*457c0*/  LDL.LU R10, [R1+0x4eac] ;  /* 0x004eac00010a7983 */ /* 0x000f220000300800 */
[----:B------:R-:W-:-:S03]  /*457d0*/  IMAD.MOV.U32 R213, RZ, RZ, R11 ;  /* 0x000000ffffd57224 */ /* 0x000fc600078e000b */
[----:B------:R-:W4:Y:S04]  /*457e0*/  LDL.LU R11, [R1+0x4ea8] ;  /* 0x004ea800010b7983 */ /* 0x000f280000300800 */
[----:B------:R-:W2:Y:S04]  /*457f0*/  LDL.LU R14, [R1+0x4ea4] ;  /* 0x004ea400010e7983 */ /* 0x000ea80000300800 */
        /* <DEDUP_REMOVED lines=26> */
[----:B------:R-:W3:Y:S04]  /*459a0*/  LDL.LU R175, [R1+0x4e38] ;  /* 0x004e380001af7983 */ /* 0x000ee80000300800 */
[----:B------:R-:W3:Y:S04]  /*459b0*/  LDL.LU R178, [R1+0x4e34] ;  /* 0x004e340001b27983 */ /* 0x000ee80000300800 */
[----:B------:R-:W3:Y:S01]  /*459c0*/  LDL.LU R179, [R1+0x4e30] ;  /* 0x004e300001b37983 */ /* 0x000ee20000300800 */
[----:B------:R-:W-:Y:S01]  /*459d0*/  IMAD.MOV.U32 R161, RZ, RZ, R88 ;  /* 0x000000ffffa17224 */ /* 0x000fe200078e0058 */
[----:B------:R-:W-:Y:S01]  /*459e0*/  MOV R157, R90 ;  /* 0x0000005a009d7202 */ /* 0x000fe20000000f00 */
[----:B------:R-:W-:-:S02]  /*459f0*/  IMAD.MOV.U32 R160, RZ, RZ, R89 ;  /* 0x000000ffffa07224 */ /* 0x000fc400078e0059 */
[----:B------:R-:W-:-:S05]  /*45a00*/  IMAD.MOV.U32 R156, RZ, RZ, R91 ;  /* 0x000000ffff9c7224 */ /* 0x000fca00078e005b */
[----:B------:R-:W-:Y:S04]  /*45a10*/  STL [R1+0x4854], R156 ;  /* 0x0048549c01007387 */ /* 0x000fe80000100800 */
[----:B------:R-:W-:Y:S04]  /*45a20*/  STL [R1+0x4850], R157 ;  /* 0x0048509d01007387 */ /* 0x000fe80000100800 */
[----:B------:R-:W-:Y:S04]  /*45a30*/  STL [R1+0x484c], R160 ;  /* 0x00484ca001007387 */ /* 0x000fe80000100800 */
[----:B------:R-:W-:Y:S01]  /*45a40*/  STL [R1+0x4848], R161 ;  /* 0x004848a101007387 */ /* 0x000fe20000100800 */
[C---:B--2---:R-:W-:Y:S11]  /*45a50*/  HMMA.1688.F32.TF32 R88, R140.reuse, R182, R212 ;  /* 0x000000b68c58723c */ /* 0x044ff600000810d4 */
[----:B------:R-:W-:Y:S11]  /*45a60*/  @!UPT UIADD3 URZ, URZ, URZ, URZ ;  /* 0x0000003f3f3ff290 */ /* 0x000ff6000fffe03f */
[----:B------:R-:W-:Y:S02]  /*45a70*/  @!UPT UIADD3 URZ, URZ, URZ, URZ ;  /* 0x0000003f3f3ff290 */ /* 0x000fe4000fffe03f */
[----:B------:R-:W-:Y:S01]  /*45a80*/  IMAD.MOV.U32 R169, RZ, RZ, R88 ;  /* 0x000000ffffa97224 */ /* 0x000fe200078e0058 */
[----:B------:R-:W-:Y:S01]  /*45a90*/  MOV R168, R89 ;  /* 0x0000005900a87202 */ /* 0x000fe20000000f00 */
[----:B------:R-:W-:Y:S02]  /*45aa0*/  IMAD.MOV.U32 R165, RZ, RZ, R90 ;  /* 0x000000ffffa57224 */ /* 0x000fe400078e005a */
[----:B------:R-:W-:Y:S02]  /*45ab0*/  IMAD.MOV.U32 R164, RZ, RZ, R91 ;  /* 0x000000ffffa47224 */ /* 0x000fe400078e005b */
[C---:B---3--:R-:W-:Y:S03]  /*45ac0*/  HMMA.1688.F32.TF32 R88, R140.reuse, R178, R208 ;  /* 0x000000b28c58723c */ /* 0x048fe600000810d0 */
[----:B------:R-:W-:Y:S04]  /*45ad0*/  STL [R1+0x4864], R164 ;  /* 0x004864a401007387 */ /* 0x000fe80000100800 */
[----:B------:R-:W-:Y:S11]  /*45ae0*/  STL [R1+0x4860], R165 ;  /* 0x004860a501007387 */ /* 0x000ff60000100800 */
[----:B------:R-:W-:Y:S06]  /*45af0*/  @!UPT UIADD3 URZ, URZ, URZ, URZ ;  /* 0x0000003f3f3ff290 */ /* 0x000fec000fffe03f */
[----:B------:R-:W-:Y:S01]  /*45b00*/  IMAD.MOV.U32 R177, RZ, RZ, R88 ;  /* 0x000000ffffb17224 */ /* 0x000fe200078e0058 */
[----:B------:R-:W-:Y:S01]  /*45b10*/  MOV R173, R90 ;  /* 0x0000005a00ad7202 */ /* 0x000fe20000000f00 */
[----:B------:R-:W-:Y:S02]  /*45b20*/  IMAD.MOV.U32 R176, RZ, RZ, R89 ;  /* 0x000000ffffb07224 */ /* 0x000fe400078e0059 */
[----:B------:R-:W-:Y:S02]  /*45b30*/  IMAD.MOV.U32 R172, RZ, RZ, R91 ;  /* 0x000000ffffac7224 */ /* 0x000fe400078e005b */
[C---:B------:R-:W-:Y:S01]  /*45b40*/  HMMA.1688.F32.TF32 R88, R140.reuse, R174, R204 ;  /* 0x000000ae8c58723c */ /* 0x040fe200000810cc */
[----:B------:R-:W-:Y:S04]  /*45b50*/  STL [R1+0x485c], R168 ;  /* 0x00485ca801007387 */ /* 0x000fe80000100800 */
[----:B------:R-:W-:Y:S04]  /*45b60*/  STL [R1+0x4858], R169 ;  /* 0x004858a901007387 */ /* 0x000fe80000100800 */
[----:B------:R-:W-:Y:S01]  /*45b70*/  STL [R1+0x4874], R172 ;  /* 0x004874ac01007387 */ /* 0x000fe20000100800 */
[C---:B------:R-:W-:Y:S03]  /*45b80*/  HMMA.1688.F32.TF32 R200, R140.reuse, R170, R200 ;  /* 0x000000aa8cc8723c */ /* 0x040fe600000810c8 */
[----:B------:R-:W-:Y:S04]  /*45b90*/  STL [R1+0x4870], R173 ;  /* 0x004870ad01007387 */ /* 0x000fe80000100800 */
[----:B------:R-:W-:Y:S01]  /*45ba0*/  STL [R1+0x486c], R176 ;  /* 0x00486cb001007387 */ /* 0x000fe20000100800 */
[C---:B------:R-:W-:Y:S03]  /*45bb0*/  HMMA.1688.F32.TF32 R144, R140.reuse, R166, R196 ;  /* 0x000000a68c90723c */ /* 0x040fe600000810c4 */
[----:B------:R-:W-:Y:S04]  /*45bc0*/  STL [R1+0x4868], R177 ;  /* 0x004868b101007387 */ /* 0x000fe80000100800 */
[----:B------:R-:W-:Y:S04]  /*45bd0*/  STL.64 [R1+0x1c10], R88 ;  /* 0x001c105801007387 */ /* 0x000fe80000100a00 */
[----:B------:R2:W-:Y:S02]  /*45be0*/  STL.64 [R1+0x1c18], R90 ;  /* 0x001c185a01007387 */ /* 0x0005e40000100a00 */
[C---:B--2---:R-:W-:Y:S02]  /*45bf0*/  HMMA.1688.F32.TF32 R88, R140.reuse, R162, R136 ;  /* 0x000000a28c58723c */ /* 0x044fe40000081088 */
        /* <DEDUP_REMOVED lines=29> */
[C---:B----4-:R-:W-:Y:S02]  /*45dd0*/  HMMA.1688.F32.TF32 R96, R140.reuse, R10, R92 ;  /* 0x0000000a8c60723c */ /* 0x050fe4000008105c */
[----:B------:R-:W-:Y:S04]  /*45de0*/  STL.64 [R1+0x1b40], R100 ;  /* 0x001b406401007387 */ /* 0x000fe80000100a00 */
[----:B------:R-:W-:Y:S02]  /*45df0*/  STL.64 [R1+0x1b48], R102 ;  /* 0x001b486601007387 */ /* 0x000fe40000100a00 */
[C---:B------:R-:W-:Y:S07]  /*45e00*/  HMMA.1688.F32.TF32 R92, R140.reuse, R6, R244 ;  /* 0x000000068c5c723c */ /* 0x040fee00000810f4 */
[----:B------:R-:W-:Y:S04]  /*45e10*/  STL.64 [R1+0x1b30], R88 ;  /* 0x001b305801007387 */ /* 0x000fe80000100a00 */
[----:B------:R2:W-:Y:S02]  /*45e20*/  STL.64 [R1+0x1b38], R90 ;  /* 0x001b385a01007387 */ /* 0x0005e40000100a00 */
[----:B--2---:R-:W-:Y:S02]  /*45e30*/  HMMA.1688.F32.TF32 R88, R140, R194, R248 ;  /* 0x000000c28c58723c */ /* 0x004fe400000810f8 */
[----:B------:R-:W-:Y:S04]  /*45e40*/  STL.64 [R1+0x1b20], R96 ;  /* 0x001b206001007387 */ /* 0x000fe80000100a00 */
[----:B------:R-:W-:Y:S04]  /*45e50*/  STL.64 [R1+0x1b28], R98 ;  /* 0x001b286201007387 */ /* 0x000fe80000100a00 */
[----:B------:R-:W2:Y:S04]  /*45e60*/  LDL.LU R244, [R1+0x570] ;  /* 0x0005700001f47983 */ /* 0x000ea80000300800 */
[----:B------:R3:W-:Y:S04]  /*45e70*/  STL.64 [R1+0x1b10], R92 ;  /* 0x001b105c01007387 */ /* 0x0007e80000100a00 */
[----:B------:R4:W-:Y:S05]  /*45e80*/  STL.64 [R1+0x1b18], R94 ;  /* 0x001b185e01007387 */ /* 0x0009ea0000100a00 */
[----:B------:R-:W-:Y:S04]  /*45e90*/  STL.64 [R1+0x1b00], R88 ;  /* 0x001b005801007387 */ /* 0x000fe80000100a00 */
[----:B------:R1:W-:Y:S04]  /*45ea0*/  STL.64 [R1+0x1b08], R90 ;  /* 0x001b085a01007387 */ /* 0x0003e80000100a00 */
[----:B------:R-:W2:Y:S04]  /*45eb0*/  LDL.LU R245, [R1+0x574] ;  /* 0x0005740001f57983 */ /* 0x000ea80000300800 */
[----:B------:R-:W2:Y:S04]  /*45ec0*/  LDL.LU R246, [R1+0x578] ;  /* 0x0005780001f67983 */ /* 0x000ea80000300800 */
[----:B------:R-:W2:Y:S04]  /*45ed0*/  LDL.LU R247, [R1+0x57c] ;  /* 0x00057c0001f77983 */ /* 0x000ea80000300800 */
[----:B---3--:R-:W3:Y:S04]  /*45ee0*/  LDL.LU R92, [R1+0x580] ;  /* 0x00058000015c7983 */ /* 0x008ee80000300800 */
[----:B------:R-:W3:Y:S04]  /*45ef0*/  LDL.LU R93, [R1+0x584] ;  /* 0x00058400015d7983 */ /* 0x000ee80000300800 */
[----:B----4-:R-:W3:Y:S04]  /*45f00*/  LDL.LU R94, [R1+0x588] ;  /* 0x00058800015e7983 */ /* 0x010ee80000300800 */
[----:B------:R-:W3:Y:S04]  /*45f10*/  LDL.LU R95, [R1+0x58c] ;  /* 0x00058c00015f7983 */ /* 0x000ee80000300800 */
[----:B------:R-:W4:Y:S04]  /*45f20*/  LDL.LU R96, [R1+0x590] ;  /* 0x0005900001607983 */ /* 0x000f280000300800 */
[----:B------:R-:W4:Y:S04]  /*45f30*/  LDL.LU R97, [R1+0x594] ;  /* 0x0005940001617983 */ /* 0x000f280000300800 */
[----:B------:R-:W4:Y:S04]  /*45f40*/  LDL.LU R98, [R1+0x598] ;  /* 0x0005980001627983 */ /* 0x000f280000300800 */
        /* <DEDUP_REMOVED lines=9> */
[----:B------:R-:W1:Y:S04]  /*45fe0*/  LDL.LU R112, [R1+0x740] ;  /* 0x0007400001707983 */ /* 0x000e680000300800 */
[----:B------:R-:W1:Y:S04]  /*45ff0*/  LDL.LU R113, [R1+0x744] ;  /* 0x0007440001717983 */ /* 0x000e680000300800 */
[----:B------:R-:W1:Y:S04]  /*46000*/  LDL.LU R114, [R1+0x748] ;  /* 0x0007480001727983 */ /* 0x000e680000300800 */
[----:B------:R-:W1:Y:S04]  /*46010*/  LDL.LU R115, [R1+0x74c] ;  /* 0x00074c0001737983 */ /* 0x000e680000300800 */
[----:B------:R-:W2:Y:S04]  /*46020*/  LDL.LU R120, [R1+0x950] ;  /* 0x0009500001787983 */ /* 0x000ea80000300800 */
[----:B------:R-:W2:Y:S04]  /*46030*/  LDL.LU R121, [R1+0x954] ;  /* 0x0009540001797983 */ /* 0x000ea80000300800 */
        /* <DEDUP_REMOVED lines=49> */
[----:B------:R-:W4:Y:S01]  /*46350*/  LDL.LU R251, [R1+0x56c] ;  /* 0x00056c0001fb7983 */ /* 0x000f220000300800 */
[C---:B-1----:R-:W-:Y:S08]  /*46360*/  HMMA.1688.F32.TF32 R112, R84.reuse, R18, R112 ;  /* 0x000000125470723c */ /* 0x042ff00000081070 */
[C---:B--2---:R-:W-:Y:S08]  /*46370*/  HMMA.1688.F32.TF32 R120, R84.reuse, R26, R120 ;  /* 0x0000001a5478723c */ /* 0x044ff00000081078 */
[C---:B---3--:R-:W-:Y:S08]  /*46380*/  HMMA.1688.F32.TF32 R124, R84.reuse, R30, R124 ;  /* 0x0000001e547c723c */ /* 0x048ff0000008107c */
[C---:B----4-:R-:W-:Y:S11]  /*46390*/  HMMA.1688.F32.TF32 R88, R84.reuse, R82, R216 ;  /* 0x000000525458723c */ /* 0x050ff600000810d8 */
[----:B------:R-:W-:Y:S11]  /*463a0*/  @!UPT UIADD3 URZ, URZ, URZ, URZ ;  /* 0x0000003f3f3ff290 */ /* 0x000ff6000fffe03f */
[----:B------:R-:W-:Y:S02]  /*463b0*/  @!UPT UIADD3 URZ, URZ, URZ, URZ ;  /* 0x0000003f3f3ff290 */ /* 0x000fe4000fffe03f */
[----:B------:R-:W-:Y:S01]  /*463c0*/  MOV R60, R91 ;  /* 0x0000005b003c7202 */ /* 0x000fe20000000f00 */
[----:B------:R-:W-:Y:S01]  /*463d0*/  IMAD.MOV.U32 R61, RZ, RZ, R90 ;  /* 0x000000ffff3d7224 */ /* 0x000fe200078e005a */
[----:B------:R-:W-:Y:S01]  /*463e0*/  HMMA.1688.F32.TF32 R128, R84, R34, R128 ;  /* 0x000000225480723c */ /* 0x000fe20000081080 */
[----:B------:R-:W-:Y:S01]  /*463f0*/  IMAD.MOV.U32 R64, RZ, RZ, R89 ;  /* 0x000000ffff407224 */ /* 0x000fe200078e0059 */
[----:B------:R-:W-:Y:S01]  /*46400*/  LDS R90, [R111+0x3100] ;  /* 0x003100006f5a7984 */ /* 0x000fe20000000800 */
[----:B------:R-:W-:-:S05]  /*46410*/  IMAD.MOV.U32 R65, RZ, RZ, R88 ;  /* 0x000000ffff417224 */ /* 0x000fca00078e0058 */
[C---:B------:R-:W-:Y:S08]  /*46420*/  HMMA.1688.F32.TF32 R144, R84.reuse, R78, R212 ;  /* 0x0000004e5490723c */ /* 0x040ff000000810d4 */
[C---:B------:R-:W-:Y:S01]  /*46430*/  HMMA.1688.F32.TF32 R140, R84.reuse, R54, R208 ;  /* 0x00000036548c723c */ /* 0x040fe200000810d0 */
[----:B------:R-:W-:Y:S04]  /*46440*/  STL [R1+0x4ac4], R60 ;  /* 0x004ac43c01007387 */ /* 0x000fe80000100800 */
[----:B------:R-:W-:Y:S04]  /*46450*/  STL [R1+0x4ac0], R61 ;  /* 0x004ac03d01007387 */ /* 0x000fe80000100800 */
[----:B------:R-:W-:Y:S01]  /*46460*/  STL [R1+0x4abc], R64 ;  /* 0x004abc4001007387 */ /* 0x000fe20000100800 */
[C---:B------:R-:W-:Y:S03]  /*46470*/  HMMA.1688.F32.TF32 R204, R84.reuse, R50, R204 ;  /* 0x0000003254cc723c */ /* 0x040fe600000810cc */
[----:B------:R-:W-:Y:S04]  /*46480*/  STL [R1+0x4ab8], R65 ;  /* 0x004ab84101007387 */ /* 0x000fe80000100800 */
[----:B------:R-:W-:Y:S04]  /*46490*/  STL.64 [R1+0xf50], R144 ;  /* 0x000f509001007387 */ /* 0x000fe80000100a00 */
[----:B------:R1:W-:Y:S04]  /*464a0*/  STL.64 [R1+0xf58], R146 ;  /* 0x000f589201007387 */ /* 0x0003e80000100a00 */
[----:B------:R-:W-:Y:S01]  /*464b0*/  STL.64 [R1+0xfa0], R140 ;  /* 0x000fa08c01007387 */ /* 0x000fe20000100a00 */
[C---:B------:R-:W-:Y:S03]  /*464c0*/  HMMA.1688.F32.TF32 R136, R84.reuse, R38, R136 ;  /* 0x000000265488723c */ /* 0x040fe60000081088 */
[----:B------:R2:W-:Y:S04]  /*464d0*/  STL.64 [R1+0xfa8], R142 ;  /* 0x000fa88e01007387 */ /* 0x0005e80000100a00 */
[----:B------:R-:W-:Y:S01]  /*464e0*/  LDS R88, [R111+0x2100] ;  /* 0x002100006f587984 */ /* 0x000fe20000000800 */
[C---:B-1----:R-:W-:Y:S03]  /*464f0*/  HMMA.1688.F32.TF32 R144, R84.reuse, R46, R200 ;  /* 0x0000002e5490723c */ /* 0x042fe600000810c8 */
[----:B------:R-:W-:Y:S04]  /*46500*/  LDS R89, [R252+0x2100] ;  /* 0x00210000fc597984 */ /* 0x000fe80000000800 */
[----:B------:R-:W1:Y:S01]  /*46510*/  LDS R91, [R252+0x3100] ;  /* 0x00310000fc5b7984 */ /* 0x000e620000000800 */
[C---:B--2---:R-:W-:Y:S08]  /*46520*/  HMMA.1688.F32.TF32 R140, R84.reuse, R42, R196 ;  /* 0x0000002a548c723c */ /* 0x044ff000000810c4 */
[C---:B------:R-:W-:Y:S01]  /*46530*/  HMMA.1688.F32.TF32 R116, R84.reuse, R22, R116 ;  /* 0x000000165474723c */ /* 0x040fe20000081074 */
        /* <DEDUP_REMOVED lines=13> */
[----:B------:R2:W-:Y:S04]  /*46610*/  STL.64 [R1+0x1a18], R122 ;  /* 0x001a187a01007387 */ /* 0x0005e80000100a00 */
[----:B------:R-:W-:Y:S04]  /*46620*/  STL.64 [R1+0x1a80], R116 ;  /* 0x001a807401007387 */ /* 0x000fe80000100a00 */
[----:B------:R3:W-:Y:S01]  /*46630*/  STL.64 [R1+0x1a88], R118 ;  /* 0x001a887601007387 */ /* 0x0007e20000100a00 */
[C---:B--2---:R-:W-:Y:S03]  /*46640*/  HMMA.1688.F32.TF32 R120, R84.reuse, R190, R132 ;  /* 0x000000be5478723c */ /* 0x044fe60000081084 */
[----:B------:R-:W-:Y:S04]  /*46650*/  STL.64 [R1+0x1ab0], R112 ;  /* 0x001ab07001007387 */ /* 0x000fe80000100a00 */
[----:B------:R2:W-:Y:S01]  /*46660*/  STL.64 [R1+0x1ab8], R114 ;  /* 0x001ab87201007387 */ /* 0x0005e20000100a00 */
[C---:B---3--:R-:W-:Y:S08]  /*46670*/  HMMA.1688.F32.TF32 R116, R84.reuse, R186, R104 ;  /* 0x000000ba5474723c */ /* 0x048ff00000081068 */
[C---:B--2---:R-:W-:Y:S08]  /*46680*/  HMMA.1688.F32.TF32 R112, R84.reuse, R182, R100 ;  /* 0x000000b65470723c */ /* 0x044ff00000081064 */
[C---:B------:R-:W-:Y:S08]  /*46690*/  HMMA.1688.F32.TF32 R104, R84.reuse, R178, R96 ;  /* 0x000000b25468723c */ /* 0x040ff00000081060 */
[C---:B------:R-:W-:Y:S08]  /*466a0*/  HMMA.1688.F32.TF32 R100, R84.reuse, R174, R92 ;  /* 0x000000ae5464723c */ /* 0x040ff0000008105c */
        /* <DEDUP_REMOVED lines=12> */
[----:B--2---:R-:W1:Y:S04]  /*46770*/  LDL.LU R104, [R1+0x1ff0] ;  /* 0x001ff00001687983 */ /* 0x004e680000300800 */
[----:B------:R-:W-:Y:S04]  /*46780*/  STL.64 [R1+0x1e70], R96 ;  /* 0x001e706001007387 */ /* 0x000fe80000100a00 */
[----:B------:R-:W-:Y:S04]  /*46790*/  STL.64 [R1+0x1e78], R98 ;  /* 0x001e786201007387 */ /* 0x000fe80000100a00 */
[----:B------:R2:W-:Y:S04]  /*467a0*/  STL.64 [R1+0x1e60], R92 ;  /* 0x001e605c01007387 */ /* 0x0005e80000100a00 */
[----:B------:R4:W-:Y:S04]  /*467b0*/  STL.64 [R1+0x1e68], R94 ;  /* 0x001e685e01007387 */ /* 0x0009e80000100a00 */
[----:B------:R-:W1:Y:S04]  /*467c0*/  LDL.LU R105, [R1+0x1ff4] ;  /* 0x001ff40001697983 */ /* 0x000e680000300800 */
[----:B---3--:R-:W1:Y:S04]  /*467d0*/  LDL.LU R106, [R1+0x1ff8] ;  /* 0x001ff800016a7983 */ /* 0x008e680000300800 */
[----:B------:R-:W1:Y:S04]  /*467e0*/  LDL.LU R107, [R1+0x1ffc] ;  /* 0x001ffc00016b7983 */ /* 0x000e680000300800 */
        /* <DEDUP_REMOVED lines=56> */
[----:B--2---:R-:W2:Y:S04]  /*46b70*/  LDL.LU R92, [R1+0x1e20] ;  /* 0x001e2000015c7983 */ /* 0x004ea80000300800 */
[----:B------:R-:W2:Y:S04]  /*46b80*/  LDL.LU R93, [R1+0x1e24] ;  /* 0x001e2400015d7983 */ /* 0x000ea80000300800 */
[----:B----4-:R-:W2:Y:S04]  /*46b90*/  LDL.LU R94, [R1+0x1e28] ;  /* 0x001e2800015e7983 */ /* 0x010ea80000300800 */
[----:B------:R-:W2:Y:S04]  /*46ba0*/  LDL.LU R95, [R1+0x1e2c] ;  /* 0x001e2c00015f7983 */ /* 0x000ea80000300800 */
        /* <DEDUP_REMOVED lines=11> */
[----:B------:R-:W2:Y:S01]  /*46c60*/  LDL.LU R251, [R1+0xc9c] ;  /* 0x000c9c0001fb7983 */ /* 0x000ea20000300800 */
[----:B-1----:R-:W-:Y:S08]  /*46c70*/  HMMA.1688.F32.TF32 R104, R88, R82, R104 ;  /* 0x000000525868723c */ /* 0x002ff00000081068 */
[C---:B---3--:R-:W-:Y:S08]  /*46c80*/  HMMA.1688.F32.TF32 R112, R84.reuse, R6, R112 ;  /* 0x000000065470723c */ /* 0x048ff00000081070 */
[C---:B------:R-:W-:Y:S08]  /*46c90*/  HMMA.1688.F32.TF32 R120, R84.reuse, R14, R120 ;  /* 0x0000000e5478723c */ /* 0x040ff00000081078 */
[C---:B------:R-:W-:Y:S08]  /*46ca0*/  HMMA.1688.F32.TF32 R124, R84.reuse, R58, R124 ;  /* 0x0000003a547c723c */ /* 0x040ff0000008107c */
[C---:B------:R-:W-:Y:S08]  /*46cb0*/  HMMA.1688.F32.TF32 R128, R84.reuse, R62, R128 ;  /* 0x0000003e5480723c */ /* 0x040ff00000081080 */
[C---:B------:R-:W-:Y:S08]  /*46cc0*/  HMMA.1688.F32.TF32 R144, R84.reuse, R158, R212 ;  /* 0x0000009e5490723c */ /* 0x040ff000000810d4 */
[C---:B------:R-:W-:Y:S08]  /*46cd0*/  HMMA.1688.F32.TF32 R216, R84.reuse, R162, R216 ;  /* 0x000000a254d8723c */ /* 0x040ff000000810d8 */
[C---:B------:R-:W-:Y:S11]  /*46ce0*/  HMMA.1688.F32.TF32 R140, R84.reuse, R154, R208 ;  /* 0x0000009a548c723c */ /* 0x040ff600000810d0 */
[----:B------:R-:W-:Y:S04]  /*46cf0*/  @!UPT UIADD3 URZ, URZ, URZ, URZ ;  /* 0x0000003f3f3ff290 */ /* 0x000fe8000fffe03f */
[----:B------:R-:W-:Y:S01]  /*46d00*/  STL.64 [R1+0x1e50], R216 ;  /* 0x001e50d801007387 */ /* 0x000fe20000100a00 */
[C---:B------:R-:W-:Y:S03]  /*46d10*/  HMMA.1688.F32.TF32 R204, R84.reuse, R150, R204 ;  /* 0x0000009654cc723c */ /* 0x040fe600000810cc */
[----:B------:R-:W-:Y:S04]  /*46d20*/  STL.64 [R1+0x1e58], R218 ;  /* 0x001e58da01007387 */ /* 0x000fe80000100a00 */
[----:B------:R-:W-:Y:S04]  /*46d30*/  STL.64 [R1+0x1e40], R144 ;  /* 0x001e409001007387 */ /* 0x000fe80000100a00 */
[----:B------:R1:W-:Y:S04]  /*46d40*/  STL.64 [R1+0x1e48], R146 ;  /* 0x001e489201007387 */ /* 0x0003e80000100a00 */
[----:B------:R-:W-:Y:S01]  /*46d50*/  STL.64 [R1+0x1e30], R140 ;  /* 0x001e308c01007387 */ /* 0x000fe20000100a00 */
[C---:B------:R-:W-:Y:S03]  /*46d60*/  HMMA.1688.F32.TF32 R136, R84.reuse, R66, R136 ;  /* 0x000000425488723c */ /* 0x040fe60000081088 */
[----:B------:R3:W-:Y:S05]  /*46d70*/  STL.64 [R1+0x1e38], R142 ;  /* 0x001e388e01007387 */ /* 0x0007ea0000100a00 */
[C---:B-1----:R-:W-:Y:S08]  /*46d80*/  HMMA.1688.F32.TF32 R144, R84.reuse, R74, R200 ;  /* 0x0000004a5490723c */ /* 0x042ff000000810c8 */
[C---:B---3--:R-:W-:Y:S08]  /*46d90*/  HMMA.1688.F32.TF32 R140, R84.reuse, R70, R196 ;  /* 0x00000046548c723c */ /* 0x048ff000000810c4 */
        /* <DEDUP_REMOVED lines=10> */
[----:B------:R-:W-:Y:S03]  /*46e40*/  HMMA.1688.F32.TF32 R84, R84, R194, R132 ;  /* 0x000000c25454723c */ /* 0x000fe60000081084 */
[----:B------:R-:W-:Y:S04]  /*46e50*/  STL.64 [R1+0x1d78], R130 ;  /* 0x001d788201007387 */ /* 0x000fe80000100a00 */
[----:B------:R-:W-:Y:S04]  /*46e60*/  STL.64 [R1+0x1d50], R124 ;  /* 0x001d507c01007387 */ /* 0x000fe80000100a00 */
[----:B------:R-:W-:Y:S04]  /*46e70*/  STL.64 [R1+0x1d58], R126 ;  /* 0x001d587e01007387 */ /* 0x000fe80000100a00 */
[----:B------:R-:W-:Y:S04]  /*46e80*/  STL.64 [R1+0x1d00], R120 ;  /* 0x001d007801007387 */ /* 0x000fe80000100a00 */
[----:B------:R-:W-:Y:S04]  /*46e90*/  STL.64 [R1+0x1d08], R122 ;  /* 0x001d087a01007387 */ /* 0x000fe80000100a00 */
[----:B------:R-:W-:Y:S04]  /*46ea0*/  STL.64 [R1+0x1cf0], R116 ;  /* 0x001cf07401007387 */ /* 0x000fe80000100a00 */
[----:B------:R-:W-:Y:S01]  /*46eb0*/  STL.64 [R1+0x1cf8], R118 ;  /* 0x001cf87601007387 */ /* 0x000fe20000100a00 */
[----:B------:R-:W-:-:S03]  /*46ec0*/  IMAD.MOV.U32 R73, RZ, RZ, R104 ;  /* 0x000000ffff497224 */ /* 0x000fc600078e0068 */
[----:B------:R-:W-:Y:S01]  /*46ed0*/  STL.64 [R1+0x1cd0], R112 ;  /* 0x001cd07001007387 */ /* 0x000fe20000100a00 */
[----:B------:R-:W-:-:S03]  /*46ee0*/  IMAD.MOV.U32 R72, RZ, RZ, R105 ;  /* 0x000000ffff487224 */ /* 0x000fc600078e0069 */
[----:B------:R2:W-:Y:S01]  /*46ef0*/  STL.64 [R1+0x1cd8], R114 ;  /* 0x001cd87201007387 */ /* 0x0005e20000100a00 */
[----:B------:R-:W-:Y:S02]  /*46f00*/  IMAD.MOV.U32 R69, RZ, RZ, R106 ;  /* 0x000000ffff457224 */ /* 0x000fe400078e006a */
[----:B------:R-:W-:Y:S02]  /*46f10*/  IMAD.MOV.U32 R68, RZ, RZ, R107 ;  /* 0x000000ffff447224 */ /* 0x000fe400078e006b */
[C---:B----4-:R-:W-:Y:S08]  /*46f20*/  HMMA.1688.F32.TF32 R104, R88.reuse, R54, R96 ;  /* 0x000000365868723c */ /* 0x050ff00000081060 */
[C---:B--2---:R-:W-:Y:S08]  /*46f30*/  HMMA.1688.F32.TF32 R112, R88.reuse, R78, R100 ;  /* 0x0000004e5870723c */ /* 0x044ff00000081064 */
[C---:B------:R-:W-:Y:S08]  /*46f40*/  HMMA.1688.F32.TF32 R100, R88.reuse, R50, R92 ;  /* 0x000000325864723c */ /* 0x040ff0000008105c */
[C---:B------:R-:W-:Y:S08]  /*46f50*/  HMMA.1688.F32.TF32 R96, R88.reuse, R46, R244 ;  /* 0x0000002e5860723c */ /* 0x040ff000000810f4 */
[C---:B------:R-:W-:Y:S01]  /*46f60*/  HMMA.1688.F32.TF32 R92, R88.reuse, R42, R248 ;  /* 0x0000002a585c723c */ /* 0x040fe200000810f8 */
[----:B------:R-:W-:Y:S04]  /*46f70*/  STL.64 [R1+0x1cc0], R84 ;  /* 0x001cc05401007387 */ /* 0x000fe80000100a00 */
[----:B------:R-:W-:Y:S04]  /*46f80*/  STL.64 [R1+0x1cc8], R86 ;  /* 0x001cc85601007387 */ /* 0x000fe80000100a00 */
        /* <DEDUP_REMOVED lines=9> */
[----:B------:R-:W-:Y:S04]  /*47020*/  STL.64 [R1+0xed8], R102 ;  /* 0x000ed86601007387 */ /* 0x000fe80000100a00 */
[----:B------:R-:W2:Y:S04]  /*47030*/  LDL.LU R244, [R1+0x350] ;  /* 0x0003500001f47983 */ /* 0x000ea80000300800 */
[----:B------:R-:W-:Y:S04]  /*47040*/  STL.64 [R1+0xef0], R96 ;  /* 0x000ef06001007387 */ /* 0x000fe80000100a00 */
[----:B------:R-:W-:Y:S04]  /*47050*/  STL.64 [R1+0xef8], R98 ;  /* 0x000ef86201007387 */ /* 0x000fe80000100a00 */
[----:B------:R1:W-:Y:S04]  /*47060*/  STL.64 [R1+0xec0], R92 ;  /* 0x000ec05c01007387 */ /* 0x0003e80000100a00 */
[----:B------:R3:W-:Y:S04]  /*47070*/  STL.64 [R1+0xec8], R94 ;  /* 0x000ec85e01007387 */ /* 0x0007e80000100a00 */
[----:B------:R-:W2:Y:S04]  /*47080*/  LDL.LU R245, [R1+0x354] ;  /* 0x0003540001f57983 */ /* 0x000ea80000300800 */
[----:B------:R-:W2:Y:S04]  /*47090*/  LDL.LU R246, [R1+0x358] ;  /* 0x0003580001f67983 */ /* 0x000ea80000300800 */
[----:B------:R-:W2:Y:S04]  /*470a0*/  LDL.LU R247, [R1+0x35c] ;  /* 0x00035c0001f77983 */ /* 0x000ea80000300800 */
[----:B-1----:R-:W4:Y:S04]  /*470b0*/  LDL.LU R92, [R1+0x360] ;  /* 0x00036000015c7983 */ /* 0x002f280000300800 */
[----:B------:R-:W4:Y:S04]  /*470c0*/  LDL.LU R93, [R1+0x364] ;  /* 0x00036400015d7983 */ /* 0x000f280000300800 */
[----:B---3--:R-:W4:Y:S04]  /*470d0*/  LDL.LU R94, [R1+0x368] ;  /* 0x00036800015e7983 */ /* 0x008f280000300800 */
[----:B------:R-:W4:Y:S04]  /*470e0*/  LDL.LU R95, [R1+0x36c] ;  /* 0x00036c00015f7983 */ /* 0x000f280000300800 */
[----:B------:R-:W3:Y:S04]  /*470f0*/  LDL.LU R96, [R1+0x370] ;  /* 0x0003700001607983 */ /* 0x000ee80000300800 */
[----:B------:R-:W3:Y:S04]  /*47100*/  LDL.LU R97, [R1+0x374] ;  /* 0x0003740001617983 */ /* 0x000ee80000300800 */
[----:B------:R-:W3:Y:S04]  /*47110*/  LDL.LU R98, [R1+0x378] ;  /* 0x0003780001627983 */ /* 0x000ee80000300800 */
[----:B------:R-:W3:Y:S04]  /*47120*/  LDL.LU R99, [R1+0x37c] ;  /* 0x00037c0001637983 */ /* 0x000ee80000300800 */
        /* <DEDUP_REMOVED lines=96> */
[----:B------:R-:W-:Y:S04]  /*47730*/  LDS R84, [R111+0x2180] ;  /* 0x002180006f547984 */ /* 0x000fe80000000800 */
[----:B------:R-:W-:Y:S04]  /*47740*/  LDS R86, [R111+0x3180] ;  /* 0x003180006f567984 */ /* 0x000fe80000000800 */
[----:B------:R-:W-:Y:S04]  /*47750*/  LDS R85, [R252+0x2180] ;  /* 0x00218000fc557984 */ /* 0x000fe80000000800 */
[----:B------:R-:W1:Y:S01]  /*47760*/  LDS R87, [R252+0x3180] ;  /* 0x00318000fc577984 */ /* 0x000e620000000800 */
[C---:B--2---:R-:W-:Y:S08]  /*47770*/  HMMA.1688.F32.TF32 R140, R88.reuse, R38, R140 ;  /* 0x00000026588c723c */ /* 0x044ff0000008108c */
[C---:B------:R-:W-:Y:S11]  /*47780*/  HMMA.1688.F32.TF32 R144, R88.reuse, R34, R144 ;  /* 0x000000225890723c */ /* 0x040ff60000081090 */
[----:B------:R-:W-:Y:S04]  /*47790*/  @!UPT UIADD3 URZ, URZ, URZ, URZ ;  /* 0x0000003f3f3ff290 */ /* 0x000fe8000fffe03f */
[----:B------:R-:W-:Y:S04]  /*477a0*/  STL.64 [R1+0xf00], R140 ;  /* 0x000f008c01007387 */ /* 0x000fe80000100a00 */
[----:B------:R3:W-:Y:S02]  /*477b0*/  STL.64 [R1+0xf08], R142 ;  /* 0x000f088e01007387 */ /* 0x0007e40000100a00 */
[C---:B---3--:R-:W-:Y:S02]  /*477c0*/  HMMA.1688.F32.TF32 R140, R88.reuse, R30, R240 ;  /* 0x0000001e588c723c */ /* 0x048fe400000810f0 */
[----:B------:R-:W-:Y:S04]  /*477d0*/  STL.64 [R1+0xf10], R144 ;  /* 0x000f109001007387 */ /* 0x000fe80000100a00 */
[----:B------:R2:W-:Y:S02]  /*477e0*/  STL.64 [R1+0xf18], R146 ;  /* 0x000f189201007387 */ /* 0x0005e40000100a00 */
[C---:B------:R-:W-:Y:S08]  /*477f0*/  HMMA.1688.F32.TF32 R236, R88.reuse, R26, R236 ;  /* 0x0000001a58ec723c */ /* 0x040ff000000810ec */
[C---:B--2---:R-:W-:Y:S07]  /*47800*/  HMMA.1688.F32.TF32 R144, R88.reuse, R22, R232 ;  /* 0x000000165890723c */ /* 0x044fee00000810e8 */
[----:B------:R-:W-:Y:S04]  /*47810*/  STL.64 [R1+0xf20], R140 ;  /* 0x000f208c01007387 */ /* 0x000fe80000100a00 */
[----:B------:R2:W-:Y:S02]  /*47820*/  STL.64 [R1+0xf28], R142 ;  /* 0x000f288e01007387 */ /* 0x0005e40000100a00 */
[----:B--2---:R-:W-:Y:S02]  /*47830*/  HMMA.1688.F32.TF32 R140, R88, R18, R228 ;  /* 0x00000012588c723c */ /* 0x004fe400000810e4 */
[----:B------:R-:W-:Y:S04]  /*47840*/  STL.64 [R1+0xf30], R236 ;  /* 0x000f30ec01007387 */ /* 0x000fe80000100a00 */
[----:B------:R-:W-:Y:S04]  /*47850*/  STL.64 [R1+0xf38], R238 ;  /* 0x000f38ee01007387 */ /* 0x000fe80000100a00 */
[----:B------:R-:W-:Y:S04]  /*47860*/  STL.64 [R1+0xf40], R144 ;  /* 0x000f409001007387 */ /* 0x000fe80000100a00 */
[----:B------:R-:W-:Y:S09]  /*47870*/  STL.64 [R1+0xf48], R146 ;  /* 0x000f489201007387 */ /* 0x000ff20000100a00 */
[----:B------:R4:W-:Y:S01]  /*47880*/  STL.64 [R1+0x1020], R140 ;  /* 0x0010208c01007387 */ /* 0x0009e20000100a00 */
[----:B------:R-:W-:Y:S01]  /*47890*/  MOV R5, R142 ;  /* 0x0000008e00057202 */ /* 0x000fe20000000f00 */
[----:B------:R-:W-:-:S02]  /*478a0*/  IMAD.MOV.U32 R4, RZ, RZ, R143 ;  /* 0x000000ffff047224 */ /* 0x000fc400078e008f */
[C---:B----4-:R-:W-:Y:S03]  /*478b0*/  HMMA.1688.F32.TF32 R140, R88.reuse, R190, R224 ;  /* 0x000000be588c723c */ /* 0x050fe600000810e0 */
[----:B------:R-:W-:Y:S04]  /*478c0*/  STL [R1+0x48a0], R4 ;  /* 0x0048a00401007387 */ /* 0x000fe80000100800 */
[----:B------:R-:W-:Y:S01]  /*478d0*/  STL [R1+0x489c], R5 ;  /* 0x00489c0501007387 */ /* 0x000fe20000100800 */
[C---:B------:R-:W-:Y:S08]  /*478e0*/  HMMA.1688.F32.TF32 R220, R88.reuse, R186, R220 ;  /* 0x000000ba58dc723c */ /* 0x040ff000000810dc */
        /* <DEDUP_REMOVED lines=8> */
[----:B------:R2:W-:Y:S09]  /*47970*/  STL.64 [R1+0x1fd8], R146 ;  /* 0x001fd89201007387 */ /* 0x0005f20000100a00 */
[----:B------:R-:W-:Y:S01]  /*47980*/  STL.64 [R1+0x1fc0], R140 ;  /* 0x001fc08c01007387 */ /* 0x000fe20000100a00 */
[C---:B--2---:R-:W-:Y:S03]  /*47990*/  HMMA.1688.F32.TF32 R144, R88.reuse, R170, R204 ;  /* 0x000000aa5890723c */ /* 0x044fe600000810cc */
[----:B------:R2:W-:Y:S05]  /*479a0*/  STL.64 [R1+0x1fc8], R142 ;  /* 0x001fc88e01007387 */ /* 0x0005ea0000100a00 */
[C---:B--2---:R-:W-:Y:S01]  /*479b0*/  HMMA.1688.F32.TF32 R140, R88.reuse, R166, R200 ;  /* 0x000000a6588c723c */ /* 0x044fe200000810c8 */
[----:B------:R-:W-:Y:S04]  /*479c0*/  STL.64 [R1+0x1fb0], R208 ;  /* 0x001fb0d001007387 */ /* 0x000fe80000100a00 */
[----:B------:R-:W-:Y:S03]  /*479d0*/  STL.64 [R1+0x1fb8], R210 ;  /* 0x001fb8d201007387 */ /* 0x000fe60000100a00 */
[C---:B------:R-:W-:Y:S07]  /*479e0*/  HMMA.1688.F32.TF32 R196, R88.reuse, R162, R196 ;  /* 0x000000a258c4723c */ /* 0x040fee00000810c4 */
[----:B------:R-:W-:Y:S04]  /*479f0*/  STL.64 [R1+0x1fa0], R144 ;  /* 0x001fa09001007387 */ /* 0x000fe80000100a00 */
[----:B------:R2:W-:Y:S04]  /*47a00*/  STL.64 [R1+0x1fa8], R146 ;  /* 0x001fa89201007387 */ /* 0x0005e80000100a00 */
[----:B------:R-:W-:Y:S01]  /*47a10*/  STL.64 [R1+0x1f90], R140 ;  /* 0x001f908c01007387 */ /* 0x000fe20000100a00 */
[C---:B--2---:R-:W-:Y:S03]  /*47a20*/  HMMA.1688.F32.TF32 R144, R88.reuse, R158, R136 ;  /* 0x0000009e5890723c */ /* 0x044fe60000081088 */
[----:B------:R2:W-:Y:S05]  /*47a30*/  STL.64 [R1+0x1f98], R142 ;  /* 0x001f988e01007387 */ /* 0x0005ea0000100a00 */
[C---:B------:R-:W-:Y:S08]  /*47a40*/  HMMA.1688.F32.TF32 R136, R88.reuse, R150, R124 ;  /* 0x000000965888723c */ /* 0x040ff0000008107c */
[C---:B--2---:R-:W-:Y:S08]  /*47a50*/  HMMA.1688.F32.TF32 R140, R88.reuse, R154, R128 ;  /* 0x0000009a588c723c */ /* 0x044ff00000081080 */
        /* <DEDUP_REMOVED lines=13> */
[----:B------:R-:W-:Y:S01]  /*47b30*/  HMMA.1688.F32.TF32 R88, R88, R194, R244 ;  /* 0x000000c25858723c */ /* 0x000fe200000810f4 */
[----:B------:R-:W-:Y:S04]  /*47b40*/  STL.64 [R1+0x1f68], R142 ;  /* 0x001f688e01007387 */ /* 0x000fe80000100a00 */
[----:B------:R-:W-:Y:S03]  /*47b50*/  STL.64 [R1+0x1f50], R136 ;  /* 0x001f508801007387 */ /* 0x000fe60000100a00 */
[----:B-1----:R-:W-:Y:S01]  /*47b60*/  HMMA.1688.F32.TF32 R92, R84, R82, R248 ;  /* 0x00000052545c723c */ /* 0x002fe200000810f8 */
        /* <DEDUP_REMOVED lines=18> */
[----:B------:R-:W-:Y:S01]  /*47c90*/  STL.64 [R1+0x1e28], R90 ;  /* 0x001e285a01007387 */ /* 0x000fe20000100a00 */
[----:B------:R-:W-:-:S03]  /*47ca0*/  IMAD.MOV.U32 R48, RZ, RZ, R92 ;  /* 0x000000ffff307224 */ /* 0x000fc600078e005c */
[----:B------:R-:W3:Y:S01]  /*47cb0*/  LDL.LU R244, [R1+0x260] ;  /* 0x0002600001f47983 */ /* 0x000ee20000300800 */
[----:B------:R-:W-:-:S03]  /*47cc0*/  IMAD.MOV.U32 R56, RZ, RZ, R93 ;  /* 0x000000ffff387224 */ /* 0x000fc600078e005d */
[----:B------:R-:W3:Y:S01]  /*47cd0*/  LDL.LU R245, [R1+0x264] ;  /* 0x0002640001f57983 */ /* 0x000ee20000300800 */
[----:B------:R-:W-:-:S03]  /*47ce0*/  IMAD.MOV.U32 R57, RZ, RZ, R94 ;  /* 0x000000ffff397224 */ /* 0x000fc600078e005e */
[----:B------:R-:W3:Y:S01]  /*47cf0*/  LDL.LU R246, [R1+0x268] ;  /* 0x0002680001f67983 */ /* 0x000ee20000300800 */
[----:B------:R-:W-:-:S03]  /*47d00*/  MOV R49, R95 ;  /* 0x0000005f00317202 */ /* 0x000fc60000000f00 */
[----:B------:R-:W3:Y:S04]  /*47d10*/  LDL.LU R247, [R1+0x26c] ;  /* 0x00026c0001f77983 */ /* 0x000ee80000300800 */
[----:B------:R-:W4:Y:S04]  /*47d20*/  LDL.LU R92, [R1+0x270] ;  /* 0x00027000015c7983 */ /* 0x000f280000300800 */
[----:B------:R-:W4:Y:S04]  /*47d30*/  LDL.LU R93, [R1+0x274] ;  /* 0x00027400015d7983 */ /* 0x000f280000300800 */
[----:B------:R-:W4:Y:S04]  /*47d40*/  LDL.LU R94, [R1+0x278] ;  /* 0x00027800015e7983 */ /* 0x000f280000300800 */
[----:B------:R-:W4:Y:S04]  /*47d50*/  LDL.LU R95, [R1+0x27c] ;  /* 0x00027c00015f7983 */ /* 0x000f280000300800 */
[----:B-1----:R-:W3:Y:S04]  /*47d60*/  LDL.LU R96, [R1+0x280] ;  /* 0x0002800001607983 */ /* 0x002ee80000300800 */
[----:B------:R-:W3:Y:S04]  /*47d70*/  LDL.LU R97, [R1+0x284] ;  /* 0x0002840001617983 */ /* 0x000ee80000300800 */
[----:B--2---:R-:W3:Y:S04]  /*47d80*/  LDL.LU R98, [R1+0x288] ;  /* 0x0002880001627983 */ /* 0x004ee80000300800 */
        /* <DEDUP_REMOVED lines=97> */
[C---:B--2---:R-:W-:Y:S03]  /*483a0*/  HMMA.1688.F32.TF32 R124, R84.reuse, R170, R124 ;  /* 0x000000aa547c723c */ /* 0x044fe6000008107c */
[----:B------:R-:W-:Y:S04]  /*483b0*/  LDS R88, [R111+0x2200] ;  /* 0x002200006f587984 */ /* 0x000fe80000000800 */
[----:B------:R-:W-:Y:S01]  /*483c0*/  LDS R90, [R111+0x3200] ;  /* 0x003200006f5a7984 */ /* 0x000fe20000000800 */
[C---:B---3--:R-:W-:Y:S03]  /*483d0*/  HMMA.1688.F32.TF32 R128, R84.reuse, R174, R128 ;  /* 0x000000ae5480723c */ /* 0x048fe60000081080 */
[----:B------:R-:W-:Y:S04]  /*483e0*/  LDS R89, [R252+0x2200] ;  /* 0x00220000fc597984 */ /* 0x000fe80000000800 */
[----:B------:R-:W1:Y:S01]  /*483f0*/  LDS R91, [R252+0x3200] ;  /* 0x00320000fc5b7984 */ /* 0x000e620000000800 */
[C---:B------:R-:W-:Y:S08]  /*48400*/  HMMA.1688.F32.TF32 R120, R84.reuse, R166, R120 ;  /* 0x000000a65478723c */ /* 0x040ff00000081078 */
[C---:B------:R-:W-:Y:S08]  /*48410*/  HMMA.1688.F32.TF32 R112, R84.reuse, R158, R112 ;  /* 0x0000009e5470723c */ /* 0x040ff00000081070 */
[C---:B----4-:R-:W-:Y:S08]  /*48420*/  HMMA.1688.F32.TF32 R200, R84.reuse, R186, R200 ;  /* 0x000000ba54c8723c */ /* 0x050ff000000810c8 */
[C---:B------:R-:W-:Y:S08]  /*48430*/  HMMA.1688.F32.TF32 R212, R84.reuse, R22, R212 ;  /* 0x0000001654d4723c */ /* 0x040ff000000810d4 */
[C---:B------:R-:W-:Y:S08]  /*48440*/  HMMA.1688.F32.TF32 R216, R84.reuse, R26, R216 ;  /* 0x0000001a54d8723c */ /* 0x040ff000000810d8 */
[C---:B------:R-:W-:Y:S08]  /*48450*/  HMMA.1688.F32.TF32 R140, R84.reuse, R42, R140 ;  /* 0x0000002a548c723c */ /* 0x040ff0000008108c */
[C---:B------:R-:W-:Y:S08]  /*48460*/  HMMA.1688.F32.TF32 R232, R84.reuse, R46, R232 ;  /* 0x0000002e54e8723c */ /* 0x040ff000000810e8 */
[C---:B------:R-:W-:Y:S08]  /*48470*/  HMMA.1688.F32.TF32 R240, R84.reuse, R54, R240 ;  /* 0x0000003654f0723c */ /* 0x040ff000000810f0 */
[C---:B------:R-:W-:Y:S08]  /*48480*/  HMMA.1688.F32.TF32 R144, R84.reuse, R78, R144 ;  /* 0x0000004e5490723c */ /* 0x040ff00000081090 */
[C---:B------:R-:W-:Y:S11]  /*48490*/  HMMA.1688.F32.TF32 R236, R84.reuse, R50, R236 ;  /* 0x0000003254ec723c */ /* 0x040ff600000810ec */
[----:B------:R-:W-:Y:S04]  /*484a0*/  @!UPT UIADD3 URZ, URZ, URZ, URZ ;  /* 0x0000003f3f3ff290 */ /* 0x000fe8000fffe03f */
[----:B------:R-:W-:Y:S04]  /*484b0*/  STL.64 [R1+0xbe0], R144 ;  /* 0x000be09001007387 */ /* 0x000fe80000100a00 */
[----:B------:R2:W-:Y:S04]  /*484c0*/  STL.64 [R1+0xbe8], R146 ;  /* 0x000be89201007387 */ /* 0x0005e80000100a00 */
[----:B--2---:R-:W2:Y:S04]  /*484d0*/  LDL.LU.64 R146, [R1+0x4e28] ;  /* 0x004e280001927983 */ /* 0x004ea80000300a00 */
[----:B------:R-:W2:Y:S04]  /*484e0*/  LDL.LU.64 R144, [R1+0x4e20] ;  /* 0x004e200001907983 */ /* 0x000ea80000300a00 */
[----:B------:R-:W-:Y:S04]  /*484f0*/  STL.64 [R1+0xcb0], R240 ;  /* 0x000cb0f001007387 */ /* 0x000fe80000100a00 */
[----:B------:R3:W-:Y:S01]  /*48500*/  STL.64 [R1+0xcb8], R242 ;  /* 0x000cb8f201007387 */ /* 0x0007e20000100a00 */
[C---:B------:R-:W-:Y:S03]  /*48510*/  HMMA.1688.F32.TF32 R228, R84.reuse, R38, R228 ;  /* 0x0000002654e4723c */ /* 0x040fe600000810e4 */
[----:B---3--:R-:W3:Y:S04]  /*48520*/  LDL.LU.64 R242, [R1+0x4e18] ;  /* 0x004e180001f27983 */ /* 0x008ee80000300a00 */
[----:B------:R-:W3:Y:S04]  /*48530*/  LDL.LU.64 R240, [R1+0x4e10] ;  /* 0x004e100001f07983 */ /* 0x000ee80000300a00 */
[----:B------:R-:W-:Y:S04]  /*48540*/  STL.64 [R1+0xca0], R236 ;  /* 0x000ca0ec01007387 */ /* 0x000fe80000100a00 */
[----:B------:R4:W-:Y:S01]  /*48550*/  STL.64 [R1+0xca8], R238 ;  /* 0x000ca8ee01007387 */ /* 0x0009e20000100a00 */
[C---:B------:R-:W-:Y:S03]  /*48560*/  HMMA.1688.F32.TF32 R224, R84.reuse, R34, R224 ;  /* 0x0000002254e0723c */ /* 0x040fe600000810e0 */
[----:B----4-:R-:W4:Y:S04]  /*48570*/  LDL.LU.64 R238, [R1+0x4e08] ;  /* 0x004e080001ee7983 */ /* 0x010f280000300a00 */
[----:B------:R-:W4:Y:S04]  /*48580*/  LDL.LU.64 R236, [R1+0x4e00] ;  /* 0x004e000001ec7983 */ /* 0x000f280000300a00 */
[----:B------:R-:W-:Y:S04]  /*48590*/  STL.64 [R1+0xd90], R232 ;  /* 0x000d90e801007387 */ /* 0x000fe80000100a00 */
[----:B------:R1:W-:Y:S04]  /*485a0*/  STL.64 [R1+0xd98], R234 ;  /* 0x000d98ea01007387 */ /* 0x0003e80000100a00 */
[----:B-1----:R-:W2:Y:S04]  /*485b0*/  LDL.LU.64 R234, [R1+0x4df8] ;  /* 0x004df80001ea7983 */ /* 0x002ea80000300a00 */
[----:B------:R-:W2:Y:S04]  /*485c0*/  LDL.LU.64 R232, [R1+0x4df0] ;  /* 0x004df00001e87983 */ /* 0x000ea80000300a00 */
[----:B------:R-:W-:Y:S04]  /*485d0*/  STL.64 [R1+0xc80], R140 ;  /* 0x000c808c01007387 */ /* 0x000fe80000100a00 */
[----:B------:R1:W-:Y:S02]  /*485e0*/  STL.64 [R1+0xc88], R142 ;  /* 0x000c888e01007387 */ /* 0x0003e40000100a00 */
[C---:B-1----:R-:W-:Y:S02]  /*485f0*/  HMMA.1688.F32.TF32 R140, R84.reuse, R30, R220 ;  /* 0x0000001e548c723c */ /* 0x042fe400000810dc */
[----:B------:R-:W-:Y:S04]  /*48600*/  STL.64 [R1+0xd60], R228 ;  /* 0x000d60e401007387 */ /* 0x000fe80000100a00 */
[----:B------:R-:W-:Y:S04]  /*48610*/  STL.64 [R1+0xd68], R230 ;  /* 0x000d68e601007387 */ /* 0x000fe80000100a00 */
[----:B------:R-:W-:Y:S04]  /*48620*/  STL.64 [R1+0xd10], R224 ;  /* 0x000d10e001007387 */ /* 0x000fe80000100a00 */
[----:B------:R-:W-:Y:S09]  /*48630*/  STL.64 [R1+0xd18], R226 ;  /* 0x000d18e201007387 */ /* 0x000ff20000100a00 */
        /* <DEDUP_REMOVED lines=10> */
[----:B------:R1:W-:Y:S01]  /*486e0*/  STL.64 [R1+0xe98], R142 ;  /* 0x000e988e01007387 */ /* 0x0003e20000100a00 */
[C---:B------:R-:W-:Y:S08]  /*486f0*/  HMMA.1688.F32.TF32 R116, R84.reuse, R162, R116 ;  /* 0x000000a25474723c */ /* 0x040ff00000081074 */
[C---:B-1----:R-:W-:Y:S01]  /*48700*/  HMMA.1688.F32.TF32 R140, R84.reuse, R182, R196 ;  /* 0x000000b6548c723c */ /* 0x042fe200000810c4 */
[----:B------:R-:W-:Y:S04]  /*48710*/  STL.64 [R1+0x2180], R204 ;  /* 0x002180cc01007387 */ /* 0x000fe80000100a00 */
[----:B------:R-:W-:Y:S04]  /*48720*/  STL.64 [R1+0x2188], R206 ;  /* 0x002188ce01007387 */ /* 0x000fe80000100a00 */
[----:B------:R-:W-:Y:S04]  /*48730*/  STL.64 [R1+0x2170], R200 ;  /* 0x002170c801007387 */ /* 0x000fe80000100a00 */
[----:B------:R-:W-:Y:S10]  /*48740*/  STL.64 [R1+0x2178], R202 ;  /* 0x002178ca01007387 */ /* 0x000ff40000100a00 */
        /* <DEDUP_REMOVED lines=11> */
[----:B------:R1:W-:Y:S02]  /*48800*/  STL.64 [R1+0x2118], R118 ;  /* 0x0021187601007387 */ /* 0x0003e40000100a00 */
[C---:B-1----:R-:W-:Y:S02]  /*48810*/  HMMA.1688.F32.TF32 R120, R84.reuse, R154, R132 ;  /* 0x0000009a5478723c */ /* 0x042fe40000081084 */
[----:B------:R-:W-:Y:S04]  /*48820*/  STL.64 [R1+0x2100], R112 ;  /* 0x0021007001007387 */ /* 0x000fe80000100a00 */
[----:B------:R1:W-:Y:S02]  /*48830*/  STL.64 [R1+0x2108], R114 ;  /* 0x0021087201007387 */ /* 0x0003e40000100a00 */
[C---:B------:R-:W-:Y:S08]  /*48840*/  HMMA.1688.F32.TF32 R116, R84.reuse, R150, R104 ;  /* 0x000000965474723c */ /* 0x040ff00000081068 */
[C---:B-1----:R-:W-:Y:S08]  /*48850*/  HMMA.1688.F32.TF32 R112, R84.reuse, R74, R100 ;  /* 0x0000004a5470723c */ /* 0x042ff00000081064 */
        /* <DEDUP_REMOVED lines=22> */
[----:B-1----:R-:W2:Y:S04]  /*489c0*/  LDL.LU R92, [R1+0x1c0] ;  /* 0x0001c000015c7983 */ /* 0x002ea80000300800 */
        /* <DEDUP_REMOVED lines=87> */
[C---:B--2---:R-:W-:Y:S08]  /*48f40*/  HMMA.1688.F32.TF32 R112, R88.reuse, R18, R112 ;  /* 0x000000125870723c */ /* 0x044ff00000081070 */
[C---:B---3--:R-:W-:Y:S08]  /*48f50*/  HMMA.1688.F32.TF32 R120, R88.reuse, R26, R120 ;  /* 0x0000001a5878723c */ /* 0x048ff00000081078 */
[C---:B----4-:R-:W-:Y:S08]  /*48f60*/  HMMA.1688.F32.TF32 R124, R88.reuse, R30, R124 ;  /* 0x0000001e587c723c */ /* 0x050ff0000008107c */
[----:B------:R-:W-:Y:S08]  /*48f70*/  HMMA.1688.F32.TF32 R140, R88, R82, R140 ;  /* 0x00000052588c723c */ /* 0x000ff0000008108c */
[C---:B------:R-:W-:Y:S08]  /*48f80*/  HMMA.1688.F32.TF32 R224, R84.reuse, R10, R224 ;  /* 0x0000000a54e0723c */ /* 0x040ff000000810e0 */
[----:B------:R-:W-:Y:S08]  /*48f90*/  HMMA.1688.F32.TF32 R228, R84, R14, R228 ;  /* 0x0000000e54e4723c */ /* 0x000ff000000810e4 */
[----:B------:R-:W-:-:S02]  /*48fa0*/  IMAD.MOV.U32 R60, RZ, RZ, R140 ;  /* 0x000000ffff3c7224 */ /* 0x000fc400078e008c */
[----:B------:R-:W-:Y:S02]  /*48fb0*/  IMAD.MOV.U32 R61, RZ, RZ, R141 ;  /* 0x000000ffff3d7224 */ /* 0x000fe400078e008d */
[----:B------:R-:W-:Y:S02]  /*48fc0*/  IMAD.MOV.U32 R64, RZ, RZ, R142 ;  /* 0x000000ffff407224 */ /* 0x000fe400078e008e */
[----:B------:R-:W-:Y:S01]  /*48fd0*/  IMAD.MOV.U32 R65, RZ, RZ, R143 ;  /* 0x000000ffff417224 */ /* 0x000fe200078e008f */
[C---:B------:R-:W-:Y:S08]  /*48fe0*/  HMMA.1688.F32.TF32 R220, R84.reuse, R6, R220 ;  /* 0x0000000654dc723c */ /* 0x040ff000000810dc */
[----:B------:R-:W-:Y:S01]  /*48ff0*/  HMMA.1688.F32.TF32 R84, R84, R194, R216 ;  /* 0x000000c25454723c */ /* 0x000fe200000810d8 */
[----:B------:R-:W-:Y:S04]  /*49000*/  STL.64 [R1+0x2080], R228 ;  /* 0x002080e401007387 */ /* 0x000fe80000100a00 */
[----:B------:R1:W-:Y:S04]  /*49010*/  STL.64 [R1+0x2088], R230 ;  /* 0x002088e601007387 */ /* 0x0003e80000100a00 */
[----:B-1----:R-:W2:Y:S04]  /*49020*/  LDL.LU.64 R230, [R1+0x4de8] ;  /* 0x004de80001e67983 */ /* 0x002ea80000300a00 */
[----:B------:R-:W2:Y:S01]  /*49030*/  LDL.LU.64 R228, [R1+0x4de0] ;  /* 0x004de00001e47983 */ /* 0x000ea20000300a00 */
[C---:B------:R-:W-:Y:S03]  /*49040*/  HMMA.1688.F32.TF32 R212, R88.reuse, R78, R212 ;  /* 0x0000004e58d4723c */ /* 0x040fe600000810d4 */
[----:B------:R-:W-:Y:S04]  /*49050*/  STL.64 [R1+0x2070], R224 ;  /* 0x002070e001007387 */ /* 0x000fe80000100a00 */
[----:B------:R1:W-:Y:S01]  /*49060*/  STL.64 [R1+0x2078], R226 ;  /* 0x002078e201007387 */ /* 0x0003e20000100a00 */
[C---:B------:R-:W-:Y:S03]  /*49070*/  HMMA.1688.F32.TF32 R140, R88.reuse, R54, R208 ;  /* 0x00000036588c723c */ /* 0x040fe600000810d0 */
[----:B-1----:R-:W3:Y:S04]  /*49080*/  LDL.LU.64 R226, [R1+0x4dd8] ;  /* 0x004dd80001e27983 */ /* 0x002ee80000300a00 */
[----:B------:R-:W3:Y:S04]  /*49090*/  LDL.LU.64 R224, [R1+0x4dd0] ;  /* 0x004dd00001e07983 */ /* 0x000ee80000300a00 */
[----:B------:R-:W-:Y:S04]  /*490a0*/  STL.64 [R1+0x2060], R220 ;  /* 0x002060dc01007387 */ /* 0x000fe80000100a00 */
[----:B------:R1:W-:Y:S01]  /*490b0*/  STL.64 [R1+0x2068], R222 ;  /* 0x002068de01007387 */ /* 0x0003e20000100a00 */
[C---:B------:R-:W-:Y:S03]  /*490c0*/  HMMA.1688.F32.TF32 R204, R88.reuse, R50, R204 ;  /* 0x0000003258cc723c */ /* 0x040fe600000810cc */
[----:B-1----:R-:W4:Y:S04]  /*490d0*/  LDL.LU.64 R222, [R1+0x4dc8] ;  /* 0x004dc80001de7983 */ /* 0x002f280000300a00 */
[----:B------:R-:W4:Y:S04]  /*490e0*/  LDL.LU.64 R220, [R1+0x4dc0] ;  /* 0x004dc00001dc7983 */ /* 0x000f280000300a00 */
[----:B------:R-:W2:Y:S04]  /*490f0*/  LDL.LU.64 R218, [R1+0x4db8] ;  /* 0x004db80001da7983 */ /* 0x000ea80000300a00 */
[----:B------:R-:W2:Y:S04]  /*49100*/  LDL.LU.64 R216, [R1+0x4db0] ;  /* 0x004db00001d87983 */ /* 0x000ea80000300a00 */
[----:B------:R-:W-:Y:S01]  /*49110*/  STL.64 [R1+0x2050], R84 ;  /* 0x0020505401007387 */ /* 0x000fe20000100a00 */
[C---:B------:R-:W-:Y:S03]  /*49120*/  HMMA.1688.F32.TF32 R200, R88.reuse, R46, R200 ;  /* 0x0000002e58c8723c */ /* 0x040fe600000810c8 */
[----:B------:R-:W-:Y:S04]  /*49130*/  STL.64 [R1+0x2058], R86 ;  /* 0x0020585601007387 */ /* 0x000fe80000100a00 */
[----:B------:R-:W-:Y:S04]  /*49140*/  STL.64 [R1+0x940], R212 ;  /* 0x000940d401007387 */ /* 0x000fe80000100a00 */
[----:B------:R-:W-:Y:S04]  /*49150*/  STL.64 [R1+0x948], R214 ;  /* 0x000948d601007387 */ /* 0x000fe80000100a00 */
[----:B------:R-:W-:Y:S01]  /*49160*/  STL.64 [R1+0xa70], R140 ;  /* 0x000a708c01007387 */ /* 0x000fe20000100a00 */
[C---:B------:R-:W-:Y:S03]  /*49170*/  HMMA.1688.F32.TF32 R136, R88.reuse, R38, R136 ;  /* 0x000000265888723c */ /* 0x040fe60000081088 */
[----:B------:R1:W-:Y:S04]  /*49180*/  STL.64 [R1+0xa78], R142 ;  /* 0x000a788e01007387 */ /* 0x0003e80000100a00 */
[----:B------:R-:W-:Y:S01]  /*49190*/  LDS R84, [R111+0x2280] ;  /* 0x002280006f547984 */ /* 0x000fe20000000800 */
[C---:B------:R-:W-:Y:S03]  /*491a0*/  HMMA.1688.F32.TF32 R128, R88.reuse, R34, R128 ;  /* 0x000000225880723c */ /* 0x040fe60000081080 */
[----:B------:R-:W-:Y:S04]  /*491b0*/  LDS R86, [R111+0x3280] ;  /* 0x003280006f567984 */ /* 0x000fe80000000800 */
[----:B------:R-:W-:Y:S01]  /*491c0*/  LDS R85, [R252+0x2280] ;  /* 0x00228000fc557984 */ /* 0x000fe20000000800 */
[C---:B-1----:R-:W-:Y:S08]  /*491d0*/  HMMA.1688.F32.TF32 R140, R88.reuse, R42, R196 ;  /* 0x0000002a588c723c */ /* 0x042ff000000810c4 */
        /* <DEDUP_REMOVED lines=20> */
[C---:B------:R-:W-:Y:S02]  /*49320*/  HMMA.1688.F32.TF32 R116, R88.reuse, R186, R104 ;  /* 0x000000ba5874723c */ /* 0x040fe40000081068 */
[----:B------:R-:W2:Y:S06]  /*49330*/  LDS R87, [R252+0x3280] ;  /* 0x00328000fc577984 */ /* 0x000eac0000000800 */
        /* <DEDUP_REMOVED lines=15> */
[----:B-1----:R-:W2:Y:S04]  /*49430*/  LDL.LU R104, [R1+0x2790] ;  /* 0x0027900001687983 */ /* 0x002ea80000300800 */
[----:B------:R-:W-:Y:S04]  /*49440*/  STL.64 [R1+0x2290], R96 ;  /* 0x0022906001007387 */ /* 0x000fe80000100a00 */
[----:B------:R-:W-:Y:S04]  /*49450*/  STL.64 [R1+0x2298], R98 ;  /* 0x0022986201007387 */ /* 0x000fe80000100a00 */
[----:B------:R1:W-:Y:S01]  /*49460*/  STL.64 [R1+0x2280], R92 ;  /* 0x0022805c01007387 */ /* 0x0003e20000100a00 */
[----:B------:R-:W-:-:S03]  /*49470*/  MOV R132, R24 ;  /* 0x0000001800847202 */ /* 0x000fc60000000f00 */
[----:B------:R1:W-:Y:S01]  /*49480*/  STL.64 [R1+0x2288], R94 ;  /* 0x0022885e01007387 */ /* 0x0003e20000100a00 */
[----:B------:R-:W-:-:S03]  /*49490*/  IMAD.MOV.U32 R133, RZ, RZ, R25 ;  /* 0x000000ffff857224 */ /* 0x000fc600078e0019 */
[----:B------:R-:W2:Y:S01]  /*494a0*/  LDL.LU R105, [R1+0x2794] ;  /* 0x0027940001697983 */ /* 0x000ea20000300800 */
[----:B------:R-:W-:-:S03]  /*494b0*/  IMAD.MOV.U32 R134, RZ, RZ, R40 ;  /* 0x000000ffff867224 */ /* 0x000fc600078e0028 */
[----:B------:R-:W2:Y:S01]  /*494c0*/  LDL.LU R106, [R1+0x2798] ;  /* 0x00279800016a7983 */ /* 0x000ea20000300800 */
[----:B------:R-:W-:-:S03]  /*494d0*/  IMAD.MOV.U32 R135, RZ, RZ, R41 ;  /* 0x000000ffff877224 */ /* 0x000fc600078e0029 */
[----:B------:R-:W2:Y:S04]  /*494e0*/  LDL.LU R107, [R1+0x279c] ;  /* 0x00279c00016b7983 */ /* 0x000ea80000300800 */
[----:B------:R-:W2:Y:S04]  /*494f0*/  LDL.LU R24, [R1+0x4dac] ;  /* 0x004dac0001187983 */ /* 0x000ea80000300800 */
        /* <DEDUP_REMOVED lines=51> */
[----:B-1----:R-:W4:Y:S04]  /*49830*/  LDL.LU R92, [R1+0x2710] ;  /* 0x00271000015c7983 */ /* 0x002f280000300800 */
        /* <DEDUP_REMOVED lines=15> */
[----:B--2---:R-:W-:-:S02]  /*49930*/  IMAD.MOV.U32 R119, RZ, RZ, R24 ;  /* 0x000000ffff777224 */ /* 0x004fc400078e0018 */
[----:B---3--:R-:W-:Y:S01]  /*49940*/  IMAD.MOV.U32 R118, RZ, RZ, R25 ;  /* 0x000000ffff767224 */ /* 0x008fe200078e0019 */
[----:B----4-:R-:W-:Y:S01]  /*49950*/  MOV R117, R40 ;  /* 0x0000002800757202 */ /* 0x010fe20000000f00 */
[----:B------:R-:W-:Y:S01]  /*49960*/  IMAD.MOV.U32 R116, RZ, RZ, R41 ;  /* 0x000000ffff747224 */ /* 0x000fe200078e0029 */
[----:B------:R-:W-:Y:S08]  /*49970*/  HMMA.1688.F32.TF32 R104, R84, R82, R104 ;  /* 0x000000525468723c */ /* 0x000ff00000081068 */
[C---:B------:R-:W-:Y:S08]  /*49980*/  HMMA.1688.F32.TF32 R116, R88.reuse, R10, R116 ;  /* 0x0000000a5874723c */ /* 0x040ff00000081074 */
        /* <DEDUP_REMOVED lines=9> */
[----:B------:R1:W-:Y:S02]  /*49a20*/  STL.64 [R1+0x2278], R142 ;  /* 0x0022788e01007387 */ /* 0x0003e40000100a00 */
[C---:B-1----:R-:W-:Y:S02]  /*49a30*/  HMMA.1688.F32.TF32 R140, R88.reuse, R154, R208 ;  /* 0x0000009a588c723c */ /* 0x042fe400000810d0 */
[----:B------:R-:W-:Y:S04]  /*49a40*/  STL.64 [R1+0x2260], R212 ;  /* 0x002260d401007387 */ /* 0x000fe80000100a00 */
[----:B------:R-:W-:Y:S02]  /*49a50*/  STL.64 [R1+0x2268], R214 ;  /* 0x002268d601007387 */ /* 0x000fe40000100a00 */
[C---:B------:R-:W-:Y:S08]  /*49a60*/  HMMA.1688.F32.TF32 R204, R88.reuse, R150, R204 ;  /* 0x0000009658cc723c */ /* 0x040ff000000810cc */
[C---:B------:R-:W-:Y:S07]  /*49a70*/  HMMA.1688.F32.TF32 R136, R88.reuse, R66, R136 ;  /* 0x000000425888723c */ /* 0x040fee0000081088 */
[----:B------:R-:W-:Y:S04]  /*49a80*/  STL.64 [R1+0x2250], R140 ;  /* 0x0022508c01007387 */ /* 0x000fe80000100a00 */
[----:B------:R1:W-:Y:S02]  /*49a90*/  STL.64 [R1+0x2258], R142 ;  /* 0x0022588e01007387 */ /* 0x0003e40000100a00 */
[C---:B-1----:R-:W-:Y:S02]  /*49aa0*/  HMMA.1688.F32.TF32 R140, R88.reuse, R70, R196 ;  /* 0x00000046588c723c */ /* 0x042fe400000810c4 */
[----:B------:R-:W-:Y:S06]  /*49ab0*/  STL.64 [R1+0x2240], R204 ;  /* 0x002240cc01007387 */ /* 0x000fec0000100a00 */
[----:B------:R-:W-:Y:S01]  /*49ac0*/  HMMA.1688.F32.TF32 R88, R88, R194, R132 ;  /* 0x000000c25858723c */ /* 0x000fe20000081084 */
[----:B------:R-:W-:Y:S07]  /*49ad0*/  STL.64 [R1+0x2248], R206 ;  /* 0x002248ce01007387 */ /* 0x000fee0000100a00 */
        /* <DEDUP_REMOVED lines=13> */
[----:B------:R1:W-:Y:S01]  /*49bb0*/  STL.64 [R1+0x21a0], R116 ;  /* 0x0021a07401007387 */ /* 0x0003e20000100a00 */
[----:B------:R-:W-:-:S03]  /*49bc0*/  IMAD.MOV.U32 R68, RZ, RZ, R104 ;  /* 0x000000ffff447224 */ /* 0x000fc600078e0068 */
[----:B------:R2:W-:Y:S01]  /*49bd0*/  STL.64 [R1+0x21a8], R118 ;  /* 0x0021a87601007387 */ /* 0x0005e20000100a00 */
[----:B------:R-:W-:Y:S01]  /*49be0*/  IMAD.MOV.U32 R69, RZ, RZ, R105 ;  /* 0x000000ffff457224 */ /* 0x000fe200078e0069 */
[----:B------:R-:W-:Y:S02]  /*49bf0*/  MOV R72, R106 ;  /* 0x0000006a00487202 */ /* 0x000fe40000000f00 */
[----:B------:R-:W-:Y:S01]  /*49c00*/  STL.64 [R1+0x2190], R112 ;  /* 0x0021907001007387 */ /* 0x000fe20000100a00 */
[----:B------:R-:W-:-:S03]  /*49c10*/  IMAD.MOV.U32 R73, RZ, RZ, R107 ;  /* 0x000000ffff497224 */ /* 0x000fc600078e006b */
[----:B------:R-:W-:Y:S01]  /*49c20*/  STL.64 [R1+0x2198], R114 ;  /* 0x0021987201007387 */ /* 0x000fe20000100a00 */
[----:B------:R-:W-:Y:S01]  /*49c30*/  HMMA.1688.F32.TF32 R104, R84, R54, R96 ;  /* 0x000000365468723c */ /* 0x000fe20000081060 */
[----:B------:R-:W-:Y:S02]  /*49c40*/  IMAD.MOV.U32 R40, RZ, RZ, R100 ;  /* 0x000000ffff287224 */ /* 0x000fe400078e0064 */
[----:B------:R-:W-:Y:S01]  /*49c50*/  STL.64 [R1+0x2030], R88 ;  /* 0x0020305801007387 */ /* 0x000fe20000100a00 */
[----:B------:R-:W-:-:S03]  /*49c60*/  IMAD.MOV.U32 R41, RZ, RZ, R101 ;  /* 0x000000ffff297224 */ /* 0x000fc600078e0065 */
[----:B------:R-:W-:Y:S01]  /*49c70*/  STL.64 [R1+0x2038], R90 ;  /* 0x0020385a01007387 */ /* 0x000fe20000100a00 */
[----:B------:R-:W-:Y:S03]  /*49c80*/  HMMA.1688.F32.TF32 R96, R84, R46, R244 ;  /* 0x0000002e5460723c */ /* 0x000fe600000810f4 */
[----:B------:R3:W-:Y:S01]  /*49c90*/  STL.64 [R1+0x628], R102 ;  /* 0x0006286601007387 */ /* 0x0007e20000100a00 */
[----:B-1----:R-:W-:Y:S02]  /*49ca0*/  IMAD.MOV.U32 R116, RZ, RZ, R36 ;  /* 0x000000ffff747224 */ /* 0x002fe400078e0024 */
[----:B------:R-:W-:Y:S01]  /*49cb0*/  IMAD.MOV.U32 R117, RZ, RZ, R37 ;  /* 0x000000ffff757224 */ /* 0x000fe200078e0025 */
[----:B------:R-:W-:Y:S01]  /*49cc0*/  MOV R140, R28 ;  /* 0x0000001c008c7202 */ /* 0x000fe20000000f00 */
[----:B--2---:R-:W-:Y:S01]  /*49cd0*/  IMAD.MOV.U32 R118, RZ, RZ, R20 ;  /* 0x000000ffff767224 */ /* 0x004fe200078e0014 */
[----:B------:R-:W-:Y:S01]  /*49ce0*/  LDS R88, [R111+0x2300] ;  /* 0x002300006f587984 */ /* 0x000fe20000000800 */
[----:B------:R-:W-:-:S02]  /*49cf0*/  IMAD.MOV.U32 R119, RZ, RZ, R21 ;  /* 0x000000ffff777224 */ /* 0x000fc400078e0015 */
[----:B------:R-:W-:Y:S01]  /*49d00*/  IMAD.MOV.U32 R141, RZ, RZ, R29 ;  /* 0x000000ffff8d7224 */ /* 0x000fe200078e001d */
[----:B------:R-:W-:Y:S01]  /*49d10*/  LDS R90, [R111+0x3300] ;  /* 0x003300006f5a7984 */ /* 0x000fe20000000800 */
[----:B---3--:R-:W-:Y:S01]  /*49d20*/  HMMA.1688.F32.TF32 R100, R84, R50, R92 ;  /* 0x000000325464723c */ /* 0x008fe2000008105c */
[----:B------:R-:W-:Y:S02]  /*49d30*/  IMAD.MOV.U32 R142, RZ, RZ, R44 ;  /* 0x000000ffff8e7224 */ /* 0x000fe400078e002c */
[----:B------:R-:W-:Y:S01]  /*49d40*/  LDS R89, [R252+0x2300] ;  /* 0x00230000fc597984 */ /* 0x000fe20000000800 */
[----:B------:R-:W-:-:S03]  /*49d50*/  IMAD.MOV.U32 R143, RZ, RZ, R45 ;  /* 0x000000ffff8f7224 */ /* 0x000fc600078e002d */
[----:B------:R-:W1:Y:S01]  /*49d60*/  LDS R91, [R252+0x3300] ;  /* 0x00330000fc5b7984 */ /* 0x000e620000000800 */
[----:B------:R-:W-:Y:S03]  /*49d70*/  HMMA.1688.F32.TF32 R92, R84, R42, R248 ;  /* 0x0000002a545c723c */ /* 0x000fe600000810f8 */
        /* <DEDUP_REMOVED lines=8> */
[----:B------:R2:W-:Y:S04]  /*49e00*/  STL.64 [R1+0x668], R94 ;  /* 0x0006685e01007387 */ /* 0x0005e80000100a00 */
[----:B------:R-:W3:Y:S04]  /*49e10*/  LDL.LU R36, [R1+0x4d9c] ;  /* 0x004d9c0001247983 */ /* 0x000ee80000300800 */
[----:B------:R-:W4:Y:S04]  /*49e20*/  LDL.LU R37, [R1+0x4d98] ;  /* 0x004d980001257983 */ /* 0x000f280000300800 */
[----:B------:R-:W2:Y:S04]  /*49e30*/  LDL.LU R20, [R1+0x4d94] ;  /* 0x004d940001147983 */ /* 0x000ea80000300800 */
[----:B------:R-:W3:Y:S04]  /*49e40*/  LDL.LU R21, [R1+0x4d90] ;  /* 0x004d900001157983 */ /* 0x000ee80000300800 */
[----:B------:R-:W4:Y:S04]  /*49e50*/  LDL.LU R28, [R1+0x4d8c] ;  /* 0x004d8c00011c7983 */ /* 0x000f280000300800 */
[----:B------:R-:W4:Y:S04]  /*49e60*/  LDL.LU R29, [R1+0x4d88] ;  /* 0x004d8800011d7983 */ /* 0x000f280000300800 */
[----:B------:R-:W4:Y:S04]  /*49e70*/  LDL.LU R44, [R1+0x4d84] ;  /* 0x004d8400012c7983 */ /* 0x000f280000300800 */
[----:B------:R-:W4:Y:S04]  /*49e80*/  LDL.LU R45, [R1+0x4d80] ;  /* 0x004d8000012d7983 */ /* 0x000f280000300800 */
[----:B------:R-:W4:Y:S04]  /*49e90*/  LDL.LU R244, [R1+0x30] ;  /* 0x0000300001f47983 */ /* 0x000f280000300800 */
[----:B------:R-:W4:Y:S01]  /*49ea0*/  LDL.LU R245, [R1+0x34] ;  /* 0x0000340001f57983 */ /* 0x000f220000300800 */
[----:B--2---:R-:W-:Y:S01]  /*49eb0*/  MOV R247, R20 ;  /* 0x0000001400f77202 */ /* 0x004fe20000000f00 */
[----:B---3--:R-:W-:-:S02]  /*49ec0*/  IMAD.MOV.U32 R246, RZ, RZ, R21 ;  /* 0x000000fffff67224 */ /* 0x008fc400078e0015 */
[----:B------:R-:W2:Y:S04]  /*49ed0*/  LDL.LU R21, [R1+0x4d7c] ;  /* 0x004d7c0001157983 */ /* 0x000ea80000300800 */
[----:B------:R-:W3:Y:S01]  /*49ee0*/  LDL.LU R20, [R1+0x4d78] ;  /* 0x004d780001147983 */ /* 0x000ee20000300800 */
[----:B------:R-:W-:Y:S01]  /*49ef0*/  IMAD.MOV.U32 R24, RZ, RZ, R92 ;  /* 0x000000ffff187224 */ /* 0x000fe200078e005c */
[----:B------:R-:W-:Y:S01]  /*49f00*/  MOV R25, R93 ;  /* 0x0000005d00197202 */ /* 0x000fe20000000f00 */
[----:B----4-:R-:W-:Y:S02]  /*49f10*/  IMAD.MOV.U32 R94, RZ, RZ, R29 ;  /* 0x000000ffff5e7224 */ /* 0x010fe400078e001d */
[----:B------:R-:W-:Y:S02]  /*49f20*/  IMAD.MOV.U32 R92, RZ, RZ, R44 ;  /* 0x000000ffff5c7224 */ /* 0x000fe400078e002c */
[----:B------:R-:W4:Y:S01]  /*49f30*/  LDL.LU R44, [R1+0x4d74] ;  /* 0x004d7400012c7983 */ /* 0x000f220000300800 */
[----:B------:R-:W-:-:S03]  /*49f40*/  IMAD.MOV.U32 R93, RZ, RZ, R45 ;  /* 0x000000ffff5d7224 */ /* 0x000fc600078e002d */
[----:B------:R-:W4:Y:S01]  /*49f50*/  LDL.LU R45, [R1+0x4d70] ;  /* 0x004d7000012d7983 */ /* 0x000f220000300800 */
[----:B------:R-:W-:-:S03]  /*49f60*/  IMAD.MOV.U32 R95, RZ, RZ, R28 ;  /* 0x000000ffff5f7224 */ /* 0x000fc600078e001c */
[----:B------:R-:W4:Y:S04]  /*49f70*/  LDL.LU R29, [R1+0x4d6c] ;  /* 0x004d6c00011d7983 */ /* 0x000f280000300800 */
[----:B------:R-:W4:Y:S04]  /*49f80*/  LDL.LU R28, [R1+0x4d68] ;  /* 0x004d6800011c7983 */ /* 0x000f280000300800 */
[----:B------:R-:W4:Y:S04]  /*49f90*/  LDL.LU R96, [R1+0x50] ;  /* 0x0000500001607983 */ /* 0x000f280000300800 */
[----:B------:R-:W4:Y:S01]  /*49fa0*/  LDL.LU R97, [R1+0x54] ;  /* 0x0000540001617983 */ /* 0x000f220000300800 */
[----:B--2---:R-:W-:Y:S01]  /*49fb0*/  IMAD.MOV.U32 R99, RZ, RZ, R21 ;  /* 0x000000ffff637224 */ /* 0x004fe200078e0015 */
[----:B---3--:R-:W-:-:S02]  /*49fc0*/  MOV R98, R20 ;  /* 0x0000001400627202 */ /* 0x008fc40000000f00 */
        /* <DEDUP_REMOVED lines=8> */
[----:B--2---:R-:W-:-:S02]  /*4a050*/  IMAD.MOV.U32 R135, RZ, RZ, R20 ;  /* 0x000000ffff877224 */ /* 0x004fc400078e0014 */
[----:B---3--:R-:W-:Y:S02]  /*4a060*/  IMAD.MOV.U32 R134, RZ, RZ, R21 ;  /* 0x000000ffff867224 */ /* 0x008fe400078e0015 */
        /* <DEDUP_REMOVED lines=39> */
[----:B------:R-:W3:Y:S01]  /*4a2e0*/  LDL.LU R125, [R1+0xa4] ;  /* 0x0000a400017d7983 */ /* 0x000ee20000300800 */
[----:B----4-:R-:W-:-:S02]  /*4a2f0*/  IMAD.MOV.U32 R100, RZ, RZ, R28 ;  /* 0x000000ffff647224 */ /* 0x010fc400078e001c */
[----:B------:R-:W-:Y:S02]  /*4a300*/  IMAD.MOV.U32 R101, RZ, RZ, R29 ;  /* 0x000000ffff657224 */ /* 0x000fe400078e001d */
[----:B------:R-:W-:Y:S01]  /*4a310*/  IMAD.MOV.U32 R102, RZ, RZ, R45 ;  /* 0x000000ffff667224 */ /* 0x000fe200078e002d */
[----:B------:R-:W-:Y:S01]  /*4a320*/  MOV R248, R37 ;  /* 0x0000002500f87202 */ /* 0x000fe20000000f00 */
[----:B------:R-:W-:Y:S02]  /*4a330*/  IMAD.MOV.U32 R103, RZ, RZ, R44 ;  /* 0x000000ffff677224 */ /* 0x000fe400078e002c */
[----:B------:R-:W-:Y:S02]  /*4a340*/  IMAD.MOV.U32 R249, RZ, RZ, R36 ;  /* 0x000000fffff97224 */ /* 0x000fe400078e0024 */
[----:B------:R-:W-:Y:S02]  /*4a350*/  IMAD.MOV.U32 R250, RZ, RZ, R17 ;  /* 0x000000fffffa7224 */ /* 0x000fe400078e0011 */
[----:B------:R-:W-:Y:S01]  /*4a360*/  IMAD.MOV.U32 R251, RZ, RZ, R16 ;  /* 0x000000fffffb7224 */ /* 0x000fe200078e0010 */
[C---:B------:R-:W-:Y:S08]  /*4a370*/  HMMA.1688.F32.TF32 R132, R84.reuse, R174, R132 ;  /* 0x000000ae5484723c */ /* 0x040ff00000081084 */
[C---:B------:R-:W-:Y:S08]  /*4a380*/  HMMA.1688.F32.TF32 R104, R84.reuse, R170, R104 ;  /* 0x000000aa5468723c */ /* 0x040ff00000081068 */
[C---:B------:R-:W-:Y:S08]  /*4a390*/  HMMA.1688.F32.TF32 R100, R84.reuse, R166, R100 ;  /* 0x000000a65464723c */ /* 0x040ff00000081064 */
[C---:B------:R-:W-:Y:S08]  /*4a3a0*/  HMMA.1688.F32.TF32 R96, R84.reuse, R162, R96 ;  /* 0x000000a25460723c */ /* 0x040ff00000081060 */
[C---:B------:R-:W-:Y:S08]  /*4a3b0*/  HMMA.1688.F32.TF32 R92, R84.reuse, R158, R92 ;  /* 0x0000009e545c723c */ /* 0x040ff0000008105c */
[C---:B------:R-:W-:Y:S08]  /*4a3c0*/  HMMA.1688.F32.TF32 R244, R84.reuse, R154, R244 ;  /* 0x0000009a54f4723c */ /* 0x040ff000000810f4 */
[----:B------:R-:W-:Y:S01]  /*4a3d0*/  HMMA.1688.F32.TF32 R248, R84, R150, R248 ;  /* 0x0000009654f8723c */ /* 0x000fe200000810f8 */
[----:B--2---:R-:W-:Y:S01]  /*4a3e0*/  MOV R127, R21 ;  /* 0x00000015007f7202 */ /* 0x004fe20000000f00 */
[----:B---3--:R-:W-:-:S02]  /*4a3f0*/  IMAD.MOV.U32 R126, RZ, RZ, R20 ;  /* 0x000000ffff7e7224 */ /* 0x008fc400078e0014 */
[----:B------:R-:W2:Y:S04]  /*4a400*/  LDL.LU R20, [R1+0x4d54] ;  /* 0x004d540001147983 */ /* 0x000ea80000300800 */
[----:B------:R-:W3:Y:S04]  /*4a410*/  LDL.LU R21, [R1+0x4d50] ;  /* 0x004d500001157983 */ /* 0x000ee80000300800 */
[----:B------:R-:W4:Y:S04]  /*4a420*/  LDL.LU R28, [R1+0x4d4c] ;  /* 0x004d4c00011c7983 */ /* 0x000f280000300800 */
[----:B------:R-:W2:Y:S04]  /*4a430*/  LDL.LU R29, [R1+0x4d48] ;  /* 0x004d4800011d7983 */ /* 0x000ea80000300800 */
[----:B------:R-:W2:Y:S04]  /*4a440*/  LDL.LU R45, [R1+0x4d44] ;  /* 0x004d4400012d7983 */ /* 0x000ea80000300800 */
[----:B------:R-:W2:Y:S04]  /*4a450*/  LDL.LU R44, [R1+0x4d40] ;  /* 0x004d4000012c7983 */ /* 0x000ea80000300800 */
[----:B------:R-:W2:Y:S04]  /*4a460*/  LDL.LU R37, [R1+0x4d3c] ;  /* 0x004d3c0001257983 */ /* 0x000ea80000300800 */
[----:B------:R-:W2:Y:S04]  /*4a470*/  LDL.LU R36, [R1+0x4d38] ;  /* 0x004d380001247983 */ /* 0x000ea80000300800 */
[----:B------:R-:W-:Y:S04]  /*4a480*/  STL [R1+0x497c], R25 ;  /* 0x00497c1901007387 */ /* 0x000fe80000100800 */
[----:B------:R-:W-:Y:S01]  /*4a490*/  STL [R1+0x4978], R24 ;  /* 0x0049781801007387 */ /* 0x000fe20000100800 */
[C---:B------:R-:W-:Y:S08]  /*4a4a0*/  HMMA.1688.F32.TF32 R112, R84.reuse, R34, R112 ;  /* 0x000000225470723c */ /* 0x040ff00000081070 */
[C---:B------:R-:W-:Y:S08]  /*4a4b0*/  HMMA.1688.F32.TF32 R212, R84.reuse, R38, R212 ;  /* 0x0000002654d4723c */ /* 0x040ff000000810d4 */
[C---:B------:R-:W-:Y:S08]  /*4a4c0*/  HMMA.1688.F32.TF32 R204, R84.reuse, R26, R204 ;  /* 0x0000001a54cc723c */ /* 0x040ff000000810cc */
[----:B------:R-:W-:Y:S07]  /*4a4d0*/  HMMA.1688.F32.TF32 R208, R84, R30, R208 ;  /* 0x0000001e54d0723c */ /* 0x000fee00000810d0 */
[----:B------:R-:W-:Y:S01]  /*4a4e0*/  STL.64 [R1+0x740], R212 ;  /* 0x000740d401007387 */ /* 0x000fe20000100a00 */
[----:B------:R-:W-:-:S03]  /*4a4f0*/  IMAD.MOV.U32 R16, RZ, RZ, R112 ;  /* 0x000000ffff107224 */ /* 0x000fc600078e0070 */
[----:B------:R1:W-:Y:S01]  /*4a500*/  STL.64 [R1+0x748], R214 ;  /* 0x000748d601007387 */ /* 0x0003e20000100a00 */
[----:B------:R-:W-:Y:S01]  /*4a510*/  MOV R17, R113 ;  /* 0x0000007100117202 */ /* 0x000fe20000000f00 */
[C---:B------:R-:W-:Y:S08]  /*4a520*/  HMMA.1688.F32.TF32 R136, R84.reuse, R190, R136 ;  /* 0x000000be5488723c */ /* 0x040ff00000081088 */
[C---:B------:R-:W-:Y:S01]  /*4a530*/  HMMA.1688.F32.TF32 R196, R84.reuse, R18, R196 ;  /* 0x0000001254c4723c */ /* 0x040fe200000810c4 */
[----:B-1----:R-:W2:Y:S04]  /*4a540*/  LDL.LU.64 R214, [R1+0x4d30] ;  /* 0x004d300001d67983 */ /* 0x002ea80000300a00 */
[----:B------:R-:W2:Y:S04]  /*4a550*/  LDL.LU.64 R212, [R1+0x4d28] ;  /* 0x004d280001d47983 */ /* 0x000ea80000300a00 */
[----:B------:R1:W-:Y:S04]  /*4a560*/  STL.64 [R1+0x738], R114 ;  /* 0x0007387201007387 */ /* 0x0003e80000100a00 */
[----:B------:R-:W2:Y:S01]  /*4a570*/  LDL.LU R112, [R1+0x2810] ;  /* 0x0028100001707983 */ /* 0x000ea20000300800 */
[C---:B------:R-:W-:Y:S03]  /*4a580*/  HMMA.1688.F32.TF32 R200, R84.reuse, R22, R200 ;  /* 0x0000001654c8723c */ /* 0x040fe600000810c8 */
[----:B------:R-:W2:Y:S04]  /*4a590*/  LDL.LU R113, [R1+0x2814] ;  /* 0x0028140001717983 */ /* 0x000ea80000300800 */
[----:B-1----:R-:W2:Y:S01]  /*4a5a0*/  LDL.LU R114, [R1+0x2818] ;  /* 0x0028180001727983 */ /* 0x002ea20000300800 */
[----:B------:R-:W-:Y:S03]  /*4a5b0*/  HMMA.1688.F32.TF32 R128, R84, R186, R128 ;  /* 0x000000ba5480723c */ /* 0x000fe60000081080 */
[----:B------:R-:W2:Y:S04]  /*4a5c0*/  LDL.LU R115, [R1+0x281c] ;  /* 0x00281c0001737983 */ /* 0x000ea80000300800 */
[----:B------:R-:W-:Y:S01]  /*4a5d0*/  STL [R1+0x4954], R17 ;  /* 0x0049541101007387 */ /* 0x000fe20000100800 */
[----:B------:R-:W-:-:S03]  /*4a5e0*/  IMAD.MOV.U32 R9, RZ, RZ, R205 ;  /* 0x000000ffff097224 */ /* 0x000fc600078e00cd */
[----:B------:R-:W-:Y:S01]  /*4a5f0*/  STL [R1+0x4950], R16 ;  /* 0x0049501001007387 */ /* 0x000fe20000100800 */
[----:B------:R-:W-:Y:S03]  /*4a600*/  HMMA.1688.F32.TF32 R124, R84, R182, R124 ;  /* 0x000000b6547c723c */ /* 0x000fe6000008107c */
[----:B------:R-:W-:Y:S01]  /*4a610*/  STL.64 [R1+0x8d0], R208 ;  /* 0x0008d0d001007387 */ /* 0x000fe20000100a00 */
[----:B------:R-:W-:-:S03]  /*4a620*/  IMAD.MOV.U32 R8, RZ, RZ, R204 ;  /* 0x000000ffff087224 */ /* 0x000fc600078e00cc */
[----:B------:R1:W-:Y:S01]  /*4a630*/  STL.64 [R1+0x8d8], R210 ;  /* 0x0008d8d201007387 */ /* 0x0003e20000100a00 */
[C---:B------:R-:W-:Y:S03]  /*4a640*/  HMMA.1688.F32.TF32 R120, R84.reuse, R178, R120 ;  /* 0x000000b25478723c */ /* 0x040fe60000081078 */
[----:B-1----:R-:W2:Y:S04]  /*4a650*/  LDL.LU.64 R210, [R1+0x4d20] ;  /* 0x004d200001d27983 */ /* 0x002ea80000300a00 */
[----:B------:R-:W2:Y:S04]  /*4a660*/  LDL.LU.64 R208, [R1+0x4d18] ;  /* 0x004d180001d07983 */ /* 0x000ea80000300a00 */
[----:B------:R1:W-:Y:S04]  /*4a670*/  STL.64 [R1+0x8e8], R206 ;  /* 0x0008e8ce01007387 */ /* 0x0003e80000100a00 */
[----:B-1----:R-:W2:Y:S04]  /*4a680*/  LDL.LU.64 R206, [R1+0x4d10] ;  /* 0x004d100001ce7983 */ /* 0x002ea80000300a00 */
[----:B------:R-:W2:Y:S04]  /*4a690*/  LDL.LU.64 R204, [R1+0x4d08] ;  /* 0x004d080001cc7983 */ /* 0x000ea80000300a00 */
[----:B------:R-:W-:Y:S04]  /*4a6a0*/  STL [R1+0x4908], R9 ;  /* 0x0049080901007387 */ /* 0x000fe80000100800 */
[----:B------:R-:W-:Y:S04]  /*4a6b0*/  STL [R1+0x4904], R8 ;  /* 0x0049040801007387 */ /* 0x000fe80000100800 */
[----:B------:R-:W-:Y:S04]  /*4a6c0*/  STL.64 [R1+0x8c0], R200 ;  /* 0x0008c0c801007387 */ /* 0x000fe80000100a00 */
[----:B------:R1:W-:Y:S04]  /*4a6d0*/  STL.64 [R1+0x8c8], R202 ;  /* 0x0008c8ca01007387 */ /* 0x0003e80000100a00 */
[----:B-1----:R-:W2:Y:S04]  /*4a6e0*/  LDL.LU.64 R202, [R1+0x4d00] ;  /* 0x004d000001ca7983 */ /* 0x002ea80000300a00 */
[----:B------:R-:W2:Y:S04]  /*4a6f0*/  LDL.LU.64 R200, [R1+0x4cf8] ;  /* 0x004cf80001c87983 */ /* 0x000ea80000300a00 */
        /* <DEDUP_REMOVED lines=42> */
[----:B-1----:R-:W3:Y:S04]  /*4a9a0*/  LDL.LU.64 R246, [R1+0x4c50] ;  /* 0x004c500001f67983 */ /* 0x002ee80000300a00 */
[----:B------:R-:W3:Y:S04]  /*4a9b0*/  LDL.LU.64 R244, [R1+0x4c48] ;  /* 0x004c480001f47983 */ /* 0x000ee80000300a00 */
[----:B------:R-:W-:Y:S04]  /*4a9c0*/  STL.64 [R1+0x2390], R248 ;  /* 0x002390f801007387 */ /* 0x000fe80000100a00 */
[----:B------:R1:W-:Y:S04]  /*4a9d0*/  STL.64 [R1+0x2398], R250 ;  /* 0x002398fa01007387 */ /* 0x0003e80000100a00 */
[----:B-1----:R-:W4:Y:S04]  /*4a9e0*/  LDL.LU.64 R250, [R1+0x4c40] ;  /* 0x004c400001fa7983 */ /* 0x002f280000300a00 */
[----:B------:R-:W4:Y:S01]  /*4a9f0*/  LDL.LU.64 R248, [R1+0x4c38] ;  /* 0x004c380001f87983 */ /* 0x000f220000300a00 */
[C---:B------:R-:W-:Y:S11]  /*4aa00*/  HMMA.1688.F32.TF32 R140, R84.reuse, R74, R140 ;  /* 0x0000004a548c723c */ /* 0x040ff6000008108c */
[----:B------:R-:W-:Y:S11]  /*4aa10*/  @!UPT UIADD3 URZ, URZ, URZ, URZ ;  /* 0x0000003f3f3ff290 */ /* 0x000ff6000fffe03f */
[----:B------:R-:W-:Y:S01]  /*4aa20*/  @!UPT UIADD3 URZ, URZ, URZ, URZ ;  /* 0x0000003f3f3ff290 */ /* 0x000fe2000fffe03f */
[----:B------:R-:W-:Y:S04]  /*4aa30*/  STL.64 [R1+0x2380], R140 ;  /* 0x0023808c01007387 */ /* 0x000fe80000100a00 */
[----:B------:R1:W-:Y:S02]  /*4aa40*/  STL.64 [R1+0x2388], R142 ;  /* 0x0023888e01007387 */ /* 0x0003e40000100a00 */
[C---:B-1----:R-:W-:Y:S11]  /*4aa50*/  HMMA.1688.F32.TF32 R140, R84.reuse, R70, R116 ;  /* 0x00000046548c723c */ /* 0x042ff60000081074 */
[----:B------:R-:W-:Y:S11]  /*4aa60*/  @!UPT UIADD3 URZ, URZ, URZ, URZ ;  /* 0x0000003f3f3ff290 */ /* 0x000ff6000fffe03f */
[----:B------:R-:W-:Y:S01]  /*4aa70*/  @!UPT UIADD3 URZ, URZ, URZ, URZ ;  /* 0x0000003f3f3ff290 */ /* 0x000fe2000fffe03f */
[----:B------:R-:W-:Y:S04]  /*4aa80*/  STL.64 [R1+0x2370], R140 ;  /* 0x0023708c01007387 */ /* 0x000fe80000100a00 */
[----:B------:R2:W-:Y:S02]  /*4aa90*/  STL.64 [R1+0x2378], R142 ;  /* 0x0023788e01007387 */ /* 0x0005e40000100a00 */
[C---:B--2---:R-:W-:Y:S08]  /*4aaa0*/  HMMA.1688.F32.TF32 R140, R84.reuse, R58, R92 ;  /* 0x0000003a548c723c */ /* 0x044ff0000008105c */
[C---:B------:R-:W-:Y:S08]  /*4aab0*/  HMMA.1688.F32.TF32 R92, R84.reuse, R10, R100 ;  /* 0x0000000a545c723c */ /* 0x040ff00000081064 */
[C---:B---3--:R-:W-:Y:S08]  /*4aac0*/  HMMA.1688.F32.TF32 R244, R84.reuse, R62, R244 ;  /* 0x0000003e54f4723c */ /* 0x048ff000000810f4 */
[C---:B----4-:R-:W-:Y:S11]  /*4aad0*/  HMMA.1688.F32.TF32 R116, R84.reuse, R66, R248 ;  /* 0x000000425474723c */ /* 0x050ff600000810f8 */
[----:B------:R-:W-:Y:S11]  /*4aae0*/  @!UPT UIADD3 URZ, URZ, URZ, URZ ;  /* 0x0000003f3f3ff290 */ /* 0x000ff6000fffe03f */
[----:B------:R-:W-:Y:S01]  /*4aaf0*/  @!UPT UIADD3 URZ, URZ, URZ, URZ ;  /* 0x0000003f3f3ff290 */ /* 0x000fe2000fffe03f */
[----:B------:R-:W-:Y:S04]  /*4ab00*/  STL.64 [R1+0x2360], R116 ;  /* 0x0023607401007387 */ /* 0x000fe80000100a00 */
[----:B------:R1:W-:Y:S02]  /*4ab10*/  STL.64 [R1+0x2368], R118 ;  /* 0x0023687601007387 */ /* 0x0003e40000100a00 */
[C---:B-1----:R-:W-:Y:S02]  /*4ab20*/  HMMA.1688.F32.TF32 R116, R84.reuse, R14, R96 ;  /* 0x0000000e5474723c */ /* 0x042fe40000081060 */
[----:B------:R-:W-:Y:S04]  /*4ab30*/  STL.64 [R1+0x2350], R244 ;  /* 0x002350f401007387 */ /* 0x000fe80000100a00 */
[----:B------:R-:W-:Y:S04]  /*4ab40*/  STL.64 [R1+0x2358], R246 ;  /* 0x002358f601007387 */ /* 0x000fe80000100a00 */
[----:B------:R-:W-:Y:S04]  /*4ab50*/  STL.64 [R1+0x2340], R140 ;  /* 0x0023408c01007387 */ /* 0x000fe80000100a00 */
[----:B------:R-:W-:Y:S01]  /*4ab60*/  STL.64 [R1+0x2348], R142 ;  /* 0x0023488e01007387 */ /* 0x000fe20000100a00 */
[C---:B------:R-:W-:Y:S08]  /*4ab70*/  HMMA.1688.F32.TF32 R96, R84.reuse, R6, R104 ;  /* 0x000000065460723c */ /* 0x040ff00000081068 */
[----:B------:R-:W-:Y:S04]  /*4ab80*/  STL.64 [R1+0x2330], R116 ;  /* 0x0023307401007387 */ /* 0x000fe80000100a00 */
[----:B------:R-:W-:Y:S04]  /*4ab90*/  STL.64 [R1+0x2338], R118 ;  /* 0x0023387601007387 */ /* 0x000fe80000100a00 */
[----:B------:R-:W-:Y:S04]  /*4aba0*/  STL.64 [R1+0x2320], R92 ;  /* 0x0023205c01007387 */ /* 0x000fe80000100a00 */
[----:B------:R1:W-:Y:S01]  /*4abb0*/  STL.64 [R1+0x2328], R94 ;  /* 0x0023285e01007387 */ /* 0x0003e20000100a00 */
[----:B------:R-:W-:Y:S08]  /*4abc0*/  HMMA.1688.F32.TF32 R84, R84, R194, R132 ;  /* 0x000000c25454723c */ /* 0x000ff00000081084 */
[----:B-1----:R-:W-:Y:S01]  /*4abd0*/  HMMA.1688.F32.TF32 R92, R88, R82, R112 ;  /* 0x00000052585c723c */ /* 0x002fe20000081070 */
[----:B------:R-:W-:Y:S04]  /*4abe0*/  STL.64 [R1+0x2200], R96 ;  /* 0x0022006001007387 */ /* 0x000fe80000100a00 */
[----:B------:R-:W-:Y:S01]  /*4abf0*/  STL.64 [R1+0x2208], R98 ;  /* 0x0022086201007387 */ /* 0x000fe20000100a00 */
[----:B------:R-:W-:-:S02]  /*4ac00*/  IMAD.MOV.U32 R248, RZ, RZ, R44 ;  /* 0x000000fffff87224 */ /* 0x000fc400078e002c */
[----:B------:R-:W-:-:S07]  /*4ac10*/  IMAD.MOV.U32 R249, RZ, RZ, R45 ;  /* 0x000000fffff97224 */ /* 0x000fce00078e002d */
[----:B------:R-:W-:Y:S04]  /*4ac20*/  STL.64 [R1+0x2010], R84 ;  /* 0x0020105401007387 */ /* 0x000fe80000100a00 */
[----:B------:R-:W-:Y:S04]  /*4ac30*/  STL.64 [R1+0x2018], R86 ;  /* 0x0020185601007387 */ /* 0x000fe80000100a00 */
[----:B------:R-:W-:Y:S01]  /*4ac40*/  LDS R84, [R111+0x2380] ;  /* 0x002380006f547984 */ /* 0x000fe20000000800 */
[----:B------:R-:W-:Y:S01]  /*4ac50*/  IMAD.MOV.U32 R247, RZ, RZ, R92 ;  /* 0x000000fffff77224 */ /* 0x000fe200078e005c */
[----:B------:R-:W-:Y:S01]  /*4ac60*/  MOV R245, R94 ;  /* 0x0000005e00f57202 */ /* 0x000fe20000000f00 */
[----:B------:R-:W-:Y:S01]  /*4ac70*/  IMAD.MOV.U32 R246, RZ, RZ, R93 ;  /* 0x000000fffff67224 */ /* 0x000fe200078e005d */
[----:B------:R1:W-:Y:S01]  /*4ac80*/  LDS R86, [R111+0x3380] ;  /* 0x003380006f567984 */ /* 0x0003e20000000800 */
[----:B------:R-:W-:-:S03]  /*4ac90*/  IMAD.MOV.U32 R244, RZ, RZ, R95 ;  /* 0x000000fffff47224 */ /* 0x000fc600078e005f */
[----:B------:R-:W-:Y:S04]  /*4aca0*/  STL.64 [R1+0x4ae0], R246 ;  /* 0x004ae0f601007387 */ /* 0x000fe80000100a00 */
[----:B------:R2:W-:Y:S04]  /*4acb0*/  STL.64 [R1+0x4ad8], R244 ;  /* 0x004ad8f401007387 */ /* 0x0005e80000100a00 */
[----:B------:R-:W3:Y:S04]  /*4acc0*/  LDL.LU R44, [R1+0x4c34] ;  /* 0x004c3400012c7983 */ /* 0x000ee80000300800 */
[----:B------:R-:W4:Y:S01]  /*4acd0*/  LDL.LU R45, [R1+0x4c30] ;  /* 0x004c3000012d7983 */ /* 0x000f220000300800 */
[----:B------:R-:W-:Y:S01]  /*4ace0*/  IMAD.MOV.U32 R92, RZ, RZ, R36 ;  /* 0x000000ffff5c7224 */ /* 0x000fe200078e0024 */
[----:B------:R-:W-:-:S02]  /*4acf0*/  MOV R93, R37 ;  /* 0x00000025005d7202 */ /* 0x000fc40000000f00 */
[----:B------:R-:W2:Y:S04]  /*4ad00*/  LDL.LU R250, [R1+0x978] ;  /* 0x0009780001fa7983 */ /* 0x000ea80000300800 */
[----:B------:R-:W2:Y:S04]  /*4ad10*/  LDL.LU R251, [R1+0x97c] ;  /* 0x00097c0001fb7983 */ /* 0x000ea80000300800 */
[----:B------:R-:W2:Y:S04]  /*4ad20*/  LDL.LU R36, [R1+0x4c2c] ;  /* 0x004c2c0001247983 */ /* 0x000ea80000300800 */
[----:B------:R-:W2:Y:S01]  /*4ad30*/  LDL.LU R37, [R1+0x4c28] ;  /* 0x004c280001257983 */ /* 0x000ea20000300800 */
[----:B------:R-:W-:-:S02]  /*4ad40*/  IMAD.MOV.U32 R140, RZ, RZ, R29 ;  /* 0x000000ffff8c7224 */ /* 0x000fc400078e001d */
[----:B------:R-:W-:Y:S01]  /*4ad50*/  IMAD.MOV.U32 R141, RZ, RZ, R28 ;  /* 0x000000ffff8d7224 */ /* 0x000fe200078e001c */
[----:B------:R-:W-:Y:S01]  /*4ad60*/  MOV R143, R20 ;  /* 0x00000014008f7202 */ /* 0x000fe20000000f00 */
[----:B------:R-:W-:Y:S01]  /*4ad70*/  IMAD.MOV.U32 R142, RZ, RZ, R21 ;  /* 0x000000ffff8e7224 */ /* 0x000fe200078e0015 */
[----:B------:R-:W-:Y:S04]  /*4ad80*/  LDS R85, [R252+0x2380] ;  /* 0x00238000fc557984 */ /* 0x000fe80000000800 */
[----:B------:R-:W1:Y:S01]  /*4ad90*/  LDS R87, [R252+0x3380] ;  /* 0x00338000fc577984 */ /* 0x000e620000000800 */
[----:B---3--:R-:W-:-:S03]  /*4ada0*/  IMAD.MOV.U32 R94, RZ, RZ, R44 ;  /* 0x000000ffff5e7224 */ /* 0x008fc600078e002c */
[----:B------:R-:W3:Y:S01]  /*4adb0*/  LDL.LU R44, [R1+0x4c24] ;  /* 0x004c2400012c7983 */ /* 0x000ee20000300800 */
[----:B----4-:R-:W-:-:S03]  /*4adc0*/  IMAD.MOV.U32 R95, RZ, RZ, R45 ;  /* 0x000000ffff5f7224 */ /* 0x010fc600078e002d */
[----:B------:R-:W4:Y:S04]  /*4add0*/  LDL.LU R45, [R1+0x4c20] ;  /* 0x004c2000012d7983 */ /* 0x000f280000300800 */
[----:B------:R-:W3:Y:S04]  /*4ade0*/  LDL.LU R108, [R1+0x2780] ;  /* 0x00278000016c7983 */ /* 0x000ee80000300800 */
[----:B------:R-:W3:Y:S04]  /*4adf0*/  LDL.LU R109, [R1+0x2784] ;  /* 0x00278400016d7983 */ /* 0x000ee80000300800 */
[----:B------:R-:W3:Y:S04]  /*4ae00*/  LDL.LU R110, [R1+0x2788] ;  /* 0x00278800016e7983 */ /* 0x000ee80000300800 */
[----:B-1----:R-:W3:Y:S04]  /*4ae10*/  LDL.LU R111, [R1+0x278c] ;  /* 0x00278c00016f7983 */ /* 0x002ee80000300800 */
        /* <DEDUP_REMOVED lines=8> */
[----:B--2---:R-:W2:Y:S04]  /*4aea0*/  LDL.LU R244, [R1+0x2700] ;  /* 0x0027000001f47983 */ /* 0x004ea80000300800 */
        /* <DEDUP_REMOVED lines=15> */
[----:B------:R-:W-:Y:S01]  /*4afa0*/  MOV R98, R37 ;  /* 0x0000002500627202 */ /* 0x000fe20000000f00 */
[----:B------:R-:W-:Y:S01]  /*4afb0*/  IMAD.MOV.U32 R99, RZ, RZ, R36 ;  /* 0x000000ffff637224 */ /* 0x000fe200078e0024 */
[C---:B---3--:R-:W-:Y:S08]  /*4afc0*/  HMMA.1688.F32.TF32 R108, R88.reuse, R50, R108 ;  /* 0x00000032586c723c */ /* 0x048ff0000008106c */
[C---:B----4-:R-:W-:Y:S08]  /*4afd0*/  HMMA.1688.F32.TF32 R116, R88.reuse, R78, R116 ;  /* 0x0000004e5874723c */ /* 0x050ff00000081074 */
[----:B------:R-:W-:Y:S11]  /*4afe0*/  HMMA.1688.F32.TF32 R112, R88, R54, R112 ;  /* 0x000000365870723c */ /* 0x000ff60000081070 */
[----:B------:R-:W-:Y:S05]  /*4aff0*/  @!UPT UIADD3 URZ, URZ, URZ, URZ ;  /* 0x0000003f3f3ff290 */ /* 0x000fea000fffe03f */
[----:B------:R-:W-:Y:S01]  /*4b000*/  IMAD.MOV.U32 R37, RZ, RZ, R117 ;  /* 0x000000ffff257224 */ /* 0x000fe200078e0075 */
[----:B------:R1:W-:Y:S01]  /*4b010*/  STL.64 [R1+0x578], R118 ;  /* 0x0005787601007387 */ /* 0x0003e20000100a00 */
[----:B------:R-:W-:Y:S02]  /*4b020*/  IMAD.MOV.U32 R36, RZ, RZ, R116 ;  /* 0x000000ffff247224 */ /* 0x000fe400078e0074 */
[----:B------:R-:W-:Y:S01]  /*4b030*/  IMAD.MOV.U32 R28, RZ, RZ, R108 ;  /* 0x000000ffff1c7224 */ /* 0x000fe200078e006c */
[----:B-1----:R-:W3:Y:S04]  /*4b040*/  LDL.LU.64 R118, [R1+0x4c18] ;  /* 0x004c180001767983 */ /* 0x002ee80000300a00 */
[----:B------:R-:W3:Y:S04]  /*4b050*/  LDL.LU.64 R116, [R1+0x4c10] ;  /* 0x004c100001747983 */ /* 0x000ee80000300a00 */
[----:B------:R-:W-:Y:S04]  /*4b060*/  STL [R1+0x4a80], R37 ;  /* 0x004a802501007387 */ /* 0x000fe80000100800 */
[----:B------:R-:W-:Y:S04]  /*4b070*/  STL [R1+0x4a7c], R36 ;  /* 0x004a7c2401007387 */ /* 0x000fe80000100800 */
[----:B------:R-:W-:Y:S04]  /*4b080*/  STL.64 [R1+0x580], R112 ;  /* 0x0005807001007387 */ /* 0x000fe80000100a00 */
[----:B------:R1:W-:Y:S01]  /*4b090*/  STL.64 [R1+0x588], R114 ;  /* 0x0005887201007387 */ /* 0x0003e20000100a00 */
[----:B------:R-:W-:-:S03]  /*4b0a0*/  IMAD.MOV.U32 R29, RZ, RZ, R109 ;  /* 0x000000ffff1d7224 */ /* 0x000fc600078e006d */
[----:B-1----:R-:W4:Y:S04]  /*4b0b0*/  LDL.LU.64 R114, [R1+0x4c08] ;  /* 0x004c080001727983 */ /* 0x002f280000300a00 */
[----:B------:R-:W4:Y:S04]  /*4b0c0*/  LDL.LU.64 R112, [R1+0x4c00] ;  /* 0x004c000001707983 */ /* 0x000f280000300a00 */
[----:B------:R1:W-:Y:S04]  /*4b0d0*/  STL.64 [R1+0x598], R110 ;  /* 0x0005986e01007387 */ /* 0x0003e80000100a00 */
[----:B-1----:R-:W4:Y:S04]  /*4b0e0*/  LDL.LU.64 R110, [R1+0x4bf8] ;  /* 0x004bf800016e7983 */ /* 0x002f280000300a00 */
[----:B------:R-:W4:Y:S01]  /*4b0f0*/  LDL.LU.64 R108, [R1+0x4bf0] ;  /* 0x004bf000016c7983 */ /* 0x000f220000300a00 */
[----:B--2---:R-:W-:Y:S01]  /*4b100*/  HMMA.1688.F32.TF32 R132, R88, R42, R132 ;  /* 0x0000002a5884723c */ /* 0x004fe20000081084 */
[----:B------:R-:W-:-:S02]  /*4b110*/  IMAD.MOV.U32 R96, RZ, RZ, R45 ;  /* 0x000000ffff607224 */ /* 0x000fc400078e002d */
[----:B------:R-:W-:-:S05]  /*4b120*/  IMAD.MOV.U32 R97, RZ, RZ, R44 ;  /* 0x000000ffff617224 */ /* 0x000fca00078e002c */
[C---:B------:R-:W-:Y:S08]  /*4b130*/  HMMA.1688.F32.TF32 R244, R88.reuse, R46, R244 ;  /* 0x0000002e58f4723c */ /* 0x040ff000000810f4 */
[C---:B------:R-:W-:Y:S08]  /*4b140*/  HMMA.1688.F32.TF32 R100, R88.reuse, R34, R100 ;  /* 0x000000225864723c */ /* 0x040ff00000081064 */
[C---:B------:R-:W-:Y:S08]  /*4b150*/  HMMA.1688.F32.TF32 R104, R88.reuse, R38, R104 ;  /* 0x000000265868723c */ /* 0x040ff00000081068 */
[----:B------:R-:W-:Y:S01]  /*4b160*/  HMMA.1688.F32.TF32 R96, R88, R30, R96 ;  /* 0x0000001e5860723c */ /* 0x000fe20000081060 */
[----:B------:R-:W-:Y:S01]  /*4b170*/  STL [R1+0x4a18], R29 ;  /* 0x004a181d01007387 */ /* 0x000fe20000100800 */
[----:B------:R-:W-:Y:S01]  /*4b180*/  IMAD.MOV.U32 R21, RZ, RZ, R133 ;  /* 0x000000ffff157224 */ /* 0x000fe200078e0085 */
[----:B------:R-:W-:-:S02]  /*4b190*/  MOV R20, R132 ;  /* 0x0000008400147202 */ /* 0x000fc40000000f00 */
[----:B------:R-:W-:Y:S04]  /*4b1a0*/  STL [R1+0x4a14], R28 ;  /* 0x004a141c01007387 */ /* 0x000fe80000100800 */
[----:B------:R-:W-:Y:S01]  /*4b1b0*/  STL.64 [R1+0x5a0], R244 ;  /* 0x0005a0f401007387 */ /* 0x000fe20000100a00 */
[----:B------:R-:W-:-:S03]  /*4b1c0*/  IMAD.MOV.U32 R13, RZ, RZ, R101 ;  /* 0x000000ffff0d7224 */ /* 0x000fc600078e0065 */
[----:B------:R-:W-:Y:S01]  /*4b1d0*/  STL.64 [R1+0x5a8], R246 ;  /* 0x0005a8f601007387 */ /* 0x000fe20000100a00 */
[----:B------:R-:W-:-:S03]  /*4b1e0*/  IMAD.MOV.U32 R12, RZ, RZ, R100 ;  /* 0x000000ffff0c7224 */ /* 0x000fc600078e0064 */
[----:B------:R-:W-:Y:S04]  /*4b1f0*/  STL.64 [R1+0x5b8], R134 ;  /* 0x0005b88601007387 */ /* 0x000fe80000100a00 */
[----:B------:R-:W-:Y:S04]  /*4b200*/  STL [R1+0x4974], R21 ;  /* 0x0049741501007387 */ /* 0x000fe80000100800 */
[----:B------:R-:W-:Y:S01]  /*4b210*/  STL [R1+0x4970], R20 ;  /* 0x0049701401007387 */ /* 0x000fe20000100800 */
[C---:B------:R-:W-:Y:S03]  /*4b220*/  HMMA.1688.F32.TF32 R92, R88.reuse, R26, R92 ;  /* 0x0000001a585c723c */ /* 0x040fe6000008105c */
[----:B------:R-:W2:Y:S04]  /*4b230*/  LDL R44, [R1+0x1300] ;  /* 0x00130000012c7983 */ /* 0x000ea80000100800 */
[----:B------:R-:W2:Y:S04]  /*4b240*/  LDL R45, [R1+0x1304] ;  /* 0x00130400012d7983 */ /* 0x000ea80000100800 */
[----:B------:R-:W-:Y:S04]  /*4b250*/  STL.64 [R1+0x5c0], R104 ;  /* 0x0005c06801007387 */ /* 0x000fe80000100a00 */
[----:B------:R-:W-:Y:S04]  /*4b260*/  STL.64 [R1+0x5c8], R106 ;  /* 0x0005c86a01007387 */ /* 0x000fe80000100a00 */
[----:B------:R1:W-:Y:S04]  /*4b270*/  STL.64 [R1+0x5d8], R102 ;  /* 0x0005d86601007387 */ /* 0x0003e80000100a00 */
[----:B------:R-:W-:Y:S04]  /*4b280*/  STL [R1+0x4934], R13 ;  /* 0x0049340d01007387 */ /* 0x000fe80000100800 */
[----:B------:R-:W-:Y:S01]  /*4b290*/  STL [R1+0x4930], R12 ;  /* 0x0049300c01007387 */ /* 0x000fe20000100800 */
[C---:B-1----:R-:W-:Y:S03]  /*4b2a0*/  HMMA.1688.F32.TF32 R100, R88.reuse, R22, R248 ;  /* 0x000000165864723c */ /* 0x042fe600000810f8 */
[----:B------:R-:W-:Y:S04]  /*4b2b0*/  STL.64 [R1+0x5e0], R96 ;  /* 0x0005e06001007387 */ /* 0x000fe80000100a00 */
[----:B------:R1:W-:Y:S02]  /*4b2c0*/  STL.64 [R1+0x5e8], R98 ;  /* 0x0005e86201007387 */ /* 0x0003e40000100a00 */
[C---:B-1----:R-:W-:Y:S02]  /*4b2d0*/  HMMA.1688.F32.TF32 R96, R88.reuse, R18, R140 ;  /* 0x000000125860723c */ /* 0x042fe4000008108c */
[----:B------:R-:W-:Y:S04]  /*4b2e0*/  STL.64 [R1+0x5f0], R92 ;  /* 0x0005f05c01007387 */ /* 0x000fe80000100a00 */
[----:B------:R-:W-:Y:S08]  /*4b2f0*/  STL.64 [R1+0x5f8], R94 ;  /* 0x0005f85e01007387 */ /* 0x000ff00000100a00 */
[----:B------:R-:W-:Y:S04]  /*4b300*/  STL.64 [R1+0x600], R100 ;  /* 0x0006006401007387 */ /* 0x000fe80000100a00 */
[----:B------:R-:W-:Y:S05]  /*4b310*/  STL.64 [R1+0x608], R102 ;  /* 0x0006086601007387 */ /* 0x000fea0000100a00 */
[----:B------:R-:W-:Y:S04]  /*4b320*/  STL.64 [R1+0x610], R96 ;  /* 0x0006106001007387 */ /* 0x000fe80000100a00 */
[----:B------:R3:W-:Y:S02]  /*4b330*/  STL.64 [R1+0x618], R98 ;  /* 0x0006186201007387 */ /* 0x0007e40000100a00 */
[C---:B---3--:R-:W-:Y:S08]  /*4b340*/  HMMA.1688.F32.TF32 R96, R88.reuse, R182, R116 ;  /* 0x000000b65860723c */ /* 0x048ff00000081074 */
[C---:B----4-:R-:W-:Y:S08]  /*4b350*/  HMMA.1688.F32.TF32 R100, R88.reuse, R186, R112 ;  /* 0x000000ba5864723c */ /* 0x050ff00000081070 */
[C---:B------:R-:W-:Y:S11]  /*4b360*/  HMMA.1688.F32.TF32 R92, R88.reuse, R190, R108 ;  /* 0x000000be585c723c */ /* 0x040ff6000008106c */
[----:B------:R-:W-:Y:S11]  /*4b370*/  @!UPT UIADD3 URZ, URZ, URZ, URZ ;  /* 0x0000003f3f3ff290 */ /* 0x000ff6000fffe03f */
[----:B------:R-:W-:Y:S01]  /*4b380*/  @!UPT UIADD3 URZ, URZ, URZ, URZ ;  /* 0x0000003f3f3ff290 */ /* 0x000fe2000fffe03f */
[----:B------:R-:W-:Y:S04]  /*4b390*/  STL.64 [R1+0x2550], R92 ;  /* 0x0025505c01007387 */ /* 0x000fe80000100a00 */
[----:B------:R1:W-:Y:S04]  /*4b3a0*/  STL.64 [R1+0x2558], R94 ;  /* 0x0025585e01007387 */ /* 0x0003e80000100a00 */
[----:B------:R-:W-:Y:S04]  /*4b3b0*/  STL.64 [R1+0x2540], R100 ;  /* 0x0025406401007387 */ /* 0x000fe80000100a00 */
[----:B------:R3:W-:Y:S01]  /*4b3c0*/  STL.64 [R1+0x2548], R102 ;  /* 0x0025486601007387 */ /* 0x0007e20000100a00 */
[C---:B-1----:R-:W-:Y:S03]  /*4b3d0*/  HMMA.1688.F32.TF32 R92, R88.reuse, R178, R120 ;  /* 0x000000b2585c723c */ /* 0x042fe60000081078 */
[----:B------:R-:W-:Y:S04]  /*4b3e0*/  STL.64 [R1+0x2530], R96 ;  /* 0x0025306001007387 */ /* 0x000fe80000100a00 */
[----:B------:R1:W-:Y:S01]  /*4b3f0*/  STL.64 [R1+0x2538], R98 ;  /* 0x0025386201007387 */ /* 0x0003e20000100a00 */
[C---:B---3--:R-:W-:Y:S08]  /*4b400*/  HMMA.1688.F32.TF32 R100, R88.reuse, R174, R124 ;  /* 0x000000ae5864723c */ /* 0x048ff0000008107c */
[C---:B-1----:R-:W-:Y:S07]  /*4b410*/  HMMA.1688.F32.TF32 R96, R88.reuse, R170, R128 ;  /* 0x000000aa5860723c */ /* 0x042fee0000081080 */
        /* <DEDUP_REMOVED lines=9> */
[----:B------:R1:W-:Y:S04]  /*4b4b0*/  STL.64 [R1+0x24f0], R92 ;  /* 0x0024f05c01007387 */ /* 0x0003e80000100a00 */
[----:B------:R3:W-:Y:S04]  /*4b4c0*/  STL.64 [R1+0x24f8], R94 ;  /* 0x0024f85e01007387 */ /* 0x0007e80000100a00 */
[----:B-1----:R-:W4:Y:S04]  /*4b4d0*/  LDL.LU R92, [R1+0x2880] ;  /* 0x00288000015c7983 */ /* 0x002f280000300800 */
[----:B------:R-:W-:Y:S04]  /*4b4e0*/  STL.64 [R1+0x24e0], R100 ;  /* 0x0024e06401007387 */ /* 0x000fe80000100a00 */
[----:B------:R-:W-:Y:S04]  /*4b4f0*/  STL.64 [R1+0x24e8], R102 ;  /* 0x0024e86601007387 */ /* 0x000fe80000100a00 */
[----:B------:R1:W-:Y:S04]  /*4b500*/  STL.64 [R1+0x24d0], R96 ;  /* 0x0024d06001007387 */ /* 0x0003e80000100a00 */
[----:B------:R1:W-:Y:S04]  /*4b510*/  STL.64 [R1+0x24d8], R98 ;  /* 0x0024d86201007387 */ /* 0x0003e80000100a00 */
[----:B------:R-:W4:Y:S04]  /*4b520*/  LDL.LU R93, [R1+0x2884] ;  /* 0x00288400015d7983 */ /* 0x000f280000300800 */
[----:B---3--:R-:W4:Y:S04]  /*4b530*/  LDL.LU R94, [R1+0x2888] ;  /* 0x00288800015e7983 */ /* 0x008f280000300800 */
[----:B------:R-:W4:Y:S04]  /*4b540*/  LDL.LU R95, [R1+0x288c] ;  /* 0x00288c00015f7983 */ /* 0x000f280000300800 */
[----:B-1----:R-:W3:Y:S04]  /*4b550*/  LDL.LU R96, [R1+0x2760] ;  /* 0x0027600001607983 */ /* 0x002ee80000300800 */
        /* <DEDUP_REMOVED lines=19> */
[C---:B------:R-:W-:Y:S08]  /*4b690*/  HMMA.1688.F32.TF32 R108, R88.reuse, R154, R204 ;  /* 0x0000009a586c723c */ /* 0x040ff000000810cc */
[C---:B------:R-:W-:Y:S08]  /*4b6a0*/  HMMA.1688.F32.TF32 R116, R88.reuse, R150, R208 ;  /* 0x000000965874723c */ /* 0x040ff000000810d0 */
[C---:B------:R-:W-:Y:S07]  /*4b6b0*/  HMMA.1688.F32.TF32 R112, R88.reuse, R74, R212 ;  /* 0x0000004a5870723c */ /* 0x040fee00000810d4 */
[----:B------:R-:W-:Y:S04]  /*4b6c0*/  STL.64 [R1+0x24c0], R108 ;  /* 0x0024c06c01007387 */ /* 0x000fe80000100a00 */
[----:B------:R1:W-:Y:S02]  /*4b6d0*/  STL.64 [R1+0x24c8], R110 ;  /* 0x0024c86e01007387 */ /* 0x0003e40000100a00 */
[C---:B-1----:R-:W-:Y:S02]  /*4b6e0*/  HMMA.1688.F32.TF32 R108, R88.reuse, R70, R216 ;  /* 0x00000046586c723c */ /* 0x042fe400000810d8 */
[----:B------:R-:W-:Y:S04]  /*4b6f0*/  STL.64 [R1+0x24b0], R116 ;  /* 0x0024b07401007387 */ /* 0x000fe80000100a00 */
[----:B------:R1:W-:Y:S04]  /*4b700*/  STL.64 [R1+0x24b8], R118 ;  /* 0x0024b87601007387 */ /* 0x0003e80000100a00 */
[----:B------:R-:W-:Y:S04]  /*4b710*/  STL.64 [R1+0x24a0], R112 ;  /* 0x0024a07001007387 */ /* 0x000fe80000100a00 */
[----:B------:R2:W-:Y:S01]  /*4b720*/  STL.64 [R1+0x24a8], R114 ;  /* 0x0024a87201007387 */ /* 0x0005e20000100a00 */
[C---:B-1----:R-:W-:Y:S08]  /*4b730*/  HMMA.1688.F32.TF32 R116, R88.reuse, R66, R220 ;  /* 0x000000425874723c */ /* 0x042ff000000810dc */
[----:B------:R-:W-:Y:S01]  /*4b740*/  STL.64 [R1+0x2490], R108 ;  /* 0x0024906c01007387 */ /* 0x000fe20000100a00 */
[C---:B--2---:R-:W-:Y:S03]  /*4b750*/  HMMA.1688.F32.TF32 R112, R88.reuse, R62, R224 ;  /* 0x0000003e5870723c */ /* 0x044fe600000810e0 */
[----:B------:R1:W-:Y:S05]  /*4b760*/  STL.64 [R1+0x2498], R110 ;  /* 0x0024986e01007387 */ /* 0x0003ea0000100a00 */
[C---:B-1----:R-:W-:Y:S06]  /*4b770*/  HMMA.1688.F32.TF32 R108, R88.reuse, R58, R228 ;  /* 0x0000003a586c723c */ /* 0x042fec00000810e4 */
[----:B------:R-:W-:Y:S04]  /*4b780*/  STL.64 [R1+0x2480], R116 ;  /* 0x0024807401007387 */ /* 0x000fe80000100a00 */
[----:B------:R1:W-:Y:S05]  /*4b790*/  STL.64 [R1+0x2488], R118 ;  /* 0x0024887601007387 */ /* 0x0003ea0000100a00 */
[----:B------:R-:W-:Y:S04]  /*4b7a0*/  STL.64 [R1+0x2470], R112 ;  /* 0x0024707001007387 */ /* 0x000fe80000100a00 */
[----:B------:R2:W-:Y:S01]  /*4b7b0*/  STL.64 [R1+0x2478], R114 ;  /* 0x0024787201007387 */ /* 0x0005e20000100a00 */
[C---:B-1----:R-:W-:Y:S03]  /*4b7c0*/  HMMA.1688.F32.TF32 R116, R88.reuse, R14, R232 ;  /* 0x0000000e5874723c */ /* 0x042fe600000810e8 */
[----:B------:R-:W-:Y:S05]  /*4b7d0*/  STL.64 [R1+0x2460], R108 ;  /* 0x0024606c01007387 */ /* 0x000fea0000100a00 */
[C---:B--2---:R-:W-:Y:S01]  /*4b7e0*/  HMMA.1688.F32.TF32 R112, R88.reuse, R10, R236 ;  /* 0x0000000a5870723c */ /* 0x044fe200000810ec */
[----:B------:R1:W-:Y:S07]  /*4b7f0*/  STL.64 [R1+0x2468], R110 ;  /* 0x0024686e01007387 */ /* 0x0003ee0000100a00 */
[C---:B-1----:R-:W-:Y:S08]  /*4b800*/  HMMA.1688.F32.TF32 R108, R88.reuse, R6, R240 ;  /* 0x00000006586c723c */ /* 0x042ff000000810f0 */
[----:B------:R-:W-:Y:S01]  /*4b810*/  HMMA.1688.F32.TF32 R88, R88, R194, R144 ;  /* 0x000000c25858723c */ /* 0x000fe20000081090 */
[----:B------:R-:W-:Y:S04]  /*4b820*/  STL.64 [R1+0x2450], R116 ;  /* 0x0024507401007387 */ /* 0x000fe80000100a00 */
[----:B------:R-:W-:Y:S04]  /*4b830*/  STL.64 [R1+0x2458], R118 ;  /* 0x0024587601007387 */ /* 0x000fe80000100a00 */
[----:B------:R-:W-:Y:S04]  /*4b840*/  STL.64 [R1+0x2440], R112 ;  /* 0x0024407001007387 */ /* 0x000fe80000100a00 */
[----:B------:R-:W-:Y:S04]  /*4b850*/  STL.64 [R1+0x2448], R114 ;  /* 0x0024487201007387 */ /* 0x000fe80000100a00 */
[----:B------:R-:W-:Y:S04]  /*4b860*/  STL.64 [R1+0x21f0], R108 ;  /* 0x0021f06c01007387 */ /* 0x000fe80000100a00 */
[----:B------:R-:W-:Y:S01]  /*4b870*/  STL.64 [R1+0x21f8], R110 ;  /* 0x0021f86e01007387 */ /* 0x000fe20000100a00 */
[C---:B----4-:R-:W-:Y:S03]  /*4b880*/  HMMA.1688.F32.TF32 R120, R84.reuse, R82, R92 ;  /* 0x000000525478723c */ /* 0x050fe6000008105c */
[----:B------:R-:W-:Y:S04]  /*4b890*/  LDS R92, [R44+0x2000] ;  /* 0x002000002c5c7984 */ /* 0x000fe80000000800 */
[----:B------:R-:W-:Y:S04]  /*4b8a0*/  LDS R94, [R44+0x3000] ;  /* 0x003000002c5e7984 */ /* 0x000fe80000000800 */
[----:B------:R-:W-:Y:S04]  /*4b8b0*/  LDS R93, [R45+0x2000] ;  /* 0x002000002d5d7984 */ /* 0x000fe80000000800 */
[----:B------:R-:W1:Y:S01]  /*4b8c0*/  LDS R95, [R45+0x3000] ;  /* 0x003000002d5f7984 */ /* 0x000e620000000800 */
[C---:B---3--:R-:W-:Y:S07]  /*4b8d0*/  HMMA.1688.F32.TF32 R248, R84.reuse, R78, R248 ;  /* 0x0000004e54f8723c */ /* 0x048fee00000810f8 */
[----:B------:R-:W-:Y:S04]  /*4b8e0*/  STL.64 [R1+0x4af0], R122 ;  /* 0x004af07a01007387 */ /* 0x000fe80000100a00 */
[----:B------:R-:W-:Y:S01]  /*4b8f0*/  STL.64 [R1+0x2000], R88 ;  /* 0x0020005801007387 */ /* 0x000fe20000100a00 */
[C---:B------:R-:W-:Y:S03]  /*4b900*/  HMMA.1688.F32.TF32 R208, R84.reuse, R54, R104 ;  /* 0x0000003654d0723c */ /* 0x040fe60000081068 */
[----:B------:R2:W-:Y:S05]  /*4b910*/  STL.64 [R1+0x2008], R90 ;  /* 0x0020085a01007387 */ /* 0x0005ea0000100a00 */
[C---:B------:R-:W-:Y:S08]  /*4b920*/  HMMA.1688.F32.TF32 R104, R84.reuse, R50, R100 ;  /* 0x000000325468723c */ /* 0x040ff00000081064 */
[C---:B------:R-:W-:Y:S08]  /*4b930*/  HMMA.1688.F32.TF32 R100, R84.reuse, R46, R96 ;  /* 0x0000002e5464723c */ /* 0x040ff00000081060 */
[----:B--2---:R-:W-:Y:S01]  /*4b940*/  HMMA.1688.F32.TF32 R88, R84, R42, R140 ;  /* 0x0000002a5458723c */ /* 0x004fe2000008108c */
[----:B------:R-:W-:Y:S04]  /*4b950*/  STL.64 [R1+0x4ae8], R120 ;  /* 0x004ae87801007387 */ /* 0x000fe80000100a00 */
[----:B------:R-:W-:Y:S04]  /*4b960*/  STL [R1+0x4a78], R248 ;  /* 0x004a78f801007387 */ /* 0x000fe80000100800 */
[----:B------:R-:W-:Y:S04]  /*4b970*/  STL [R1+0x4a74], R249 ;  /* 0x004a74f901007387 */ /* 0x000fe80000100800 */
[----:B------:R-:W-:Y:S04]  /*4b980*/  STL [R1+0x4a70], R250 ;  /* 0x004a70fa01007387 */ /* 0x000fe80000100800 */
[----:B------:R-:W-:Y:S04]  /*4b990*/  STL [R1+0x4a6c], R251 ;  /* 0x004a6cfb01007387 */ /* 0x000fe80000100800 */
[----:B------:R-:W-:Y:S04]  /*4b9a0*/  STL [R1+0x4a48], R208 ;  /* 0x004a48d001007387 */ /* 0x000fe80000100800 */
[----:B------:R-:W-:Y:S04]  /*4b9b0*/  STL [R1+0x4a44], R209 ;  /* 0x004a44d101007387 */ /* 0x000fe80000100800 */
[----:B------:R-:W-:Y:S04]  /*4b9c0*/  STL [R1+0x4a40], R210 ;  /* 0x004a40d201007387 */ /* 0x000fe80000100800 */
[----:B------:R-:W-:Y:S01]  /*4b9d0*/  STL [R1+0x4a3c], R211 ;  /* 0x004a3cd301007387 */ /* 0x000fe20000100800 */
[----:B------:R-:W-:-:S03]  /*4b9e0*/  IMAD.MOV.U32 R96, RZ, RZ, R185 ;  /* 0x000000ffff607224 */ /* 0x000fc600078e00b9 */
[----:B------:R-:W-:Y:S04]  /*4b9f0*/  STL.64 [R1+0xf0], R104 ;  /* 0x0000f06801007387 */ /* 0x000fe80000100a00 */
[----:B------:R-:W-:Y:S04]  /*4ba00*/  STL.64 [R1+0xf8], R106 ;  /* 0x0000f86a01007387 */ /* 0x000fe80000100a00 */
[----:B------:R2:W-:Y:S01]  /*4ba10*/  STL.64 [R1+0xe0], R100 ;  /* 0x0000e06401007387 */ /* 0x0005e20000100a00 */
[----:B------:R-:W-:-:S03]  /*4ba20*/  MOV R97, R188 ;  /* 0x000000bc00617202 */ /* 0x000fc60000000f00 */
[----:B------:R3:W-:Y:S01]  /*4ba30*/  STL.64 [R1+0xe8], R102 ;  /* 0x0000e86601007387 */ /* 0x0007e20000100a00 */
[----:B------:R-:W-:-:S03]  /*4ba40*/  IMAD.MOV.U32 R98, RZ, RZ, R189 ;  /* 0x000000ffff627224 */ /* 0x000fc600078e00bd */
[----:B------:R-:W4:Y:S01]  /*4ba50*/  LDL.LU R185, [R1+0x4bec] ;  /* 0x004bec0001b97983 */ /* 0x000f220000300800 */
[----:B------:R-:W-:-:S03]  /*4ba60*/  IMAD.MOV.U32 R99, RZ, RZ, R32 ;  /* 0x000000ffff637224 */ /* 0x000fc600078e0020 */
[----:B------:R1:W-:Y:S01]  /*4ba70*/  STL.64 [R1+0x360], R88 ;  /* 0x0003605801007387 */ /* 0x0003e20000100a00 */
[----:B--2---:R-:W-:-:S03]  /*4ba80*/  IMAD.MOV.U32 R100, RZ, RZ, R53 ;  /* 0x000000ffff647224 */ /* 0x004fc600078e0035 */
[----:B------:R2:W-:Y:S01]  /*4ba90*/  STL.64 [R1+0x368], R90 ;  /* 0x0003685a01007387 */ /* 0x0005e20000100a00 */
[----:B------:R-:W-:-:S03]  /*4baa0*/  IMAD.MOV.U32 R101, RZ, RZ, R52 ;  /* 0x000000ffff657224 */ /* 0x000fc600078e0034 */
[----:B------:R-:W2:Y:S01]  /*4bab0*/  LDL.LU R188, [R1+0x4be8] ;  /* 0x004be80001bc7983 */ /* 0x000ea20000300800 */
[----:B---3--:R-:W-:-:S03]  /*4bac0*/  MOV R102, R81 ;  /* 0x0000005100667202 */ /* 0x008fc60000000f00 */
[----:B------:R-:W3:Y:S04]  /*4bad0*/  LDL.LU R189, [R1+0x4be4] ;  /* 0x004be40001bd7983 */ /* 0x000ee80000300800 */
[----:B------:R-:W2:Y:S04]  /*4bae0*/  LDL.LU R32, [R1+0x4be0] ;  /* 0x004be00001207983 */ /* 0x000ea80000300800 */
[----:B------:R-:W2:Y:S04]  /*4baf0*/  LDL.LU R53, [R1+0x4bdc] ;  /* 0x004bdc0001357983 */ /* 0x000ea80000300800 */
[----:B------:R-:W3:Y:S04]  /*4bb00*/  LDL.LU R52, [R1+0x4bd8] ;  /* 0x004bd80001347983 */ /* 0x000ee80000300800 */
[----:B------:R-:W4:Y:S01]  /*4bb10*/  LDL.LU R81, [R1+0x4bd4] ;  /* 0x004bd40001517983 */ /* 0x000f220000300800 */
[----:B------:R-:W-:-:S02]  /*4bb20*/  IMAD.MOV.U32 R103, RZ, RZ, R76 ;  /* 0x000000ffff677224 */ /* 0x000fc400078e004c */
[----:B------:R-:W-:Y:S01]  /*4bb30*/  IMAD.MOV.U32 R104, RZ, RZ, R80 ;  /* 0x000000ffff687224 */ /* 0x000fe200078e0050 */
[----:B------:R-:W4:Y:S01]  /*4bb40*/  LDL.LU R76, [R1+0x4bd0] ;  /* 0x004bd000014c7983 */ /* 0x000f220000300800 */
[----:B------:R-:W-:Y:S02]  /*4bb50*/  IMAD.MOV.U32 R105, RZ, RZ, R77 ;  /* 0x000000ffff697224 */ /* 0x000fe400078e004d */
[----:B------:R-:W-:Y:S01]  /*4bb60*/  IMAD.MOV.U32 R106, RZ, RZ, R33 ;  /* 0x000000ffff6a7224 */ /* 0x000fe200078e0021 */
[----:B------:R-:W4:Y:S04]  /*4bb70*/  LDL.LU R80, [R1+0x4bcc] ;  /* 0x004bcc0001507983 */ /* 0x000f280000300800 */
[----:B------:R-:W4:Y:S04]  /*4bb80*/  LDL.LU R77, [R1+0x4bc8] ;  /* 0x004bc800014d7983 */ /* 0x000f280000300800 */
[----:B------:R-:W4:Y:S01]  /*4bb90*/  LDL.LU R33, [R1+0x4bc4] ;  /* 0x004bc40001217983 */ /* 0x000f220000300800 */
[----:B------:R-:W-:-:S03]  /*4bba0*/  MOV R107, R3 ;  /* 0x00000003006b7202 */ /* 0x000fc60000000f00 */
[----:B------:R-:W4:Y:S01]  /*4bbb0*/  LDL.LU R3, [R1+0x4bc0] ;  /* 0x004bc00001037983 */ /* 0x000f220000300800 */
[----:B--2---:R-:W-:Y:S02]  /*4bbc0*/  IMAD.MOV.U32 R246, RZ, RZ, R53 ;  /* 0x000000fffff67224 */ /* 0x004fe400078e0035 */
[----:B---3--:R-:W-:Y:S02]  /*4bbd0*/  IMAD.MOV.U32 R245, RZ, RZ, R52 ;  /* 0x000000fffff57224 */ /* 0x008fe400078e0034 */
[----:B----4-:R-:W-:Y:S02]  /*4bbe0*/  IMAD.MOV.U32 R244, RZ, RZ, R81 ;  /* 0x000000fffff47224 */ /* 0x010fe400078e0051 */
[----:B------:R-:W2:Y:S04]  /*4bbf0*/  LDL.LU R81, [R1+0x4bbc] ;  /* 0x004bbc0001517983 */ /* 0x000ea80000300800 */
[----:B------:R-:W3:Y:S04]  /*4bc00*/  LDL.LU R52, [R1+0x4bb8] ;  /* 0x004bb80001347983 */ /* 0x000ee80000300800 */
[----:B------:R-:W4:Y:S01]  /*4bc10*/  LDL.LU R53, [R1+0x4bb4] ;  /* 0x004bb40001357983 */ /* 0x000f220000300800 */
[----:B------:R-:W-:-:S02]  /*4bc20*/  IMAD.MOV.U32 R247, RZ, RZ, R32 ;  /* 0x000000fffff77224 */ /* 0x000fc400078e0020 */
[----:B------:R-:W-:Y:S01]  /*4bc30*/  IMAD.MOV.U32 R109, RZ, RZ, R77 ;  /* 0x000000ffff6d7224 */ /* 0x000fe200078e004d */
[----:B------:R-:W4:Y:S01]  /*4bc40*/  LDL.LU R32, [R1+0x4bb0] ;  /* 0x004bb00001207983 */ /* 0x000f220000300800 */
[----:B------:R-:W-:Y:S01]  /*4bc50*/  MOV R108, R33 ;  /* 0x00000021006c7202 */ /* 0x000fe20000000f00 */
[----:B------:R-:W-:Y:S02]  /*4bc60*/  IMAD.MOV.U32 R110, RZ, RZ, R80 ;  /* 0x000000ffff6e7224 */ /* 0x000fe400078e0050 */
[----:B------:R-:W4:Y:S01]  /*4bc70*/  LDL.LU R33, [R1+0x4bac] ;  /* 0x004bac0001217983 */ /* 0x000f220000300800 */
[----:B------:R-:W-:-:S03]  /*4bc80*/  IMAD.MOV.U32 R111, RZ, RZ, R76 ;  /* 0x000000ffff6f7224 */ /* 0x000fc600078e004c */
[----:B------:R-:W4:Y:S04]  /*4bc90*/  LDL.LU R77, [R1+0x4ba8] ;  /* 0x004ba800014d7983 */ /* 0x000f280000300800 */
[----:B------:R-:W4:Y:S04]  /*4bca0*/  LDL.LU R80, [R1+0x4ba4] ;  /* 0x004ba40001507983 */ /* 0x000f280000300800 */
[----:B------:R-:W4:Y:S01]  /*4bcb0*/  LDL.LU R76, [R1+0x4ba0] ;  /* 0x004ba000014c7983 */ /* 0x000f220000300800 */
[----:B------:R-:W-:Y:S02]  /*4bcc0*/  IMAD.MOV.U32 R115, RZ, RZ, R3 ;  /* 0x000000ffff737224 */ /* 0x000fe400078e0003 */
[----:B--2---:R-:W-:Y:S01]  /*4bcd0*/  IMAD.MOV.U32 R114, RZ, RZ, R81 ;  /* 0x000000ffff727224 */ /* 0x004fe200078e0051 */
[----:B---3--:R-:W-:Y:S01]  /*4bce0*/  MOV R113, R52 ;  /* 0x0000003400717202 */ /* 0x008fe20000000f00 */
[----:B----4-:R-:W-:-:S02]  /*4bcf0*/  IMAD.MOV.U32 R112, RZ, RZ, R53 ;  /* 0x000000ffff707224 */ /* 0x010fc400078e0035 */
[----:B------:R-:W2:Y:S04]  /*4bd00*/  LDL.LU R53, [R1+0x4b9c] ;  /* 0x004b9c0001357983 */ /* 0x000ea80000300800 */
[----:B------:R-:W3:Y:S04]  /*4bd10*/  LDL.LU R52, [R1+0x4b98] ;  /* 0x004b980001347983 */ /* 0x000ee80000300800 */
[----:B------:R-:W4:Y:S04]  /*4bd20*/  LDL.LU R81, [R1+0x4b94] ;  /* 0x004b940001517983 */ /* 0x000f280000300800 */
[----:B------:R-:W4:Y:S04]  /*4bd30*/  LDL.LU R3, [R1+0x4b90] ;  /* 0x004b900001037983 */ /* 0x000f280000300800 */
[----:B------:R-:W4:Y:S01]  /*4bd40*/  LDL.LU R124, [R1+0x7f0] ;  /* 0x0007f000017c7983 */ /* 0x000f220000300800 */
[----:B------:R-:W-:-:S03]  /*4bd50*/  IMAD.MOV.U32 R127, RZ, RZ, R76 ;  /* 0x000000ffff7f7224 */ /* 0x000fc600078e004c */
[----:B------:R-:W4:Y:S04]  /*4bd60*/  LDL.LU R125, [R1+0x7f4] ;  /* 0x0007f400017d7983 */ /* 0x000f280000300800 */
[----:B------:R-:W4:Y:S04]  /*4bd70*/  LDL.LU R126, [R1+0x7f8] ;  /* 0x0007f800017e7983 */ /* 0x000f280000300800 */
[----:B------:R-:W4:Y:S01]  /*4bd80*/  LDL.LU R76, [R1+0x4b8c] ;  /* 0x004b8c00014c7983 */ /* 0x000f220000300800 */
[----:B--2---:R-:W-:Y:S02]  /*4bd90*/  IMAD.MOV.U32 R131, RZ, RZ, R53 ;  /* 0x000000ffff837224 */ /* 0x004fe400078e0035 */
[----:B---3--:R-:W-:-:S02]  /*4bda0*/  IMAD.MOV.U32 R130, RZ, RZ, R52 ;  /* 0x000000ffff827224 */ /* 0x008fc400078e0034 */
[----:B----4-:R-:W-:Y:S02]  /*4bdb0*/  IMAD.MOV.U32 R128, RZ, RZ, R81 ;  /* 0x000000ffff807224 */ /* 0x010fe400078e0051 */
[----:B------:R-:W2:Y:S01]  /*4bdc0*/  LDL.LU R81, [R1+0x4b88] ;  /* 0x004b880001517983 */ /* 0x000ea20000300800 */
[----:B------:R-:W-:-:S03]  /*4bdd0*/  MOV R129, R3 ;  /* 0x0000000300817202 */ /* 0x000fc60000000f00 */
[----:B------:R-:W3:Y:S04]  /*4bde0*/  LDL.LU R3, [R1+0x4b84] ;  /* 0x004b840001037983 */ /* 0x000ee80000300800 */
[----:B------:R-:W4:Y:S04]  /*4bdf0*/  LDL.LU R52, [R1+0x4b80] ;  /* 0x004b800001347983 */ /* 0x000f280000300800 */
[----:B------:R-:W2:Y:S04]  /*4be00*/  LDL.LU R53, [R1+0x4b7c] ;  /* 0x004b7c0001357983 */ /* 0x000ea80000300800 */
[----:B------:R-:W2:Y:S01]  /*4be10*/  LDL.LU R136, [R1+0x810] ;  /* 0x0008100001887983 */ /* 0x000ea20000300800 */
[----:B------:R-:W-:-:S03]  /*4be20*/  IMAD.MOV.U32 R139, RZ, RZ, R76 ;  /* 0x000000ffff8b7224 */ /* 0x000fc600078e004c */
        /* <DEDUP_REMOVED lines=9> */
[----:B------:R-:W3:Y:S01]  /*4bec0*/  LDL.LU R206, [R1+0x848] ;  /* 0x0008480001ce7983 */ /* 0x000ee20000300800 */
[----:B--2---:R-:W-:-:S03]  /*4bed0*/  IMAD.MOV.U32 R207, RZ, RZ, R76 ;  /* 0x000000ffffcf7224 */ /* 0x004fc600078e004c */
        /* <DEDUP_REMOVED lines=48> */
[----:B------:R-:W-:-:S02]  /*4c1e0*/  IMAD.MOV.U32 R196, RZ, RZ, R53 ;  /* 0x000000ffffc47224 */ /* 0x000fc400078e0035 */
[----:B----4-:R-:W-:Y:S02]  /*4c1f0*/  IMAD.MOV.U32 R197, RZ, RZ, R52 ;  /* 0x000000ffffc57224 */ /* 0x010fe400078e0034 */
[----:B---3--:R-:W-:Y:S01]  /*4c200*/  IMAD.MOV.U32 R198, RZ, RZ, R3 ;  /* 0x000000ffffc67224 */ /* 0x008fe200078e0003 */
[----:B------:R-:W-:Y:S01]  /*4c210*/  MOV R116, R80 ;  /* 0x0000005000747202 */ /* 0x000fe20000000f00 */
[----:B------:R-:W-:Y:S02]  /*4c220*/  IMAD.MOV.U32 R199, RZ, RZ, R81 ;  /* 0x000000ffffc77224 */ /* 0x000fe400078e0051 */
[----:B------:R-:W-:Y:S02]  /*4c230*/  IMAD.MOV.U32 R117, RZ, RZ, R77 ;  /* 0x000000ffff757224 */ /* 0x000fe400078e004d */
[----:B------:R-:W-:Y:S02]  /*4c240*/  IMAD.MOV.U32 R118, RZ, RZ, R33 ;  /* 0x000000ffff767224 */ /* 0x000fe400078e0021 */
[----:B------:R-:W-:Y:S01]  /*4c250*/  IMAD.MOV.U32 R119, RZ, RZ, R32 ;  /* 0x000000ffff777224 */ /* 0x000fe200078e0020 */
[----:B--2---:R-:W-:-:S02]  /*4c260*/  MOV R219, R76 ;  /* 0x0000004c00db7202 */ /* 0x004fc40000000f00 */
        /* <DEDUP_REMOVED lines=22> */
[----:B------:R-:W-:Y:S04]  /*4c3d0*/  STL.64 [R1+0x450], R88 ;  /* 0x0004505801007387 */ /* 0x000fe80000100a00 */
[----:B------:R1:W-:Y:S02]  /*4c3e0*/  STL.64 [R1+0x458], R90 ;  /* 0x0004585a01007387 */ /* 0x0003e40000100a00 */
[C---:B-1----:R-:W-:Y:S08]  /*4c3f0*/  HMMA.1688.F32.TF32 R120, R84.reuse, R22, R240 ;  /* 0x000000165478723c */ /* 0x042ff000000810f0 */
[----:B------:R-:W-:Y:S01]  /*4c400*/  HMMA.1688.F32.TF32 R88, R84, R18, R236 ;  /* 0x000000125458723c */ /* 0x000fe200000810ec */
[----:B------:R-:W-:Y:S04]  /*4c410*/  STL.64 [R1+0x550], R144 ;  /* 0x0005509001007387 */ /* 0x000fe80000100a00 */
[----:B------:R-:W-:Y:S10]  /*4c420*/  STL.64 [R1+0x558], R146 ;  /* 0x0005589201007387 */ /* 0x000ff40000100a00 */
[----:B------:R-:W-:Y:S04]  /*4c430*/  STL.64 [R1+0x540], R120 ;  /* 0x0005407801007387 */ /* 0x000fe80000100a00 */
[----:B------:R-:W-:Y:S04]  /*4c440*/  STL.64 [R1+0x548], R122 ;  /* 0x0005487a01007387 */ /* 0x000fe80000100a00 */
[----:B------:R1:W-:Y:S01]  /*4c450*/  STL.64 [R1+0x530], R88 ;  /* 0x0005305801007387 */ /* 0x0003e20000100a00 */
[----:B------:R-:W-:-:S02]  /*4c460*/  IMAD.MOV.U32 R172, RZ, RZ, R90 ;  /* 0x000000ffffac7224 */ /* 0x000fc400078e005a */
[----:B------:R-:W-:Y:S02]  /*4c470*/  IMAD.MOV.U32 R173, RZ, RZ, R91 ;  /* 0x000000ffffad7224 */ /* 0x000fe400078e005b */
[C---:B-1----:R-:W-:Y:S03]  /*4c480*/  HMMA.1688.F32.TF32 R88, R84.reuse, R190, R232 ;  /* 0x000000be5458723c */ /* 0x042fe600000810e8 */
[----:B------:R-:W-:Y:S04]  /*4c490*/  STL [R1+0x487c], R173 ;  /* 0x00487cad01007387 */ /* 0x000fe80000100800 */
[----:B------:R-:W-:Y:S01]  /*4c4a0*/  STL [R1+0x4878], R172 ;  /* 0x004878ac01007387 */ /* 0x000fe20000100800 */
        /* <DEDUP_REMOVED lines=8> */
[----:B------:R1:W-:Y:S02]  /*4c530*/  STL.64 [R1+0x25c8], R122 ;  /* 0x0025c87a01007387 */ /* 0x0003e40000100a00 */
[C---:B-1----:R-:W-:Y:S07]  /*4c540*/  HMMA.1688.F32.TF32 R144, R84.reuse, R174, R216 ;  /* 0x000000ae5490723c */ /* 0x042fee00000810d8 */
[----:B------:R-:W-:Y:S01]  /*4c550*/  STL.64 [R1+0x25b0], R88 ;  /* 0x0025b05801007387 */ /* 0x000fe20000100a00 */
[C---:B------:R-:W-:Y:S03]  /*4c560*/  HMMA.1688.F32.TF32 R120, R84.reuse, R170, R212 ;  /* 0x000000aa5478723c */ /* 0x040fe600000810d4 */
[----:B------:R1:W-:Y:S05]  /*4c570*/  STL.64 [R1+0x25b8], R90 ;  /* 0x0025b85a01007387 */ /* 0x0003ea0000100a00 */
[C---:B-1----:R-:W-:Y:S07]  /*4c580*/  HMMA.1688.F32.TF32 R88, R84.reuse, R166, R204 ;  /* 0x000000a65458723c */ /* 0x042fee00000810cc */
[----:B------:R-:W-:Y:S04]  /*4c590*/  STL.64 [R1+0x25a0], R144 ;  /* 0x0025a09001007387 */ /* 0x000fe80000100a00 */
[----:B------:R1:W-:Y:S04]  /*4c5a0*/  STL.64 [R1+0x25a8], R146 ;  /* 0x0025a89201007387 */ /* 0x0003e80000100a00 */
[----:B------:R-:W-:Y:S04]  /*4c5b0*/  STL.64 [R1+0x2590], R120 ;  /* 0x0025907801007387 */ /* 0x000fe80000100a00 */
[----:B------:R3:W-:Y:S01]  /*4c5c0*/  STL.64 [R1+0x2598], R122 ;  /* 0x0025987a01007387 */ /* 0x0007e20000100a00 */
[C---:B-1----:R-:W-:Y:S03]  /*4c5d0*/  HMMA.1688.F32.TF32 R144, R84.reuse, R162, R200 ;  /* 0x000000a25490723c */ /* 0x042fe600000810c8 */
[----:B------:R-:W-:Y:S05]  /*4c5e0*/  STL.64 [R1+0x2580], R88 ;  /* 0x0025805801007387 */ /* 0x000fea0000100a00 */
[C---:B---3--:R-:W-:Y:S01]  /*4c5f0*/  HMMA.1688.F32.TF32 R120, R84.reuse, R158, R196 ;  /* 0x0000009e5478723c */ /* 0x048fe200000810c4 */
[----:B------:R1:W-:Y:S07]  /*4c600*/  STL.64 [R1+0x2588], R90 ;  /* 0x0025885a01007387 */ /* 0x0003ee0000100a00 */
[C---:B-1----:R-:W-:Y:S07]  /*4c610*/  HMMA.1688.F32.TF32 R88, R84.reuse, R154, R136 ;  /* 0x0000009a5458723c */ /* 0x042fee0000081088 */
[----:B------:R-:W-:Y:S04]  /*4c620*/  STL.64 [R1+0x2570], R144 ;  /* 0x0025709001007387 */ /* 0x000fe80000100a00 */
[----:B------:R-:W-:Y:S01]  /*4c630*/  STL.64 [R1+0x2578], R146 ;  /* 0x0025789201007387 */ /* 0x000fe20000100a00 */
[C---:B------:R-:W-:Y:S03]  /*4c640*/  HMMA.1688.F32.TF32 R128, R84.reuse, R150, R128 ;  /* 0x000000965480723c */ /* 0x040fe60000081080 */
[----:B------:R-:W-:Y:S04]  /*4c650*/  STL.64 [R1+0x2560], R120 ;  /* 0x0025607801007387 */ /* 0x000fe80000100a00 */
[----:B------:R1:W-:Y:S04]  /*4c660*/  STL.64 [R1+0x2568], R122 ;  /* 0x0025687a01007387 */ /* 0x0003e80000100a00 */
[----:B------:R-:W-:Y:S01]  /*4c670*/  STL.64 [R1+0x2680], R88 ;  /* 0x0026805801007387 */ /* 0x000fe20000100a00 */
[C---:B-1----:R-:W-:Y:S03]  /*4c680*/  HMMA.1688.F32.TF32 R120, R84.reuse, R74, R124 ;  /* 0x0000004a5478723c */ /* 0x042fe6000008107c */
[----:B------:R1:W-:Y:S05]  /*4c690*/  STL.64 [R1+0x2688], R90 ;  /* 0x0026885a01007387 */ /* 0x0003ea0000100a00 */
[C---:B-1----:R-:W-:Y:S03]  /*4c6a0*/  HMMA.1688.F32.TF32 R88, R84.reuse, R70, R116 ;  /* 0x000000465458723c */ /* 0x042fe60000081074 */
[----:B------:R-:W-:Y:S04]  /*4c6b0*/  STL.64 [R1+0x2670], R128 ;  /* 0x0026708001007387 */ /* 0x000fe80000100a00 */
[----:B------:R-:W-:Y:S01]  /*4c6c0*/  STL.64 [R1+0x2678], R130 ;  /* 0x0026788201007387 */ /* 0x000fe20000100a00 */
[C---:B------:R-:W-:Y:S07]  /*4c6d0*/  HMMA.1688.F32.TF32 R116, R84.reuse, R66, R112 ;  /* 0x000000425474723c */ /* 0x040fee0000081070 */
[----:B------:R-:W-:Y:S04]  /*4c6e0*/  STL.64 [R1+0x2660], R120 ;  /* 0x0026607801007387 */ /* 0x000fe80000100a00 */
[----:B------:R-:W-:Y:S01]  /*4c6f0*/  STL.64 [R1+0x2668], R122 ;  /* 0x0026687a01007387 */ /* 0x000fe20000100a00 */
[C---:B------:R-:W-:Y:S03]  /*4c700*/  HMMA.1688.F32.TF32 R112, R84.reuse, R62, R108 ;  /* 0x0000003e5470723c */ /* 0x040fe6000008106c */
[----:B------:R-:W-:Y:S04]  /*4c710*/  STL.64 [R1+0x2650], R88 ;  /* 0x0026505801007387 */ /* 0x000fe80000100a00 */
[----:B------:R1:W-:Y:S02]  /*4c720*/  STL.64 [R1+0x2658], R90 ;  /* 0x0026585a01007387 */ /* 0x0003e40000100a00 */
[----:B-1----:R-:W-:Y:S01]  /*4c730*/  HMMA.1688.F32.TF32 R88, R84, R58, R244 ;  /* 0x0000003a5458723c */ /* 0x002fe200000810f4 */
[----:B------:R-:W-:Y:S01]  /*4c740*/  IMAD.MOV.U32 R132, RZ, RZ, R189 ;  /* 0x000000ffff847224 */ /* 0x000fe200078e00bd */
[----:B------:R-:W-:Y:S01]  /*4c750*/  MOV R133, R188 ;  /* 0x000000bc00857202 */ /* 0x000fe20000000f00 */
[----:B------:R-:W-:-:S02]  /*4c760*/  IMAD.MOV.U32 R134, RZ, RZ, R185 ;  /* 0x000000ffff867224 */ /* 0x000fc400078e00b9 */
[----:B------:R-:W-:Y:S01]  /*4c770*/  IMAD.MOV.U32 R135, RZ, RZ, R184 ;  /* 0x000000ffff877224 */ /* 0x000fe200078e00b8 */
[----:B------:R-:W-:Y:S04]  /*4c780*/  STL.64 [R1+0x2640], R116 ;  /* 0x0026407401007387 */ /* 0x000fe80000100a00 */
[----:B------:R-:W-:Y:S02]  /*4c790*/  STL.64 [R1+0x2648], R118 ;  /* 0x0026487601007387 */ /* 0x000fe40000100a00 */
[C---:B------:R-:W-:Y:S02]  /*4c7a0*/  HMMA.1688.F32.TF32 R108, R84.reuse, R14, R132 ;  /* 0x0000000e546c723c */ /* 0x040fe40000081084 */
[----:B------:R-:W-:Y:S04]  /*4c7b0*/  STL.64 [R1+0x2630], R112 ;  /* 0x0026307001007387 */ /* 0x000fe80000100a00 */
[----:B------:R-:W-:Y:S02]  /*4c7c0*/  STL.64 [R1+0x2638], R114 ;  /* 0x0026387201007387 */ /* 0x000fe40000100a00 */
[C---:B------:R-:W-:Y:S03]  /*4c7d0*/  HMMA.1688.F32.TF32 R104, R84.reuse, R10, R104 ;  /* 0x0000000a5468723c */ /* 0x040fe60000081068 */
[----:B------:R-:W-:Y:S04]  /*4c7e0*/  STL.64 [R1+0x2620], R88 ;  /* 0x0026205801007387 */ /* 0x000fe80000100a00 */
[----:B------:R1:W-:Y:S02]  /*4c7f0*/  STL.64 [R1+0x2628], R90 ;  /* 0x0026285a01007387 */ /* 0x0003e40000100a00 */
[C---:B-1----:R-:W-:Y:S08]  /*4c800*/  HMMA.1688.F32.TF32 R88, R84.reuse, R6, R100 ;  /* 0x000000065458723c */ /* 0x042ff00000081064 */
[----:B------:R-:W-:Y:S01]  /*4c810*/  HMMA.1688.F32.TF32 R84, R84, R194, R96 ;  /* 0x000000c25454723c */ /* 0x000fe20000081060 */
[----:B------:R1:W-:Y:S04]  /*4c820*/  STL.64 [R1+0x2610], R108 ;  /* 0x0026106c01007387 */ /* 0x0003e80000100a00 */
[----:B------:R3:W-:Y:S04]  /*4c830*/  STL.64 [R1+0x2618], R110 ;  /* 0x0026186e01007387 */ /* 0x0007e80000100a00 */
[----:B------:R1:W-:Y:S01]  /*4c840*/  STL.64 [R1+0x2600], R104 ;  /* 0x0026006801007387 */ /* 0x0003e20000100a00 */
[C---:B--2---:R-:W-:Y:S03]  /*4c850*/  HMMA.1688.F32.TF32 R204, R92.reuse, R82, R140 ;  /* 0x000000525ccc723c */ /* 0x044fe6000008108c */
[----:B------:R2:W-:Y:S04]  /*4c860*/  STL.64 [R1+0x2608], R106 ;  /* 0x0026086a01007387 */ /* 0x0005e80000100a00 */
[----:B------:R-:W-:Y:S04]  /*4c870*/  STL.64 [R1+0x25f0], R88 ;  /* 0x0025f05801007387 */ /* 0x000fe80000100a00 */
[----:B------:R-:W-:Y:S04]  /*4c880*/  STL.64 [R1+0x25f8], R90 ;  /* 0x0025f85a01007387 */ /* 0x000fe80000100a00 */
[----:B------:R-:W4:Y:S04]  /*4c890*/  LDL.LU R140, [R1+0xa60] ;  /* 0x000a6000018c7983 */ /* 0x000f280000300800 */
[----:B------:R-:W-:Y:S04]  /*4c8a0*/  STL.64 [R1+0x21e0], R84 ;  /* 0x0021e05401007387 */ /* 0x000fe80000100a00 */
[----:B------:R1:W-:Y:S04]  /*4c8b0*/  STL.64 [R1+0x21e8], R86 ;  /* 0x0021e85601007387 */ /* 0x0003e80000100a00 */
        /* <DEDUP_REMOVED lines=45> */
[----:B---3--:R-:W3:Y:S04]  /*4cb90*/  LDL.LU R110, [R1+0xd38] ;  /* 0x000d3800016e7983 */ /* 0x008ee80000300800 */
        /* <DEDUP_REMOVED lines=9> */
[----:B------:R-:W2:Y:S04]  /*4cc30*/  LDL.LU R100, [R1+0xa30] ;  /* 0x000a300001647983 */ /* 0x000ea80000300800 */
[----:B------:R-:W2:Y:S04]  /*4cc40*/  LDL.LU R101, [R1+0xa34] ;  /* 0x000a340001657983 */ /* 0x000ea80000300800 */
[----:B------:R-:W2:Y:S04]  /*4cc50*/  LDL.LU R102, [R1+0xa38] ;  /* 0x000a380001667983 */ /* 0x000ea80000300800 */
[----:B------:R-:W2:Y:S04]  /*4cc60*/  LDL.LU R103, [R1+0xa3c] ;  /* 0x000a3c0001677983 */ /* 0x000ea80000300800 */
[----:B------:R-:W-:Y:S04]  /*4cc70*/  STL.64 [R1+0x4b00], R206 ;  /* 0x004b00ce01007387 */ /* 0x000fe80000100a00 */
[----:B------:R-:W-:Y:S04]  /*4cc80*/  STL.64 [R1+0x4af8], R204 ;  /* 0x004af8cc01007387 */ /* 0x000fe80000100a00 */
[----:B------:R-:W-:Y:S04]  /*4cc90*/  LDS R88, [R44+0x2080] ;  /* 0x002080002c587984 */ /* 0x000fe80000000800 */
[----:B------:R-:W-:Y:S04]  /*4cca0*/  LDS R90, [R44+0x3080] ;  /* 0x003080002c5a7984 */ /* 0x000fe80000000800 */
[----:B------:R-:W-:Y:S04]  /*4ccb0*/  LDS R89, [R45+0x2080] ;  /* 0x002080002d597984 */ /* 0x000fe80000000800 */
[----:B------:R-:W1:Y:S01]  /*4ccc0*/  LDS R91, [R45+0x3080] ;  /* 0x003080002d5b7984 */ /* 0x000e620000000800 */
[C---:B----4-:R-:W-:Y:S08]  /*4ccd0*/  HMMA.1688.F32.TF32 R116, R92.reuse, R34, R116 ;  /* 0x000000225c74723c */ /* 0x050ff00000081074 */
[C---:B------:R-:W-:Y:S08]  /*4cce0*/  HMMA.1688.F32.TF32 R84, R92.reuse, R54, R200 ;  /* 0x000000365c54723c */ /* 0x040ff000000810c8 */
[C---:B------:R-:W-:Y:S08]  /*4ccf0*/  HMMA.1688.F32.TF32 R120, R92.reuse, R78, R212 ;  /* 0x0000004e5c78723c */ /* 0x040ff000000810d4 */
[C---:B------:R-:W-:Y:S11]  /*4cd00*/  HMMA.1688.F32.TF32 R144, R92.reuse, R50, R196 ;  /* 0x000000325c90723c */ /* 0x040ff600000810c4 */
[----:B------:R-:W-:Y:S04]  /*4cd10*/  @!UPT UIADD3 URZ, URZ, URZ, URZ ;  /* 0x0000003f3f3ff290 */ /* 0x000fe8000fffe03f */
[----:B------:R-:W-:Y:S04]  /*4cd20*/  STL.64 [R1+0xd0], R120 ;  /* 0x0000d07801007387 */ /* 0x000fe80000100a00 */
[----:B------:R4:W-:Y:S04]  /*4cd30*/  STL.64 [R1+0xd8], R122 ;  /* 0x0000d87a01007387 */ /* 0x0009e80000100a00 */
[----:B------:R-:W-:Y:S04]  /*4cd40*/  STL.64 [R1+0xc0], R84 ;  /* 0x0000c05401007387 */ /* 0x000fe80000100a00 */
[----:B------:R1:W-:Y:S01]  /*4cd50*/  STL.64 [R1+0xc8], R86 ;  /* 0x0000c85601007387 */ /* 0x0003e20000100a00 */
[C---:B----4-:R-:W-:Y:S08]  /*4cd60*/  HMMA.1688.F32.TF32 R120, R92.reuse, R46, R136 ;  /* 0x0000002e5c78723c */ /* 0x050ff00000081088 */
[C---:B-1----:R-:W-:Y:S01]  /*4cd70*/  HMMA.1688.F32.TF32 R84, R92.reuse, R42, R128 ;  /* 0x0000002a5c54723c */ /* 0x042fe20000081080 */
[----:B------:R-:W-:Y:S04]  /*4cd80*/  STL.64 [R1+0x1f0], R144 ;  /* 0x0001f09001007387 */ /* 0x000fe80000100a00 */
[----:B------:R-:W-:Y:S10]  /*4cd90*/  STL.64 [R1+0x1f8], R146 ;  /* 0x0001f89201007387 */ /* 0x000ff40000100a00 */
[----:B------:R-:W-:Y:S04]  /*4cda0*/  STL.64 [R1+0x1e0], R120 ;  /* 0x0001e07801007387 */ /* 0x000fe80000100a00 */
[----:B------:R1:W-:Y:S04]  /*4cdb0*/  STL.64 [R1+0x1e8], R122 ;  /* 0x0001e87a01007387 */ /* 0x0003e80000100a00 */
[----:B------:R4:W-:Y:S01]  /*4cdc0*/  STL.64 [R1+0x350], R84 ;  /* 0x0003505401007387 */ /* 0x0009e20000100a00 */
[----:B------:R-:W-:Y:S01]  /*4cdd0*/  MOV R21, R86 ;  /* 0x0000005600157202 */ /* 0x000fe20000000f00 */
[----:B------:R-:W-:Y:S01]  /*4cde0*/  IMAD.MOV.U32 R20, RZ, RZ, R87 ;  /* 0x000000ffff147224 */ /* 0x000fe200078e0057 */
[C---:B-1----:R-:W-:Y:S08]  /*4cdf0*/  HMMA.1688.F32.TF32 R120, R92.reuse, R38, R124 ;  /* 0x000000265c78723c */ /* 0x042ff0000008107c */
[C---:B----4-:R-:W-:Y:S01]  /*4ce00*/  HMMA.1688.F32.TF32 R84, R92.reuse, R30, R112 ;  /* 0x0000001e5c54723c */ /* 0x050fe20000081070 */
[----:B------:R-:W-:Y:S04]  /*4ce10*/  STL [R1+0x4984], R20 ;  /* 0x0049841401007387 */ /* 0x000fe80000100800 */
[----:B------:R-:W-:Y:S10]  /*4ce20*/  STL [R1+0x4980], R21 ;  /* 0x0049801501007387 */ /* 0x000ff40000100800 */
[----:B------:R-:W-:Y:S04]  /*4ce30*/  STL.64 [R1+0x2f0], R120 ;  /* 0x0002f07801007387 */ /* 0x000fe80000100a00 */
[----:B------:R-:W-:Y:S04]  /*4ce40*/  STL.64 [R1+0x2f8], R122 ;  /* 0x0002f87a01007387 */ /* 0x000fe80000100a00 */
[----:B------:R-:W-:Y:S04]  /*4ce50*/  STL.64 [R1+0x440], R116 ;  /* 0x0004407401007387 */ /* 0x000fe80000100a00 */
[----:B------:R-:W-:Y:S04]  /*4ce60*/  STL.64 [R1+0x448], R118 ;  /* 0x0004487601007387 */ /* 0x000fe80000100a00 */
[----:B------:R-:W-:Y:S04]  /*4ce70*/  STL.64 [R1+0x430], R84 ;  /* 0x0004305401007387 */ /* 0x000fe80000100a00 */
[----:B------:R1:W-:Y:S02]  /*4ce80*/  STL.64 [R1+0x438], R86 ;  /* 0x0004385601007387 */ /* 0x0003e40000100a00 */
[C---:B-1----:R-:W-:Y:S08]  /*4ce90*/  HMMA.1688.F32.TF32 R84, R92.reuse, R18, R132 ;  /* 0x000000125c54723c */ /* 0x042ff00000081084 */
[C---:B---3--:R-:W-:Y:S08]  /*4cea0*/  HMMA.1688.F32.TF32 R112, R92.reuse, R26, R108 ;  /* 0x0000001a5c70723c */ /* 0x048ff0000008106c */
[----:B------:R-:W-:Y:S08]  /*4ceb0*/  HMMA.1688.F32.TF32 R108, R92, R22, R244 ;  /* 0x000000165c6c723c */ /* 0x000ff000000810f4 */
[----:B------:R-:W-:Y:S01]  /*4cec0*/  IMAD.MOV.U32 R176, RZ, RZ, R84 ;  /* 0x000000ffffb07224 */ /* 0x000fe200078e0054 */
[----:B------:R-:W-:Y:S01]  /*4ced0*/  MOV R165, R87 ;  /* 0x0000005700a57202 */ /* 0x000fe20000000f00 */
[----:B------:R-:W-:-:S02]  /*4cee0*/  IMAD.MOV.U32 R177, RZ, RZ, R85 ;  /* 0x000000ffffb17224 */ /* 0x000fc400078e0055 */
[----:B------:R-:W-:Y:S02]  /*4cef0*/  IMAD.MOV.U32 R164, RZ, RZ, R86 ;  /* 0x000000ffffa47224 */ /* 0x000fe400078e0056 */
[C---:B--2---:R-:W-:Y:S01]  /*4cf00*/  HMMA.1688.F32.TF32 R84, R92.reuse, R190, R104 ;  /* 0x000000be5c54723c */ /* 0x044fe20000081068 */
[----:B------:R-:W-:Y:S04]  /*4cf10*/  STL.64 [R1+0x520], R112 ;  /* 0x0005207001007387 */ /* 0x000fe80000100a00 */
[----:B------:R-:W-:Y:S04]  /*4cf20*/  STL.64 [R1+0x528], R114 ;  /* 0x0005287201007387 */ /* 0x000fe80000100a00 */
[----:B------:R-:W-:Y:S01]  /*4cf30*/  STL.64 [R1+0x510], R108 ;  /* 0x0005106c01007387 */ /* 0x000fe20000100a00 */
[C---:B------:R-:W-:Y:S03]  /*4cf40*/  HMMA.1688.F32.TF32 R104, R92.reuse, R186, R100 ;  /* 0x000000ba5c68723c */ /* 0x040fe60000081064 */
[----:B------:R-:W-:Y:S04]  /*4cf50*/  STL.64 [R1+0x518], R110 ;  /* 0x0005186e01007387 */ /* 0x000fe80000100a00 */
[----:B------:R-:W-:Y:S01]  /*4cf60*/  STL [R1+0x488c], R165 ;  /* 0x00488ca501007387 */ /* 0x000fe20000100800 */
[C---:B------:R-:W-:Y:S03]  /*4cf70*/  HMMA.1688.F32.TF32 R100, R92.reuse, R182, R96 ;  /* 0x000000b65c64723c */ /* 0x040fe60000081060 */
[----:B------:R-:W-:Y:S04]  /*4cf80*/  STL [R1+0x4888], R164 ;  /* 0x004888a401007387 */ /* 0x000fe80000100800 */
[----:B------:R-:W-:Y:S04]  /*4cf90*/  STL [R1+0x4884], R177 ;  /* 0x004884b101007387 */ /* 0x000fe80000100800 */
[----:B------:R-:W-:Y:S04]  /*4cfa0*/  STL [R1+0x4880], R176 ;  /* 0x004880b001007387 */ /* 0x000fe80000100800 */
[----:B------:R-:W-:Y:S04]  /*4cfb0*/  STL.64 [R1+0x680], R84 ;  /* 0x0006805401007387 */ /* 0x000fe80000100a00 */
[----:B------:R1:W-:Y:S02]  /*4cfc0*/  STL.64 [R1+0x688], R86 ;  /* 0x0006885601007387 */ /* 0x0003e40000100a00 */
[C---:B-1----:R-:W-:Y:S02]  /*4cfd0*/  HMMA.1688.F32.TF32 R84, R92.reuse, R178, R140 ;  /* 0x000000b25c54723c */ /* 0x042fe4000008108c */
[----:B------:R1:W-:Y:S04]  /*4cfe0*/  STL.64 [R1+0x690], R104 ;  /* 0x0006906801007387 */ /* 0x0003e80000100a00 */
[----:B------:R2:W-:Y:S04]  /*4cff0*/  STL.64 [R1+0x698], R106 ;  /* 0x0006986a01007387 */ /* 0x0005e80000100a00 */
[----:B------:R-:W3:Y:S04]  /*4d000*/  LDL.LU R96, [R1+0x28a0] ;  /* 0x0028a00001607983 */ /* 0x000ee80000300800 */
[----:B------:R4:W-:Y:S04]  /*4d010*/  STL.64 [R1+0x6a0], R100 ;  /* 0x0006a06401007387 */ /* 0x0009e80000100a00 */
[----:B------:R1:W-:Y:S05]  /*4d020*/  STL.64 [R1+0x6a8], R102 ;  /* 0x0006a86601007387 */ /* 0x0003ea0000100a00 */
[----:B------:R-:W-:Y:S04]  /*4d030*/  STL.64 [R1+0x6b0], R84 ;  /* 0x0006b05401007387 */ /* 0x000fe80000100a00 */
[----:B------:R1:W-:Y:S04]  /*4d040*/  STL.64 [R1+0x6b8], R86 ;  /* 0x0006b85601007387 */ /* 0x0003e80000100a00 */
[----:B------:R-:W3:Y:S04]  /*4d050*/  LDL.LU R97, [R1+0x28a4] ;  /* 0x0028a40001617983 */ /* 0x000ee80000300800 */
[----:B------:R-:W3:Y:S04]  /*4d060*/  LDL.LU R98, [R1+0x28a8] ;  /* 0x0028a80001627983 */ /* 0x000ee80000300800 */
[----:B------:R-:W3:Y:S04]  /*4d070*/  LDL.LU R99, [R1+0x28ac] ;  /* 0x0028ac0001637983 */ /* 0x000ee80000300800 */
        /* <DEDUP_REMOVED lines=80> */
[----:B----4-:R-:W4:Y:S04]  /*4d580*/  LDL.LU R100, [R1+0x28f0] ;  /* 0x0028f00001647983 */ /* 0x010f280000300800 */
        /* <DEDUP_REMOVED lines=9> */
[C---:B------:R-:W-:Y:S08]  /*4d620*/  HMMA.1688.F32.TF32 R144, R92.reuse, R174, R144 ;  /* 0x000000ae5c90723c */ /* 0x040ff00000081090 */
[C---:B------:R-:W-:Y:S11]  /*4d630*/  HMMA.1688.F32.TF32 R84, R92.reuse, R166, R236 ;  /* 0x000000a65c54723c */ /* 0x040ff600000810ec */
[----:B------:R-:W-:Y:S04]  /*4d640*/  @!UPT UIADD3 URZ, URZ, URZ, URZ ;  /* 0x0000003f3f3ff290 */ /* 0x000fe8000fffe03f */
[----:B------:R-:W-:Y:S04]  /*4d650*/  STL.64 [R1+0x6c0], R144 ;  /* 0x0006c09001007387 */ /* 0x000fe80000100a00 */
[----:B------:R1:W-:Y:S04]  /*4d660*/  STL.64 [R1+0x6c8], R146 ;  /* 0x0006c89201007387 */ /* 0x0003e80000100a00 */
[----:B------:R-:W-:Y:S04]  /*4d670*/  STL.64 [R1+0x6d0], R120 ;  /* 0x0006d07801007387 */ /* 0x000fe80000100a00 */
[----:B------:R2:W-:Y:S01]  /*4d680*/  STL.64 [R1+0x6d8], R122 ;  /* 0x0006d87a01007387 */ /* 0x0005e20000100a00 */
[C---:B-1----:R-:W-:Y:S03]  /*4d690*/  HMMA.1688.F32.TF32 R144, R92.reuse, R162, R232 ;  /* 0x000000a25c90723c */ /* 0x042fe600000810e8 */
[----:B------:R-:W-:Y:S04]  /*4d6a0*/  STL.64 [R1+0x6e0], R84 ;  /* 0x0006e05401007387 */ /* 0x000fe80000100a00 */
[----:B------:R1:W-:Y:S01]  /*4d6b0*/  STL.64 [R1+0x6e8], R86 ;  /* 0x0006e85601007387 */ /* 0x0003e20000100a00 */
[C---:B--2---:R-:W-:Y:S08]  /*4d6c0*/  HMMA.1688.F32.TF32 R120, R92.reuse, R158, R228 ;  /* 0x0000009e5c78723c */ /* 0x044ff000000810e4 */
        /* <DEDUP_REMOVED lines=20> */
[----:B------:R-:W-:Y:S04]  /*4d810*/  STL.64 [R1+0x778], R146 ;  /* 0x0007789201007387 */ /* 0x000fe80000100a00 */
[----:B------:R-:W-:Y:S04]  /*4d820*/  STL.64 [R1+0x780], R120 ;  /* 0x0007807801007387 */ /* 0x000fe80000100a00 */
[----:B------:R1:W-:Y:S04]  /*4d830*/  STL.64 [R1+0x788], R122 ;  /* 0x0007887a01007387 */ /* 0x0003e80000100a00 */
[----:B------:R-:W-:Y:S04]  /*4d840*/  STL.64 [R1+0x790], R84 ;  /* 0x0007905401007387 */ /* 0x000fe80000100a00 */
[----:B------:R2:W-:Y:S01]  /*4d850*/  STL.64 [R1+0x798], R86 ;  /* 0x0007985601007387 */ /* 0x0005e20000100a00 */
[C---:B-1----:R-:W-:Y:S08]  /*4d860*/  HMMA.1688.F32.TF32 R120, R92.reuse, R10, R124 ;  /* 0x0000000a5c78723c */ /* 0x042ff0000008107c */
[C---:B--2---:R-:W-:Y:S08]  /*4d870*/  HMMA.1688.F32.TF32 R84, R92.reuse, R6, R116 ;  /* 0x000000065c54723c */ /* 0x044ff00000081074 */
        /* <DEDUP_REMOVED lines=9> */
[----:B------:R-:W-:Y:S01]  /*4d910*/  STL.64 [R1+0x820], R92 ;  /* 0x0008205c01007387 */ /* 0x000fe20000100a00 */
[C---:B------:R-:W-:Y:S03]  /*4d920*/  HMMA.1688.F32.TF32 R108, R88.reuse, R54, R132 ;  /* 0x00000036586c723c */ /* 0x040fe60000081084 */
[----:B------:R1:W-:Y:S04]  /*4d930*/  STL.64 [R1+0x828], R94 ;  /* 0x0008285e01007387 */ /* 0x0003e80000100a00 */
[----:B------:R-:W-:Y:S04]  /*4d940*/  LDS R84, [R44+0x2100] ;  /* 0x002100002c547984 */ /* 0x000fe80000000800 */
[----:B------:R-:W-:Y:S01]  /*4d950*/  LDS R86, [R44+0x3100] ;  /* 0x003100002c567984 */ /* 0x000fe20000000800 */
[C---:B-1----:R-:W-:Y:S03]  /*4d960*/  HMMA.1688.F32.TF32 R92, R88.reuse, R50, R104 ;  /* 0x00000032585c723c */ /* 0x042fe60000081068 */
[----:B------:R-:W-:Y:S04]  /*4d970*/  STL.64 [R1+0xb0], R112 ;  /* 0x0000b07001007387 */ /* 0x000fe80000100a00 */
[----:B------:R-:W-:Y:S01]  /*4d980*/  STL.64 [R1+0xb8], R114 ;  /* 0x0000b87201007387 */ /* 0x000fe20000100a00 */
[C---:B----4-:R-:W-:Y:S03]  /*4d990*/  HMMA.1688.F32.TF32 R104, R88.reuse, R46, R100 ;  /* 0x0000002e5868723c */ /* 0x050fe60000081064 */
[----:B------:R-:W-:Y:S04]  /*4d9a0*/  STL.64 [R1+0xa0], R108 ;  /* 0x0000a06c01007387 */ /* 0x000fe80000100a00 */
[----:B------:R-:W-:Y:S01]  /*4d9b0*/  STL.64 [R1+0xa8], R110 ;  /* 0x0000a86e01007387 */ /* 0x000fe20000100a00 */
[----:B------:R-:W-:Y:S03]  /*4d9c0*/  HMMA.1688.F32.TF32 R100, R88, R42, R96 ;  /* 0x0000002a5864723c */ /* 0x000fe60000081060 */
[----:B------:R-:W-:Y:S04]  /*4d9d0*/  LDS R85, [R45+0x2100] ;  /* 0x002100002d557984 */ /* 0x000fe80000000800 */
[----:B------:R-:W1:Y:S01]  /*4d9e0*/  LDS R87, [R45+0x3100] ;  /* 0x003100002d577984 */ /* 0x000e620000000800 */
[----:B------:R-:W-:-:S03]  /*4d9f0*/  IMAD.MOV.U32 R29, RZ, RZ, R93 ;  /* 0x000000ffff1d7224 */ /* 0x000fc600078e005d */
[----:B------:R-:W-:Y:S01]  /*4da00*/  STL [R1+0x1d0], R92 ;  /* 0x0001d05c01007387 */ /* 0x000fe20000100800 */
[----:B------:R-:W-:-:S03]  /*4da10*/  IMAD.MOV.U32 R28, RZ, RZ, R94 ;  /* 0x000000ffff1c7224 */ /* 0x000fc600078e005e */
[----:B------:R2:W-:Y:S02]  /*4da20*/  STL [R1+0x1dc], R95 ;  /* 0x0001dc5f01007387 */ /* 0x0005e40000100800 */
[C---:B--2---:R-:W-:Y:S02]  /*4da30*/  HMMA.1688.F32.TF32 R92, R88.reuse, R38, R140 ;  /* 0x00000026585c723c */ /* 0x044fe4000008108c */
[----:B------:R-:W-:Y:S04]  /*4da40*/  STL [R1+0x4a20], R29 ;  /* 0x004a201d01007387 */ /* 0x000fe80000100800 */
[----:B------:R-:W-:Y:S04]  /*4da50*/  STL [R1+0x4a1c], R28 ;  /* 0x004a1c1c01007387 */ /* 0x000fe80000100800 */
[----:B------:R-:W-:Y:S04]  /*4da60*/  STL.64 [R1+0x1c0], R104 ;  /* 0x0001c06801007387 */ /* 0x000fe80000100a00 */
[----:B------:R-:W-:Y:S04]  /*4da70*/  STL.64 [R1+0x1c8], R106 ;  /* 0x0001c86a01007387 */ /* 0x000fe80000100a00 */
[----:B------:R-:W2:Y:S04]  /*4da80*/  LDL.LU R96, [R1+0xdf0] ;  /* 0x000df00001607983 */ /* 0x000ea80000300800 */
[----:B------:R3:W-:Y:S04]  /*4da90*/  STL.64 [R1+0x2e0], R100 ;  /* 0x0002e06401007387 */ /* 0x0007e80000100a00 */
[----:B------:R4:W-:Y:S04]  /*4daa0*/  STL.64 [R1+0x2e8], R102 ;  /* 0x0002e86601007387 */ /* 0x0009e80000100a00 */
        /* <DEDUP_REMOVED lines=77> */
[C---:B-1----:R-:W-:Y:S11]  /*4df80*/  HMMA.1688.F32.TF32 R92, R88.reuse, R34, R232 ;  /* 0x00000022585c723c */ /* 0x042ff600000810e8 */
[----:B------:R-:W-:Y:S11]  /*4df90*/  @!UPT UIADD3 URZ, URZ, URZ, URZ ;  /* 0x0000003f3f3ff290 */ /* 0x000ff6000fffe03f */
[----:B------:R-:W-:Y:S01]  /*4dfa0*/  @!UPT UIADD3 URZ, URZ, URZ, URZ ;  /* 0x0000003f3f3ff290 */ /* 0x000fe2000fffe03f */
[----:B------:R-:W-:Y:S01]  /*4dfb0*/  STL [R1+0x420], R92 ;  /* 0x0004205c01007387 */ /* 0x000fe20000100800 */
[----:B------:R-:W-:Y:S02]  /*4dfc0*/  IMAD.MOV.U32 R17, RZ, RZ, R93 ;  /* 0x000000ffff117224 */ /* 0x000fe400078e005d */
[----:B------:R-:W-:Y:S01]  /*4dfd0*/  IMAD.MOV.U32 R16, RZ, RZ, R94 ;  /* 0x000000ffff107224 */ /* 0x000fe200078e005e */
[----:B------:R2:W-:Y:S02]  /*4dfe0*/  STL [R1+0x42c], R95 ;  /* 0x00042c5f01007387 */ /* 0x0005e40000100800 */
[C---:B--2---:R-:W-:Y:S02]  /*4dff0*/  HMMA.1688.F32.TF32 R92, R88.reuse, R30, R228 ;  /* 0x0000001e585c723c */ /* 0x044fe400000810e4 */
[----:B------:R-:W-:Y:S04]  /*4e000*/  STL [R1+0x496c], R16 ;  /* 0x00496c1001007387 */ /* 0x000fe80000100800 */
[----:B------:R-:W-:Y:S02]  /*4e010*/  STL [R1+0x4968], R17 ;  /* 0x0049681101007387 */ /* 0x000fe40000100800 */
[C---:B------:R-:W-:Y:S11]  /*4e020*/  HMMA.1688.F32.TF32 R144, R88.reuse, R26, R224 ;  /* 0x0000001a5890723c */ /* 0x040ff600000810e0 */
[----:B------:R-:W-:Y:S04]  /*4e030*/  @!UPT UIADD3 URZ, URZ, URZ, URZ ;  /* 0x0000003f3f3ff290 */ /* 0x000fe8000fffe03f */
[----:B------:R-:W-:Y:S04]  /*4e040*/  STL.64 [R1+0x410], R92 ;  /* 0x0004105c01007387 */ /* 0x000fe80000100a00 */
[----:B------:R1:W-:Y:S02]  /*4e050*/  STL.64 [R1+0x418], R94 ;  /* 0x0004185e01007387 */ /* 0x0003e40000100a00 */
[C---:B-1----:R-:W-:Y:S02]  /*4e060*/  HMMA.1688.F32.TF32 R92, R88.reuse, R18, R216 ;  /* 0x00000012585c723c */ /* 0x042fe400000810d8 */
[----:B------:R-:W-:Y:S06]  /*4e070*/  STL.64 [R1+0x4f0], R144 ;  /* 0x0004f09001007387 */ /* 0x000fec0000100a00 */
[C---:B------:R-:W-:Y:S01]  /*4e080*/  HMMA.1688.F32.TF32 R120, R88.reuse, R22, R220 ;  /* 0x000000165878723c */ /* 0x040fe200000810dc */
[----:B------:R3:W-:Y:S07]  /*4e090*/  STL.64 [R1+0x4f8], R146 ;  /* 0x0004f89201007387 */ /* 0x0007ee0000100a00 */
[----:B---3--:R-:W-:Y:S08]  /*4e0a0*/  HMMA.1688.F32.TF32 R144, R88, R190, R212 ;  /* 0x000000be5890723c */ /* 0x008ff000000810d4 */
[----:B------:R-:W-:Y:S01]  /*4e0b0*/  MOV R177, R92 ;  /* 0x0000005c00b17202 */ /* 0x000fe20000000f00 */
[----:B------:R-:W-:-:S02]  /*4e0c0*/  IMAD.MOV.U32 R176, RZ, RZ, R93 ;  /* 0x000000ffffb07224 */ /* 0x000fc400078e005d */
[----:B------:R-:W-:Y:S02]  /*4e0d0*/  IMAD.MOV.U32 R173, RZ, RZ, R94 ;  /* 0x000000ffffad7224 */ /* 0x000fe400078e005e */
[----:B------:R-:W-:Y:S02]  /*4e0e0*/  IMAD.MOV.U32 R172, RZ, RZ, R95 ;  /* 0x000000ffffac7224 */ /* 0x000fe400078e005f */
[C---:B------:R-:W-:Y:S01]  /*4e0f0*/  HMMA.1688.F32.TF32 R92, R88.reuse, R186, R196 ;  /* 0x000000ba585c723c */ /* 0x040fe200000810c4 */
[----:B------:R-:W-:Y:S04]  /*4e100*/  STL.64 [R1+0x4e0], R120 ;  /* 0x0004e07801007387 */ /* 0x000fe80000100a00 */
[----:B------:R1:W-:Y:S04]  /*4e110*/  STL.64 [R1+0x4e8], R122 ;  /* 0x0004e87a01007387 */ /* 0x0003e80000100a00 */
[----:B------:R-:W-:Y:S04]  /*4e120*/  STL [R1+0x48a4], R172 ;  /* 0x0048a4ac01007387 */ /* 0x000fe80000100800 */
[----:B------:R-:W-:Y:S04]  /*4e130*/  STL [R1+0x4898], R173 ;  /* 0x004898ad01007387 */ /* 0x000fe80000100800 */
[----:B------:R-:W-:Y:S01]  /*4e140*/  STL [R1+0x4894], R176 ;  /* 0x004894b001007387 */ /* 0x000fe20000100800 */
[C---:B-1----:R-:W-:Y:S03]  /*4e150*/  HMMA.1688.F32.TF32 R120, R88.reuse, R182, R136 ;  /* 0x000000b65878723c */ /* 0x042fe60000081088 */
[----:B------:R-:W-:Y:S04]  /*4e160*/  STL [R1+0x4890], R177 ;  /* 0x004890b101007387 */ /* 0x000fe80000100800 */
[----:B------:R-:W-:Y:S01]  /*4e170*/  STL.64 [R1+0x840], R144 ;  /* 0x0008409001007387 */ /* 0x000fe20000100a00 */
[C---:B------:R-:W-:Y:S03]  /*4e180*/  HMMA.1688.F32.TF32 R128, R88.reuse, R178, R128 ;  /* 0x000000b25880723c */ /* 0x040fe60000081080 */
[----:B------:R-:W-:Y:S04]  /*4e190*/  STL.64 [R1+0x848], R146 ;  /* 0x0008489201007387 */ /* 0x000fe80000100a00 */
[----:B------:R-:W-:Y:S04]  /*4e1a0*/  STL.64 [R1+0x850], R92 ;  /* 0x0008505c01007387 */ /* 0x000fe80000100a00 */
[----:B------:R1:W-:Y:S02]  /*4e1b0*/  STL.64 [R1+0x858], R94 ;  /* 0x0008585e01007387 */ /* 0x0003e40000100a00 */
[C---:B-1----:R-:W-:Y:S02]  /*4e1c0*/  HMMA.1688.F32.TF32 R92, R88.reuse, R174, R124 ;  /* 0x000000ae585c723c */ /* 0x042fe4000008107c */
[----:B------:R-:W-:Y:S04]  /*4e1d0*/  STL.64 [R1+0x860], R120 ;  /* 0x0008607801007387 */ /* 0x000fe80000100a00 */
[----:B------:R1:W-:Y:S04]  /*4e1e0*/  STL.64 [R1+0x868], R122 ;  /* 0x0008687a01007387 */ /* 0x0003e80000100a00 */
[----:B------:R-:W-:Y:S04]  /*4e1f0*/  STL.64 [R1+0x870], R128 ;  /* 0x0008708001007387 */ /* 0x000fe80000100a00 */
[----:B------:R-:W-:Y:S01]  /*4e200*/  STL.64 [R1+0x878], R130 ;  /* 0x0008788201007387 */ /* 0x000fe20000100a00 */
[C---:B-1----:R-:W-:Y:S08]  /*4e210*/  HMMA.1688.F32.TF32 R120, R88.reuse, R170, R116 ;  /* 0x000000aa5878723c */ /* 0x042ff00000081074 */
[----:B------:R-:W-:Y:S01]  /*4e220*/  STL.64 [R1+0x880], R92 ;  /* 0x0008805c01007387 */ /* 0x000fe20000100a00 */
[C---:B------:R-:W-:Y:S03]  /*4e230*/  HMMA.1688.F32.TF32 R116, R88.reuse, R166, R112 ;  /* 0x000000a65874723c */ /* 0x040fe60000081070 */
[----:B------:R1:W-:Y:S05]  /*4e240*/  STL.64 [R1+0x888], R94 ;  /* 0x0008885e01007387 */ /* 0x0003ea0000100a00 */
[C---:B-1----:R-:W-:Y:S06]  /*4e250*/  HMMA.1688.F32.TF32 R92, R88.reuse, R162, R108 ;  /* 0x000000a2585c723c */ /* 0x042fec000008106c */
[----:B------:R-:W-:Y:S04]  /*4e260*/  STL.64 [R1+0x890], R120 ;  /* 0x0008907801007387 */ /* 0x000fe80000100a00 */
[----:B------:R-:W-:Y:S01]  /*4e270*/  STL.64 [R1+0x898], R122 ;  /* 0x0008987a01007387 */ /* 0x000fe20000100a00 */
[C---:B------:R-:W-:Y:S04]  /*4e280*/  HMMA.1688.F32.TF32 R112, R88.reuse, R158, R244 ;  /* 0x0000009e5870723c */ /* 0x040fe800000810f4 */
[----:B------:R-:W-:Y:S04]  /*4e290*/  STL.64 [R1+0x8a0], R116 ;  /* 0x0008a07401007387 */ /* 0x000fe80000100a00 */
[----:B------:R-:W-:Y:S01]  /*4e2a0*/  STL.64 [R1+0x8a8], R118 ;  /* 0x0008a87601007387 */ /* 0x000fe20000100a00 */
[C---:B----4-:R-:W-:Y:S03]  /*4e2b0*/  HMMA.1688.F32.TF32 R108, R88.reuse, R154, R132 ;  /* 0x0000009a586c723c */ /* 0x050fe60000081084 */
[----:B------:R-:W-:Y:S04]  /*4e2c0*/  STL.64 [R1+0x8b0], R92 ;  /* 0x0008b05c01007387 */ /* 0x000fe80000100a00 */
[----:B------:R1:W-:Y:S02]  /*4e2d0*/  STL.64 [R1+0x8b8], R94 ;  /* 0x0008b85e01007387 */ /* 0x0003e40000100a00 */
[C---:B-1----:R-:W-:Y:S05]  /*4e2e0*/  HMMA.1688.F32.TF32 R92, R88.reuse, R150, R104 ;  /* 0x00000096585c723c */ /* 0x042fea0000081068 */
[----:B------:R-:W-:Y:S04]  /*4e2f0*/  STL.64 [R1+0x900], R112 ;  /* 0x0009007001007387 */ /* 0x000fe80000100a00 */
[----:B------:R-:W-:Y:S01]  /*4e300*/  STL.64 [R1+0x908], R114 ;  /* 0x0009087201007387 */ /* 0x000fe20000100a00 */
[C---:B------:R-:W-:Y:S04]  /*4e310*/  HMMA.1688.F32.TF32 R104, R88.reuse, R74, R100 ;  /* 0x0000004a5868723c */ /* 0x040fe80000081064 */
[----:B------:R-:W-:Y:S04]  /*4e320*/  STL.64 [R1+0x910], R108 ;  /* 0x0009106c01007387 */ /* 0x000fe80000100a00 */
[----:B------:R-:W-:Y:S01]  /*4e330*/  STL.64 [R1+0x918], R110 ;  /* 0x0009186e01007387 */ /* 0x000fe20000100a00 */
[C---:B------:R-:W-:Y:S04]  /*4e340*/  HMMA.1688.F32.TF32 R100, R88.reuse, R70, R96 ;  /* 0x000000465864723c */ /* 0x040fe80000081060 */
[----:B------:R-:W-:Y:S04]  /*4e350*/  STL.64 [R1+0x920], R92 ;  /* 0x0009205c01007387 */ /* 0x000fe80000100a00 */
[----:B------:R1:W-:Y:S02]  /*4e360*/  STL.64 [R1+0x928], R94 ;  /* 0x0009285e01007387 */ /* 0x0003e40000100a00 */
[C---:B-1----:R-:W-:Y:S04]  /*4e370*/  HMMA.1688.F32.TF32 R92, R88.reuse, R66, R140 ;  /* 0x00000042585c723c */ /* 0x042fe8000008108c */
        /* <DEDUP_REMOVED lines=10> */
[----:B-1----:R-:W2:Y:S04]  /*4e420*/  LDL.LU R100, [R1+0x2860] ;  /* 0x0028600001647983 */ /* 0x002ea80000300800 */
[----:B------:R-:W2:Y:S04]  /*4e430*/  LDL.LU R101, [R1+0x2864] ;  /* 0x0028640001657983 */ /* 0x000ea80000300800 */
[----:B---3--:R-:W2:Y:S04]  /*4e440*/  LDL.LU R102, [R1+0x2868] ;  /* 0x0028680001667983 */ /* 0x008ea80000300800 */
[----:B------:R-:W2:Y:S04]  /*4e450*/  LDL.LU R103, [R1+0x286c] ;  /* 0x00286c0001677983 */ /* 0x000ea80000300800 */
        /* <DEDUP_REMOVED lines=62> */
[C---:B----4-:R-:W-:Y:S11]  /*4e840*/  HMMA.1688.F32.TF32 R92, R88.reuse, R14, R216 ;  /* 0x0000000e585c723c */ /* 0x050ff600000810d8 */
        /* <DEDUP_REMOVED lines=9> */
[----:B-1----:R-:W-:Y:S01]  /*4e8e0*/  HMMA.1688.F32.TF32 R92, R88, R194, R136 ;  /* 0x000000c2585c723c */ /* 0x002fe20000081088 */
[----:B------:R-:W-:Y:S04]  /*4e8f0*/  LDS R88, [R44+0x2180] ;  /* 0x002180002c587984 */ /* 0x000fe80000000800 */
[----:B------:R-:W-:Y:S04]  /*4e900*/  LDS R90, [R44+0x3180] ;  /* 0x003180002c5a7984 */ /* 0x000fe80000000800 */
[----:B------:R-:W-:Y:S04]  /*4e910*/  STL.64 [R1+0x9d0], R144 ;  /* 0x0009d09001007387 */ /* 0x000fe80000100a00 */
[----:B------:R-:W-:Y:S04]  /*4e920*/  STL.64 [R1+0x9d8], R146 ;  /* 0x0009d89201007387 */ /* 0x000fe80000100a00 */
[----:B------:R-:W-:Y:S04]  /*4e930*/  STL.64 [R1+0x9f0], R120 ;  /* 0x0009f07801007387 */ /* 0x000fe80000100a00 */
[----:B------:R-:W-:Y:S04]  /*4e940*/  STL.64 [R1+0x9f8], R122 ;  /* 0x0009f87a01007387 */ /* 0x000fe80000100a00 */
[----:B------:R-:W-:Y:S04]  /*4e950*/  STL.64 [R1+0x9e0], R92 ;  /* 0x0009e05c01007387 */ /* 0x000fe80000100a00 */
[----:B------:R1:W-:Y:S01]  /*4e960*/  STL.64 [R1+0x9e8], R94 ;  /* 0x0009e85e01007387 */ /* 0x0003e20000100a00 */
[C---:B------:R-:W-:Y:S03]  /*4e970*/  HMMA.1688.F32.TF32 R112, R84.reuse, R50, R112 ;  /* 0x000000325470723c */ /* 0x040fe60000081070 */
[----:B------:R-:W-:Y:S04]  /*4e980*/  LDS R89, [R45+0x2180] ;  /* 0x002180002d597984 */ /* 0x000fe80000000800 */
[----:B------:R-:W2:Y:S01]  /*4e990*/  LDS R91, [R45+0x3180] ;  /* 0x003180002d5b7984 */ /* 0x000ea20000000800 */
[C---:B-1----:R-:W-:Y:S11]  /*4e9a0*/  HMMA.1688.F32.TF32 R92, R84.reuse, R78, R124 ;  /* 0x0000004e545c723c */ /* 0x042ff6000008107c */
[----:B------:R-:W-:Y:S11]  /*4e9b0*/  @!UPT UIADD3 URZ, URZ, URZ, URZ ;  /* 0x0000003f3f3ff290 */ /* 0x000ff6000fffe03f */
[----:B------:R-:W-:Y:S01]  /*4e9c0*/  @!UPT UIADD3 URZ, URZ, URZ, URZ ;  /* 0x0000003f3f3ff290 */ /* 0x000fe2000fffe03f */
[----:B------:R1:W-:Y:S01]  /*4e9d0*/  STL.64 [R1+0x90], R92 ;  /* 0x0000905c01007387 */ /* 0x0003e20000100a00 */
[----:B------:R-:W-:Y:S01]  /*4e9e0*/  IMAD.MOV.U32 R37, RZ, RZ, R94 ;  /* 0x000000ffff257224 */ /* 0x000fe200078e005e */
[----:B------:R-:W-:Y:S02]  /*4e9f0*/  MOV R36, R95 ;  /* 0x0000005f00247202 */ /* 0x000fe40000000f00 */
[C---:B-1----:R-:W-:Y:S03]  /*4ea00*/  HMMA.1688.F32.TF32 R92, R84.reuse, R54, R116 ;  /* 0x00000036545c723c */ /* 0x042fe60000081074 */
[----:B------:R-:W-:Y:S04]  /*4ea10*/  STL [R1+0x4a90], R36 ;  /* 0x004a902401007387 */ /* 0x000fe80000100800 */
[----:B------:R-:W-:Y:S01]  /*4ea20*/  STL [R1+0x4a8c], R37 ;  /* 0x004a8c2501007387 */ /* 0x000fe20000100800 */
[C---:B------:R-:W-:Y:S11]  /*4ea30*/  HMMA.1688.F32.TF32 R108, R84.reuse, R46, R108 ;  /* 0x0000002e546c723c */ /* 0x040ff6000008106c */
[----:B------:R-:W-:Y:S04]  /*4ea40*/  @!UPT UIADD3 URZ, URZ, URZ, URZ ;  /* 0x0000003f3f3ff290 */ /* 0x000fe8000fffe03f */
[----:B------:R-:W-:Y:S04]  /*4ea50*/  STL.64 [R1+0x80], R92 ;  /* 0x0000805c01007387 */ /* 0x000fe80000100a00 */
[----:B------:R1:W-:Y:S02]  /*4ea60*/  STL.64 [R1+0x88], R94 ;  /* 0x0000885e01007387 */ /* 0x0003e40000100a00 */
[C---:B-1----:R-:W-:Y:S02]  /*4ea70*/  HMMA.1688.F32.TF32 R92, R84.reuse, R42, R244 ;  /* 0x0000002a545c723c */ /* 0x042fe400000810f4 */
[----:B------:R-:W-:Y:S04]  /*4ea80*/  STL.64 [R1+0x190], R112 ;  /* 0x0001907001007387 */ /* 0x000fe80000100a00 */
[----:B------:R-:W-:Y:S04]  /*4ea90*/  STL.64 [R1+0x198], R114 ;  /* 0x0001987201007387 */ /* 0x000fe80000100a00 */
[----:B------:R-:W-:Y:S04]  /*4eaa0*/  STL.64 [R1+0x180], R108 ;  /* 0x0001806c01007387 */ /* 0x000fe80000100a00 */
[----:B------:R1:W-:Y:S09]  /*4eab0*/  STL.64 [R1+0x188], R110 ;  /* 0x0001886e01007387 */ /* 0x0003f20000100a00 */
[----:B------:R3:W-:Y:S01]  /*4eac0*/  STL [R1+0x2cc], R95 ;  /* 0x0002cc5f01007387 */ /* 0x0007e20000100800 */
[----:B------:R-:W-:Y:S01]  /*4ead0*/  IMAD.MOV.U32 R21, RZ, RZ, R92 ;  /* 0x000000ffff157224 */ /* 0x000fe200078e005c */
[----:B-1----:R-:W-:Y:S01]  /*4eae0*/  HMMA.1688.F32.TF32 R108, R84, R38, R132 ;  /* 0x00000026546c723c */ /* 0x002fe20000081084 */
[----:B------:R-:W-:-:S02]  /*4eaf0*/  IMAD.MOV.U32 R25, RZ, RZ, R93 ;  /* 0x000000ffff197224 */ /* 0x000fc400078e005d */
[----:B------:R-:W-:-:S05]  /*4eb00*/  IMAD.MOV.U32 R24, RZ, RZ, R94 ;  /* 0x000000ffff187224 */ /* 0x000fca00078e005e */
[C---:B---3--:R-:W-:Y:S01]  /*4eb10*/  HMMA.1688.F32.TF32 R92, R84.reuse, R34, R104 ;  /* 0x00000022545c723c */ /* 0x048fe20000081068 */
[----:B------:R-:W-:Y:S04]  /*4eb20*/  STL [R1+0x4990], R21 ;  /* 0x0049901501007387 */ /* 0x000fe80000100800 */
[----:B------:R-:W-:Y:S03]  /*4eb30*/  STL [R1+0x498c], R25 ;  /* 0x00498c1901007387 */ /* 0x000fe60000100800 */
[C---:B------:R-:W-:Y:S01]  /*4eb40*/  HMMA.1688.F32.TF32 R100, R84.reuse, R30, R100 ;  /* 0x0000001e5464723c */ /* 0x040fe20000081064 */
[----:B------:R-:W-:Y:S06]  /*4eb50*/  STL [R1+0x4988], R24 ;  /* 0x0049881801007387 */ /* 0x000fec0000100800 */
[----:B------:R-:W-:Y:S01]  /*4eb60*/  STL.64 [R1+0x2b0], R108 ;  /* 0x0002b06c01007387 */ /* 0x000fe20000100a00 */
[C---:B------:R-:W-:Y:S03]  /*4eb70*/  HMMA.1688.F32.TF32 R96, R84.reuse, R26, R96 ;  /* 0x0000001a5460723c */ /* 0x040fe60000081060 */
[----:B------:R-:W-:Y:S04]  /*4eb80*/  STL.64 [R1+0x2b8], R110 ;  /* 0x0002b86e01007387 */ /* 0x000fe80000100a00 */
[----:B------:R-:W-:Y:S04]  /*4eb90*/  STL.64 [R1+0x400], R92 ;  /* 0x0004005c01007387 */ /* 0x000fe80000100a00 */
[----:B------:R1:W-:Y:S02]  /*4eba0*/  STL.64 [R1+0x408], R94 ;  /* 0x0004085e01007387 */ /* 0x0003e40000100a00 */
[C---:B-1----:R-:W-:Y:S02]  /*4ebb0*/  HMMA.1688.F32.TF32 R92, R84.reuse, R22, R140 ;  /* 0x00000016545c723c */ /* 0x042fe4000008108c */
[----:B------:R1:W-:Y:S04]  /*4ebc0*/  STL.64 [R1+0x3f0], R100 ;  /* 0x0003f06401007387 */ /* 0x0003e80000100a00 */
[----:B------:R3:W-:Y:S04]  /*4ebd0*/  STL.64 [R1+0x3f8], R102 ;  /* 0x0003f86601007387 */ /* 0x0007e80000100a00 */
[----:B------:R4:W-:Y:S04]  /*4ebe0*/  STL.64 [R1+0x4c0], R96 ;  /* 0x0004c06001007387 */ /* 0x0009e80000100a00 */
[----:B------:R1:W-:Y:S09]  /*4ebf0*/  STL.64 [R1+0x4c8], R98 ;  /* 0x0004c86201007387 */ /* 0x0003f20000100a00 */
[----:B------:R1:W-:Y:S04]  /*4ec00*/  STL.64 [R1+0x4b0], R92 ;  /* 0x0004b05c01007387 */ /* 0x0003e80000100a00 */
[----:B------:R-:W2:Y:S04]  /*4ec10*/  LDL.LU R140, [R1+0x2bd0] ;  /* 0x002bd000018c7983 */ /* 0x000ea80000300800 */
        /* <DEDUP_REMOVED lines=23> */
[----:B------:R-:W-:Y:S03]  /*4ed90*/  HMMA.1688.F32.TF32 R196, R84, R82, R128 ;  /* 0x0000005254c4723c */ /* 0x000fe60000081080 */
        /* <DEDUP_REMOVED lines=60> */
[----:B----4-:R-:W4:Y:S04]  /*4f160*/  LDL.LU R96, [R1+0x1a90] ;  /* 0x001a900001607983 */ /* 0x010f280000300800 */
[----:B------:R-:W4:Y:S04]  /*4f170*/  LDL.LU R97, [R1+0x1a94] ;  /* 0x001a940001617983 */ /* 0x000f280000300800 */
[----:B------:R-:W4:Y:S04]  /*4f180*/  LDL.LU R98, [R1+0x1a98] ;  /* 0x001a980001627983 */ /* 0x000f280000300800 */
[----:B------:R-:W4:Y:S01]  /*4f190*/  LDL.LU R99, [R1+0x1a9c] ;  /* 0x001a9c0001637983 */ /* 0x000f220000300800 */
[----:B------:R-:W-:Y:S01]  /*4f1a0*/  IMAD.MOV.U32 R172, RZ, RZ, R94 ;  /* 0x000000ffffac7224 */ /* 0x000fe200078e005e */
[----:B------:R-:W-:-:S05]  /*4f1b0*/  MOV R4, R95 ;  /* 0x0000005f00047202 */ /* 0x000fca0000000f00 */
[----:B------:R-:W-:Y:S04]  /*4f1c0*/  STL [R1+0x48ac], R4 ;  /* 0x0048ac0401007387 */ /* 0x000fe80000100800 */
[----:B------:R-:W-:Y:S01]  /*4f1d0*/  STL [R1+0x48a8], R172 ;  /* 0x0048a8ac01007387 */ /* 0x000fe20000100800 */
[C---:B---3--:R-:W-:Y:S08]  /*4f1e0*/  HMMA.1688.F32.TF32 R104, R84.reuse, R10, R104 ;  /* 0x0000000a5468723c */ /* 0x048ff00000081068 */
[C---:B--2---:R-:W-:Y:S11]  /*4f1f0*/  HMMA.1688.F32.TF32 R92, R84.reuse, R18, R120 ;  /* 0x00000012545c723c */ /* 0x044ff60000081078 */
[----:B------:R-:W-:Y:S11]  /*4f200*/  @!UPT UIADD3 URZ, URZ, URZ, URZ ;  /* 0x0000003f3f3ff290 */ /* 0x000ff6000fffe03f */
[----:B------:R-:W-:Y:S02]  /*4f210*/  @!UPT UIADD3 URZ, URZ, URZ, URZ ;  /* 0x0000003f3f3ff290 */ /* 0x000fe4000fffe03f */
[----:B------:R-:W-:Y:S02]  /*4f220*/  IMAD.MOV.U32 R168, RZ, RZ, R92 ;  /* 0x000000ffffa87224 */ /* 0x000fe400078e005c */
[----:B------:R-:W-:Y:S02]  /*4f230*/  IMAD.MOV.U32 R169, RZ, RZ, R93 ;  /* 0x000000ffffa97224 */ /* 0x000fe400078e005d */
[----:B------:R-:W-:Y:S02]  /*4f240*/  IMAD.MOV.U32 R156, RZ, RZ, R94 ;  /* 0x000000ffff9c7224 */ /* 0x000fe400078e005e */
[----:B------:R-:W-:Y:S02]  /*4f250*/  IMAD.MOV.U32 R157, RZ, RZ, R95 ;  /* 0x000000ffff9d7224 */ /* 0x000fe400078e005f */
[C---:B------:R-:W-:Y:S03]  /*4f260*/  HMMA.1688.F32.TF32 R92, R84.reuse, R190, R144 ;  /* 0x000000be545c723c */ /* 0x040fe60000081090 */
[----:B------:R-:W-:Y:S04]  /*4f270*/  STL [R1+0x48bc], R157 ;  /* 0x0048bc9d01007387 */ /* 0x000fe80000100800 */
[----:B------:R-:W-:Y:S01]  /*4f280*/  STL [R1+0x48b8], R156 ;  /* 0x0048b89c01007387 */ /* 0x000fe20000100800 */
[C---:B------:R-:W-:Y:S03]  /*4f290*/  HMMA.1688.F32.TF32 R144, R84.reuse, R186, R240 ;  /* 0x000000ba5490723c */ /* 0x040fe600000810f0 */
[----:B------:R-:W-:Y:S04]  /*4f2a0*/  STL [R1+0x48b4], R169 ;  /* 0x0048b4a901007387 */ /* 0x000fe80000100800 */
[----:B------:R-:W-:Y:S01]  /*4f2b0*/  STL [R1+0x48b0], R168 ;  /* 0x0048b0a801007387 */ /* 0x000fe20000100800 */
        /* <DEDUP_REMOVED lines=39> */
[C---:B-1----:R-:W-:Y:S02]  /*4f530*/  HMMA.1688.F32.TF32 R92, R84.reuse, R58, R244 ;  /* 0x0000003a545c723c */ /* 0x042fe400000810f4 */
[----:B------:R-:W-:Y:S04]  /*4f540*/  STL.64 [R1+0xb40], R116 ;  /* 0x000b407401007387 */ /* 0x000fe80000100a00 */
[----:B------:R-:W-:Y:S02]  /*4f550*/  STL.64 [R1+0xb48], R118 ;  /* 0x000b487601007387 */ /* 0x000fe40000100a00 */
[C---:B------:R-:W-:Y:S06]  /*4f560*/  HMMA.1688.F32.TF32 R108, R84.reuse, R14, R132 ;  /* 0x0000000e546c723c */ /* 0x040fec0000081084 */
[----:B------:R-:W-:Y:S04]  /*4f570*/  STL.64 [R1+0xb50], R112 ;  /* 0x000b507001007387 */ /* 0x000fe80000100a00 */
[----:B------:R-:W-:Y:S05]  /*4f580*/  STL.64 [R1+0xb58], R114 ;  /* 0x000b587201007387 */ /* 0x000fea0000100a00 */
[----:B------:R-:W-:Y:S04]  /*4f590*/  STL.64 [R1+0xb60], R92 ;  /* 0x000b605c01007387 */ /* 0x000fe80000100a00 */
[----:B------:R1:W-:Y:S02]  /*4f5a0*/  STL.64 [R1+0xb68], R94 ;  /* 0x000b685e01007387 */ /* 0x0003e40000100a00 */
[C---:B-1----:R-:W-:Y:S08]  /*4f5b0*/  HMMA.1688.F32.TF32 R92, R84.reuse, R6, R100 ;  /* 0x00000006545c723c */ /* 0x042ff00000081064 */
[----:B----4-:R-:W-:Y:S01]  /*4f5c0*/  HMMA.1688.F32.TF32 R84, R84, R194, R96 ;  /* 0x000000c25454723c */ /* 0x010fe20000081060 */
[----:B------:R-:W-:Y:S04]  /*4f5d0*/  STL.64 [R1+0xb70], R108 ;  /* 0x000b706c01007387 */ /* 0x000fe80000100a00 */
[----:B------:R-:W-:Y:S04]  /*4f5e0*/  STL.64 [R1+0xb78], R110 ;  /* 0x000b786e01007387 */ /* 0x000fe80000100a00 */
[----:B------:R1:W-:Y:S04]  /*4f5f0*/  STL.64 [R1+0xb80], R104 ;  /* 0x000b806801007387 */ /* 0x0003e80000100a00 */
[----:B------:R2:W-:Y:S04]  /*4f600*/  STL.64 [R1+0xb88], R106 ;  /* 0x000b886a01007387 */ /* 0x0005e80000100a00 */
[----:B------:R-:W-:Y:S04]  /*4f610*/  STL.64 [R1+0xbb0], R92 ;  /* 0x000bb05c01007387 */ /* 0x000fe80000100a00 */
[----:B------:R3:W-:Y:S04]  /*4f620*/  STL.64 [R1+0xbb8], R94 ;  /* 0x000bb85e01007387 */ /* 0x0007e80000100a00 */
[----:B------:R-:W4:Y:S04]  /*4f630*/  LDL.LU R100, [R1+0x28c0] ;  /* 0x0028c00001647983 */ /* 0x000f280000300800 */
[----:B------:R-:W-:Y:S04]  /*4f640*/  STL.64 [R1+0xb90], R84 ;  /* 0x000b905401007387 */ /* 0x000fe80000100a00 */
[----:B------:R-:W-:Y:S04]  /*4f650*/  STL.64 [R1+0xb98], R86 ;  /* 0x000b985601007387 */ /* 0x000fe80000100a00 */
[----:B------:R-:W4:Y:S04]  /*4f660*/  LDL.LU R101, [R1+0x28c4] ;  /* 0x0028c40001657983 */ /* 0x000f280000300800 */
[----:B------:R-:W4:Y:S04]  /*4f670*/  LDL.LU R102, [R1+0x28c8] ;  /* 0x0028c80001667983 */ /* 0x000f280000300800 */
[----:B------:R-:W4:Y:S04]  /*4f680*/  LDL.LU R103, [R1+0x28cc] ;  /* 0x0028cc0001677983 */ /* 0x000f280000300800 */
[----:B-1----:R-:W3:Y:S04]  /*4f690*/  LDL.LU R104, [R1+0x2910] ;  /* 0x0029100001687983 */ /* 0x002ee80000300800 */
[----:B------:R-:W3:Y:S04]  /*4f6a0*/  LDL.LU R105, [R1+0x2914] ;  /* 0x0029140001697983 */ /* 0x000ee80000300800 */
[----:B--2---:R-:W2:Y:S04]  /*4f6b0*/  LDL.LU R106, [R1+0x2918] ;  /* 0x00291800016a7983 */ /* 0x004ea80000300800 */
        /* <DEDUP_REMOVED lines=33> */
[C---:B------:R-:W-:Y:S03]  /*4f8d0*/  HMMA.1688.F32.TF32 R144, R88.reuse, R82, R140 ;  /* 0x000000525890723c */ /* 0x040fe6000008108c */
        /* <DEDUP_REMOVED lines=8> */
[C---:B---3--:R-:W-:Y:S11]  /*4f960*/  HMMA.1688.F32.TF32 R92, R88.reuse, R78, R128 ;  /* 0x0000004e585c723c */ /* 0x048ff60000081080 */
[----:B------:R-:W-:Y:S11]  /*4f970*/  @!UPT UIADD3 URZ, URZ, URZ, URZ ;  /* 0x0000003f3f3ff290 */ /* 0x000ff6000fffe03f */
[----:B------:R-:W-:Y:S01]  /*4f980*/  @!UPT UIADD3 URZ, URZ, URZ, URZ ;  /* 0x0000003f3f3ff290 */ /* 0x000fe2000fffe03f */
[----:B------:R3:W-:Y:S01]  /*4f990*/  STL [R1+0x7c], R95 ;  /* 0x00007c5f01007387 */ /* 0x0007e20000100800 */
[----:B------:R-:W-:Y:S01]  /*4f9a0*/  MOV R37, R92 ;  /* 0x0000005c00257202 */ /* 0x000fe20000000f00 */
[----:B------:R-:W-:Y:S02]  /*4f9b0*/  IMAD.MOV.U32 R41, RZ, RZ, R93 ;  /* 0x000000ffff297224 */ /* 0x000fe400078e005d */
[----:B------:R-:W-:Y:S01]  /*4f9c0*/  IMAD.MOV.U32 R40, RZ, RZ, R94 ;  /* 0x000000ffff287224 */ /* 0x000fe200078e005e */
[C---:B--2---:R-:W-:Y:S08]  /*4f9d0*/  HMMA.1688.F32.TF32 R120, R88.reuse, R54, R124 ;  /* 0x000000365878723c */ /* 0x044ff0000008107c */
[C---:B---3--:R-:W-:Y:S01]  /*4f9e0*/  HMMA.1688.F32.TF32 R92, R88.reuse, R50, R116 ;  /* 0x00000032585c723c */ /* 0x048fe20000081074 */
[----:B------:R-:W-:Y:S04]  /*4f9f0*/  STL [R1+0x4a9c], R37 ;  /* 0x004a9c2501007387 */ /* 0x000fe80000100800 */
[----:B------:R-:W-:Y:S04]  /*4fa00*/  STL [R1+0x4a98], R41 ;  /* 0x004a982901007387 */ /* 0x000fe80000100800 */
[----:B------:R-:W-:Y:S01]  /*4fa10*/  STL [R1+0x4a94], R40 ;  /* 0x004a942801007387 */ /* 0x000fe20000100800 */
[----:B----4-:R-:W-:Y:S11]  /*4fa20*/  HMMA.1688.F32.TF32 R112, R88, R46, R112 ;  /* 0x0000002e5870723c */ /* 0x010ff60000081070 */
[----:B------:R-:W-:Y:S02]  /*4fa30*/  @!UPT UIADD3 URZ, URZ, URZ, URZ ;  /* 0x0000003f3f3ff290 */ /* 0x000fe4000fffe03f */
[----:B------:R-:W-:Y:S01]  /*4fa40*/  STL [R1+0x174], R93 ;  /* 0x0001745d01007387 */ /* 0x000fe20000100800 */
[----:B------:R-:W-:-:S03]  /*4fa50*/  IMAD.MOV.U32 R28, RZ, RZ, R92 ;  /* 0x000000ffff1c7224 */ /* 0x000fc600078e005c */
[----:B------:R-:W-:Y:S04]  /*4fa60*/  STL.64 [R1+0x60], R120 ;  /* 0x0000607801007387 */ /* 0x000fe80000100a00 */
[----:B------:R-:W-:Y:S04]  /*4fa70*/  STL.64 [R1+0x68], R122 ;  /* 0x0000687a01007387 */ /* 0x000fe80000100a00 */
[----:B------:R2:W-:Y:S02]  /*4fa80*/  STL.64 [R1+0x178], R94 ;  /* 0x0001785e01007387 */ /* 0x0005e40000100a00 */
[C---:B--2---:R-:W-:Y:S02]  /*4fa90*/  HMMA.1688.F32.TF32 R92, R88.reuse, R42, R108 ;  /* 0x0000002a585c723c */ /* 0x044fe4000008106c */
[----:B------:R-:W-:Y:S04]  /*4faa0*/  STL [R1+0x4a24], R28 ;  /* 0x004a241c01007387 */ /* 0x000fe80000100800 */
[----:B------:R-:W-:Y:S04]  /*4fab0*/  STL.64 [R1+0x160], R112 ;  /* 0x0001607001007387 */ /* 0x000fe80000100a00 */
[----:B------:R-:W-:Y:S11]  /*4fac0*/  STL.64 [R1+0x168], R114 ;  /* 0x0001687201007387 */ /* 0x000ff60000100a00 */
[----:B------:R-:W-:Y:S02]  /*4fad0*/  @!UPT UIADD3 URZ, URZ, URZ, URZ ;  /* 0x0000003f3f3ff290 */ /* 0x000fe4000fffe03f */
[----:B------:R-:W-:Y:S01]  /*4fae0*/  STL [R1+0x2a4], R93 ;  /* 0x0002a45d01007387 */ /* 0x000fe20000100800 */
[----:B------:R-:W-:Y:S01]  /*4faf0*/  IMAD.MOV.U32 R24, RZ, RZ, R92 ;  /* 0x000000ffff187224 */ /* 0x000fe200078e005c */
[----:B------:R-:W-:Y:S02]  /*4fb00*/  MOV R20, R95 ;  /* 0x0000005f00147202 */ /* 0x000fe40000000f00 */
[----:B------:R2:W-:Y:S02]  /*4fb10*/  STL [R1+0x2a8], R94 ;  /* 0x0002a85e01007387 */ /* 0x0005e40000100800 */
[C---:B--2---:R-:W-:Y:S02]  /*4fb20*/  HMMA.1688.F32.TF32 R92, R88.reuse, R38, R244 ;  /* 0x00000026585c723c */ /* 0x044fe400000810f4 */
[----:B------:R-:W-:Y:S04]  /*4fb30*/  STL [R1+0x499c], R24 ;  /* 0x00499c1801007387 */ /* 0x000fe80000100800 */
[----:B------:R-:W-:Y:S02]  /*4fb40*/  STL [R1+0x4994], R20 ;  /* 0x0049941401007387 */ /* 0x000fe40000100800 */
[C---:B------:R-:W-:Y:S08]  /*4fb50*/  HMMA.1688.F32.TF32 R108, R88.reuse, R34, R132 ;  /* 0x00000022586c723c */ /* 0x040ff00000081084 */
[C---:B------:R-:W-:Y:S07]  /*4fb60*/  HMMA.1688.F32.TF32 R104, R88.reuse, R30, R104 ;  /* 0x0000001e5868723c */ /* 0x040fee0000081068 */
[----:B------:R-:W-:Y:S04]  /*4fb70*/  STL.64 [R1+0x290], R92 ;  /* 0x0002905c01007387 */ /* 0x000fe80000100a00 */
[----:B------:R2:W-:Y:S01]  /*4fb80*/  STL.64 [R1+0x298], R94 ;  /* 0x0002985e01007387 */ /* 0x0005e20000100a00 */
[C---:B------:R-:W-:Y:S08]  /*4fb90*/  HMMA.1688.F32.TF32 R96, R88.reuse, R22, R96 ;  /* 0x000000165860723c */ /* 0x040ff00000081060 */
[----:B--2---:R-:W-:Y:S01]  /*4fba0*/  HMMA.1688.F32.TF32 R92, R88, R26, R100 ;  /* 0x0000001a585c723c */ /* 0x004fe20000081064 */
[----:B------:R-:W-:Y:S04]  /*4fbb0*/  STL.64 [R1+0x3b0], R108 ;  /* 0x0003b06c01007387 */ /* 0x000fe80000100a00 */
[----:B------:R-:W-:Y:S04]  /*4fbc0*/  STL.64 [R1+0x3b8], R110 ;  /* 0x0003b86e01007387 */ /* 0x000fe80000100a00 */
[----:B------:R-:W-:Y:S04]  /*4fbd0*/  STL.64 [R1+0x3a0], R104 ;  /* 0x0003a06801007387 */ /* 0x000fe80000100a00 */
[----:B------:R-:W-:Y:S11]  /*4fbe0*/  STL.64 [R1+0x3a8], R106 ;  /* 0x0003a86a01007387 */ /* 0x000ff60000100a00 */
[----:B------:R-:W-:-:S02]  /*4fbf0*/  IMAD.MOV.U32 R157, RZ, RZ, R94 ;  /* 0x000000ffff9d7224 */ /* 0x000fc400078e005e */
[----:B------:R-:W-:Y:S01]  /*4fc00*/  IMAD.MOV.U32 R156, RZ, RZ, R95 ;  /* 0x000000ffff9c7224 */ /* 0x000fe200078e005f */
[----:B------:R2:W-:Y:S04]  /*4fc10*/  STL.64 [R1+0x480], R92 ;  /* 0x0004805c01007387 */ /* 0x0005e80000100a00 */
[----:B------:R-:W-:Y:S04]  /*4fc20*/  STL [R1+0x48cc], R157 ;  /* 0x0048cc9d01007387 */ /* 0x000fe80000100800 */
[----:B------:R-:W-:Y:S04]  /*4fc30*/  STL [R1+0x48c8], R156 ;  /* 0x0048c89c01007387 */ /* 0x000fe80000100800 */
[----:B------:R3:W-:Y:S01]  /*4fc40*/  STL.64 [R1+0x470], R96 ;  /* 0x0004706001007387 */ /* 0x0007e20000100a00 */
[----:B--2---:R-:W-:Y:S03]  /*4fc50*/  HMMA.1688.F32.TF32 R92, R88, R18, R140 ;  /* 0x00000012585c723c */ /* 0x004fe6000008108c */
[----:B------:R2:W-:Y:S04]  /*4fc60*/  STL.64 [R1+0x478], R98 ;  /* 0x0004786201007387 */ /* 0x0005e80000100a00 */
        /* <DEDUP_REMOVED lines=84> */
[----:B------:R-:W1:Y:S04]  /*501b0*/  LDL.LU R100, [R1+0x2c20] ;  /* 0x002c200001647983 */ /* 0x000e680000300800 */
[----:B------:R-:W1:Y:S04]  /*501c0*/  LDL.LU R101, [R1+0x2c24] ;  /* 0x002c240001657983 */ /* 0x000e680000300800 */
[----:B------:R-:W1:Y:S04]  /*501d0*/  LDL.LU R102, [R1+0x2c28] ;  /* 0x002c280001667983 */ /* 0x000e680000300800 */
[----:B------:R-:W1:Y:S04]  /*501e0*/  LDL.LU R103, [R1+0x2c2c] ;  /* 0x002c2c0001677983 */ /* 0x000e680000300800 */
[----:B---3--:R-:W3:Y:S04]  /*501f0*/  LDL.LU R96, [R1+0x2be0] ;  /* 0x002be00001607983 */ /* 0x008ee80000300800 */
[----:B------:R-:W3:Y:S04]  /*50200*/  LDL.LU R97, [R1+0x2be4] ;  /* 0x002be40001617983 */ /* 0x000ee80000300800 */
[----:B--2---:R-:W3:Y:S04]  /*50210*/  LDL.LU R98, [R1+0x2be8] ;  /* 0x002be80001627983 */ /* 0x004ee80000300800 */
        /* <DEDUP_REMOVED lines=18> */
[C---:B--2---:R-:W-:Y:S08]  /*50340*/  HMMA.1688.F32.TF32 R204, R88.reuse, R178, R240 ;  /* 0x000000b258cc723c */ /* 0x044ff000000810f0 */
[C---:B----4-:R-:W-:Y:S01]  /*50350*/  HMMA.1688.F32.TF32 R92, R88.reuse, R174, R236 ;  /* 0x000000ae585c723c */ /* 0x050fe200000810ec */
[----:B------:R-:W-:Y:S04]  /*50360*/  STL.64 [R1+0xc20], R120 ;  /* 0x000c207801007387 */ /* 0x000fe80000100a00 */
[----:B------:R2:W-:Y:S10]  /*50370*/  STL.64 [R1+0xc28], R122 ;  /* 0x000c287a01007387 */ /* 0x0005f40000100a00 */
[----:B------:R-:W-:Y:S01]  /*50380*/  STL.64 [R1+0xc30], R204 ;  /* 0x000c30cc01007387 */ /* 0x000fe20000100a00 */
[C---:B--2---:R-:W-:Y:S03]  /*50390*/  HMMA.1688.F32.TF32 R120, R88.reuse, R170, R232 ;  /* 0x000000aa5878723c */ /* 0x044fe600000810e8 */
[----:B------:R2:W-:Y:S04]  /*503a0*/  STL.64 [R1+0xc38], R206 ;  /* 0x000c38ce01007387 */ /* 0x0005e80000100a00 */
[----:B------:R-:W-:Y:S04]  /*503b0*/  STL.64 [R1+0xc40], R92 ;  /* 0x000c405c01007387 */ /* 0x000fe80000100a00 */
[----:B------:R4:W-:Y:S01]  /*503c0*/  STL.64 [R1+0xc48], R94 ;  /* 0x000c485e01007387 */ /* 0x0009e20000100a00 */
[C---:B--2---:R-:W-:Y:S08]  /*503d0*/  HMMA.1688.F32.TF32 R204, R88.reuse, R166, R228 ;  /* 0x000000a658cc723c */ /* 0x044ff000000810e4 */
[C---:B----4-:R-:W-:Y:S03]  /*503e0*/  HMMA.1688.F32.TF32 R92, R88.reuse, R162, R224 ;  /* 0x000000a2585c723c */ /* 0x050fe600000810e0 */
[----:B------:R-:W-:Y:S04]  /*503f0*/  STL.64 [R1+0xcc0], R120 ;  /* 0x000cc07801007387 */ /* 0x000fe80000100a00 */
[----:B------:R2:W-:Y:S08]  /*50400*/  STL.64 [R1+0xcc8], R122 ;  /* 0x000cc87a01007387 */ /* 0x0005f00000100a00 */
        /* <DEDUP_REMOVED lines=11> */
[----:B------:R-:W-:Y:S04]  /*504c0*/  STL.64 [R1+0xd08], R206 ;  /* 0x000d08ce01007387 */ /* 0x000fe80000100a00 */
[----:B------:R-:W-:Y:S04]  /*504d0*/  STL.64 [R1+0xd20], R92 ;  /* 0x000d205c01007387 */ /* 0x000fe80000100a00 */
[----:B------:R2:W-:Y:S02]  /*504e0*/  STL.64 [R1+0xd28], R94 ;  /* 0x000d285e01007387 */ /* 0x0005e40000100a00 */
[C---:B--2---:R-:W-:Y:S10]  /*504f0*/  HMMA.1688.F32.TF32 R92, R88.reuse, R66, R124 ;  /* 0x00000042585c723c */ /* 0x044ff4000008107c */
[----:B------:R-:W-:Y:S04]  /*50500*/  STL.64 [R1+0xd30], R120 ;  /* 0x000d307801007387 */ /* 0x000fe80000100a00 */
[----:B------:R2:W-:Y:S04]  /*50510*/  STL.64 [R1+0xd38], R122 ;  /* 0x000d387a01007387 */ /* 0x0005e80000100a00 */
[----:B------:R-:W-:Y:S04]  /*50520*/  STL.64 [R1+0xd40], R128 ;  /* 0x000d408001007387 */ /* 0x000fe80000100a00 */
[----:B------:R-:W-:Y:S01]  /*50530*/  STL.64 [R1+0xd48], R130 ;  /* 0x000d488201007387 */ /* 0x000fe20000100a00 */
[C---:B--2---:R-:W-:Y:S03]  /*50540*/  HMMA.1688.F32.TF32 R120, R88.reuse, R62, R116 ;  /* 0x0000003e5878723c */ /* 0x044fe60000081074 */
[----:B------:R-:W-:Y:S05]  /*50550*/  STL.64 [R1+0xd50], R92 ;  /* 0x000d505c01007387 */ /* 0x000fea0000100a00 */
[C---:B------:R-:W-:Y:S01]  /*50560*/  HMMA.1688.F32.TF32 R116, R88.reuse, R58, R112 ;  /* 0x0000003a5874723c */ /* 0x040fe20000081070 */
[----:B------:R2:W-:Y:S07]  /*50570*/  STL.64 [R1+0xd58], R94 ;  /* 0x000d585e01007387 */ /* 0x0005ee0000100a00 */
[C---:B--2---:R-:W-:Y:S07]  /*50580*/  HMMA.1688.F32.TF32 R92, R88.reuse, R14, R108 ;  /* 0x0000000e585c723c */ /* 0x044fee000008106c */
        /* <DEDUP_REMOVED lines=8> */
[----:B--2---:R-:W-:Y:S06]  /*50610*/  HMMA.1688.F32.TF32 R92, R88, R194, R104 ;  /* 0x000000c2585c723c */ /* 0x004fec0000081068 */
[----:B------:R-:W-:Y:S04]  /*50620*/  STL.64 [R1+0xdf0], R112 ;  /* 0x000df07001007387 */ /* 0x000fe80000100a00 */
[----:B------:R-:W-:Y:S04]  /*50630*/  STL.64 [R1+0xdf8], R114 ;  /* 0x000df87201007387 */ /* 0x000fe80000100a00 */
[----:B------:R-:W-:Y:S04]  /*50640*/  STL.64 [R1+0xe10], R108 ;  /* 0x000e106c01007387 */ /* 0x000fe80000100a00 */
[----:B------:R-:W-:Y:S04]  /*50650*/  STL.64 [R1+0xe18], R110 ;  /* 0x000e186e01007387 */ /* 0x000fe80000100a00 */
[----:B------:R-:W-:Y:S04]  /*50660*/  LDS R88, [R44+0x2280] ;  /* 0x002280002c587984 */ /* 0x000fe80000000800 */
[----:B------:R-:W-:Y:S04]  /*50670*/  LDS R90, [R44+0x3280] ;  /* 0x003280002c5a7984 */ /* 0x000fe80000000800 */
[----:B------:R-:W-:Y:S04]  /*50680*/  STL.64 [R1+0xe00], R92 ;  /* 0x000e005c01007387 */ /* 0x000fe80000100a00 */
[----:B------:R1:W-:Y:S04]  /*50690*/  STL.64 [R1+0xe08], R94 ;  /* 0x000e085e01007387 */ /* 0x0003e80000100a00 */
[----:B------:R-:W-:Y:S04]  /*506a0*/  LDS R89, [R45+0x2280] ;  /* 0x002280002d597984 */ /* 0x000fe80000000800 */
[----:B------:R-:W2:Y:S01]  /*506b0*/  LDS R91, [R45+0x3280] ;  /* 0x003280002d5b7984 */ /* 0x000ea20000000800 */
[----:B-1----:R-:W-:Y:S11]  /*506c0*/  HMMA.1688.F32.TF32 R92, R84, R78, R100 ;  /* 0x0000004e545c723c */ /* 0x002ff60000081064 */
[----:B------:R-:W-:Y:S11]  /*506d0*/  @!UPT UIADD3 URZ, URZ, URZ, URZ ;  /* 0x0000003f3f3ff290 */ /* 0x000ff6000fffe03f */
[----:B------:R-:W-:Y:S02]  /*506e0*/  @!UPT UIADD3 URZ, URZ, URZ, URZ ;  /* 0x0000003f3f3ff290 */ /* 0x000fe4000fffe03f */
[----:B------:R-:W-:Y:S01]  /*506f0*/  IMAD.MOV.U32 R36, RZ, RZ, R95 ;  /* 0x000000ffff247224 */ /* 0x000fe200078e005f */
[----:B------:R-:W-:Y:S04]  /*50700*/  STL [R1+0x54], R93 ;  /* 0x0000545d01007387 */ /* 0x000fe80000100800 */
[----:B------:R3:W-:Y:S04]  /*50710*/  STL [R1+0x58], R94 ;  /* 0x0000585e01007387 */ /* 0x0007e80000100800 */
[----:B------:R-:W-:Y:S04]  /*50720*/  STL [R1+0x4aa0], R36 ;  /* 0x004aa02401007387 */ /* 0x000fe80000100800 */
        /* <DEDUP_REMOVED lines=25> */
[----:B------:R-:W-:-:S03]  /*508c0*/  IMAD.MOV.U32 R40, RZ, RZ, R92 ;  /* 0x000000ffff287224 */ /* 0x000fc600078e005c */
[----:B------:R-:W4:Y:S01]  /*508d0*/  LDL.LU R105, [R1+0x2974] ;  /* 0x0029740001697983 */ /* 0x000f220000300800 */
[----:B---3--:R-:W-:Y:S03]  /*508e0*/  HMMA.1688.F32.TF32 R92, R84, R54, R96 ;  /* 0x00000036545c723c */ /* 0x008fe60000081060 */
        /* <DEDUP_REMOVED lines=18> */
[C---:B--2---:R-:W-:Y:S08]  /*50a10*/  HMMA.1688.F32.TF32 R92, R84.reuse, R50, R124 ;  /* 0x00000032545c723c */ /* 0x044ff0000008107c */
[----:B----4-:R-:W-:Y:S11]  /*50a20*/  HMMA.1688.F32.TF32 R116, R84, R46, R116 ;  /* 0x0000002e5474723c */ /* 0x010ff60000081074 */
[----:B------:R-:W-:Y:S04]  /*50a30*/  @!UPT UIADD3 URZ, URZ, URZ, URZ ;  /* 0x0000003f3f3ff290 */ /* 0x000fe8000fffe03f */
[----:B------:R-:W-:Y:S01]  /*50a40*/  STL.64 [R1+0x150], R92 ;  /* 0x0001505c01007387 */ /* 0x000fe20000100a00 */
[----:B------:R-:W-:-:S03]  /*50a50*/  IMAD.MOV.U32 R29, RZ, RZ, R95 ;  /* 0x000000ffff1d7224 */ /* 0x000fc600078e005f */
[----:B------:R1:W-:Y:S02]  /*50a60*/  STL [R1+0x158], R94 ;  /* 0x0001585e01007387 */ /* 0x0003e40000100800 */
[C---:B-1----:R-:W-:Y:S02]  /*50a70*/  HMMA.1688.F32.TF32 R92, R84.reuse, R42, R112 ;  /* 0x0000002a545c723c */ /* 0x042fe40000081070 */
[----:B------:R-:W-:Y:S04]  /*50a80*/  STL [R1+0x4a28], R29 ;  /* 0x004a281d01007387 */ /* 0x000fe80000100800 */
[----:B------:R-:W-:Y:S04]  /*50a90*/  STL.64 [R1+0x140], R116 ;  /* 0x0001407401007387 */ /* 0x000fe80000100a00 */
[----:B------:R-:W-:Y:S11]  /*50aa0*/  STL.64 [R1+0x148], R118 ;  /* 0x0001487601007387 */ /* 0x000ff60000100a00 */
[----:B------:R-:W-:Y:S02]  /*50ab0*/  @!UPT UIADD3 URZ, URZ, URZ, URZ ;  /* 0x0000003f3f3ff290 */ /* 0x000fe4000fffe03f */
[----:B------:R1:W-:Y:S01]  /*50ac0*/  STL [R1+0x260], R92 ;  /* 0x0002605c01007387 */ /* 0x0003e20000100800 */
[----:B------:R-:W-:Y:S01]  /*50ad0*/  IMAD.MOV.U32 R20, RZ, RZ, R93 ;  /* 0x000000ffff147224 */ /* 0x000fe200078e005d */
[----:B------:R-:W-:Y:S01]  /*50ae0*/  MOV R21, R94 ;  /* 0x0000005e00157202 */ /* 0x000fe20000000f00 */
[----:B------:R-:W-:Y:S02]  /*50af0*/  IMAD.MOV.U32 R25, RZ, RZ, R95 ;  /* 0x000000ffff197224 */ /* 0x000fe400078e005f */
[C---:B-1----:R-:W-:Y:S01]  /*50b00*/  HMMA.1688.F32.TF32 R92, R84.reuse, R38, R108 ;  /* 0x00000026545c723c */ /* 0x042fe2000008106c */
[----:B------:R-:W-:Y:S04]  /*50b10*/  STL [R1+0x4a00], R20 ;  /* 0x004a001401007387 */ /* 0x000fe80000100800 */
[----:B------:R-:W-:Y:S04]  /*50b20*/  STL [R1+0x49a4], R21 ;  /* 0x0049a41501007387 */ /* 0x000fe80000100800 */
[----:B------:R-:W-:Y:S01]  /*50b30*/  STL [R1+0x49a0], R25 ;  /* 0x0049a01901007387 */ /* 0x000fe20000100800 */
[C---:B------:R-:W-:Y:S08]  /*50b40*/  HMMA.1688.F32.TF32 R112, R84.reuse, R34, R244 ;  /* 0x000000225470723c */ /* 0x040ff000000810f4 */
[----:B------:R-:W-:Y:S05]  /*50b50*/  HMMA.1688.F32.TF32 R108, R84, R30, R132 ;  /* 0x0000001e546c723c */ /* 0x000fea0000081084 */
[----:B------:R3:W-:Y:S01]  /*50b60*/  STL.64 [R1+0x250], R92 ;  /* 0x0002505c01007387 */ /* 0x0007e20000100a00 */
[----:B------:R-:W-:-:S02]  /*50b70*/  IMAD.MOV.U32 R13, RZ, RZ, R94 ;  /* 0x000000ffff0d7224 */ /* 0x000fc400078e005e */
[----:B------:R-:W-:Y:S02]  /*50b80*/  IMAD.MOV.U32 R12, RZ, RZ, R95 ;  /* 0x000000ffff0c7224 */ /* 0x000fe400078e005f */
[C---:B---3--:R-:W-:Y:S08]  /*50b90*/  HMMA.1688.F32.TF32 R92, R84.reuse, R26, R104 ;  /* 0x0000001a545c723c */ /* 0x048ff00000081068 */
[----:B------:R-:W-:Y:S01]  /*50ba0*/  HMMA.1688.F32.TF32 R100, R84, R22, R100 ;  /* 0x000000165464723c */ /* 0x000fe20000081064 */
[----:B------:R-:W-:Y:S04]  /*50bb0*/  STL [R1+0x493c], R12 ;  /* 0x00493c0c01007387 */ /* 0x000fe80000100800 */
[----:B------:R-:W-:Y:S04]  /*50bc0*/  STL [R1+0x4938], R13 ;  /* 0x0049380d01007387 */ /* 0x000fe80000100800 */
[----:B------:R-:W-:Y:S04]  /*50bd0*/  STL.64 [R1+0x340], R112 ;  /* 0x0003407001007387 */ /* 0x000fe80000100a00 */
[----:B------:R-:W-:Y:S03]  /*50be0*/  STL.64 [R1+0x348], R114 ;  /* 0x0003487201007387 */ /* 0x000fe60000100a00 */
[----:B------:R-:W-:Y:S01]  /*50bf0*/  MOV R156, R93 ;  /* 0x0000005d009c7202 */ /* 0x000fe20000000f00 */
[----:B------:R-:W-:Y:S01]  /*50c00*/  IMAD.MOV.U32 R157, RZ, RZ, R92 ;  /* 0x000000ffff9d7224 */ /* 0x000fe200078e005c */
[----:B------:R-:W-:Y:S01]  /*50c10*/  STL.64 [R1+0x330], R108 ;  /* 0x0003306c01007387 */ /* 0x000fe20000100a00 */
[----:B------:R-:W-:-:S02]  /*50c20*/  IMAD.MOV.U32 R193, RZ, RZ, R94 ;  /* 0x000000ffffc17224 */ /* 0x000fc400078e005e */
[----:B------:R-:W-:Y:S01]  /*50c30*/  IMAD.MOV.U32 R192, RZ, RZ, R95 ;  /* 0x000000ffffc07224 */ /* 0x000fe200078e005f */
[----:B------:R-:W-:Y:S04]  /*50c40*/  STL.64 [R1+0x338], R110 ;  /* 0x0003386e01007387 */ /* 0x000fe80000100a00 */
[----:B------:R-:W-:Y:S04]  /*50c50*/  STL [R1+0x48e4], R156 ;  /* 0x0048e49c01007387 */ /* 0x000fe80000100800 */
[----:B------:R-:W-:Y:S04]  /*50c60*/  STL [R1+0x48e0], R157 ;  /* 0x0048e09d01007387 */ /* 0x000fe80000100800 */
[----:B------:R-:W-:Y:S04]  /*50c70*/  STL [R1+0x48dc], R193 ;  /* 0x0048dcc101007387 */ /* 0x000fe80000100800 */
[----:B------:R-:W-:Y:S04]  /*50c80*/  STL [R1+0x48d8], R192 ;  /* 0x0048d8c001007387 */ /* 0x000fe80000100800 */
[----:B------:R1:W-:Y:S04]  /*50c90*/  STL.64 [R1+0x3d0], R100 ;  /* 0x0003d06401007387 */ /* 0x0003e80000100a00 */
[----:B------:R2:W-:Y:S04]  /*50ca0*/  STL.64 [R1+0x3d8], R102 ;  /* 0x0003d86601007387 */ /* 0x0005e80000100a00 */
        /* <DEDUP_REMOVED lines=52> */
[----:B------:R-:W3:Y:S01]  /*50ff0*/  LDL.LU R248, [R1+0x1760] ;  /* 0x0017600001f87983 */ /* 0x000ee20000300800 */
[----:B------:R-:W-:Y:S03]  /*51000*/  HMMA.1688.F32.TF32 R92, R84, R18, R96 ;  /* 0x00000012545c723c */ /* 0x000fe60000081060 */
        /* <DEDUP_REMOVED lines=29> */
[----:B------:R-:W-:Y:S01]  /*511e0*/  IMAD.MOV.U32 R180, RZ, RZ, R92 ;  /* 0x000000ffffb47224 */ /* 0x000fe200078e005c */
[----:B------:R-:W-:Y:S01]  /*511f0*/  MOV R160, R94 ;  /* 0x0000005e00a07202 */ /* 0x000fe20000000f00 */
[----:B------:R-:W-:-:S02]  /*51200*/  IMAD.MOV.U32 R181, RZ, RZ, R93 ;  /* 0x000000ffffb57224 */ /* 0x000fc400078e005d */
[----:B------:R-:W-:Y:S02]  /*51210*/  IMAD.MOV.U32 R161, RZ, RZ, R95 ;  /* 0x000000ffffa17224 */ /* 0x000fe400078e005f */
[----:B------:R-:W-:Y:S02]  /*51220*/  IMAD.MOV.U32 R246, RZ, RZ, R32 ;  /* 0x000000fffff67224 */ /* 0x000fe400078e0020 */
[----:B------:R-:W4:Y:S01]  /*51230*/  LDL.LU R32, [R1+0x4b4c] ;  /* 0x004b4c0001207983 */ /* 0x000f220000300800 */
[----:B------:R-:W-:-:S03]  /*51240*/  IMAD.MOV.U32 R247, RZ, RZ, R33 ;  /* 0x000000fffff77224 */ /* 0x000fc600078e0021 */
[----:B------:R-:W4:Y:S04]  /*51250*/  LDL.LU R33, [R1+0x4b48] ;  /* 0x004b480001217983 */ /* 0x000f280000300800 */
[----:B------:R-:W-:Y:S04]  /*51260*/  STL [R1+0x490c], R161 ;  /* 0x00490ca101007387 */ /* 0x000fe80000100800 */
[----:B------:R-:W-:Y:S04]  /*51270*/  STL [R1+0x4900], R160 ;  /* 0x004900a001007387 */ /* 0x000fe80000100800 */
[----:B------:R-:W-:Y:S04]  /*51280*/  STL [R1+0x48ec], R181 ;  /* 0x0048ecb501007387 */ /* 0x000fe80000100800 */
[----:B------:R-:W-:Y:S01]  /*51290*/  STL [R1+0x48e8], R180 ;  /* 0x0048e8b401007387 */ /* 0x000fe20000100800 */
[C---:B--2---:R-:W-:Y:S08]  /*512a0*/  HMMA.1688.F32.TF32 R120, R84.reuse, R186, R120 ;  /* 0x000000ba5478723c */ /* 0x044ff00000081078 */
[C---:B---3--:R-:W-:Y:S08]  /*512b0*/  HMMA.1688.F32.TF32 R204, R84.reuse, R190, R248 ;  /* 0x000000be54cc723c */ /* 0x048ff000000810f8 */
[C---:B----4-:R-:W-:Y:S11]  /*512c0*/  HMMA.1688.F32.TF32 R92, R84.reuse, R182, R96 ;  /* 0x000000b6545c723c */ /* 0x050ff60000081060 */
[----:B------:R-:W-:Y:S04]  /*512d0*/  @!UPT UIADD3 URZ, URZ, URZ, URZ ;  /* 0x0000003f3f3ff290 */ /* 0x000fe8000fffe03f */
[----:B------:R-:W-:Y:S04]  /*512e0*/  STL.64 [R1+0xe40], R204 ;  /* 0x000e40cc01007387 */ /* 0x000fe80000100a00 */
[----:B------:R1:W-:Y:S04]  /*512f0*/  STL.64 [R1+0xe48], R206 ;  /* 0x000e48ce01007387 */ /* 0x0003e80000100a00 */
[----:B------:R-:W2:Y:S04]  /*51300*/  LDL.LU R96, [R1+0x2ca0] ;  /* 0x002ca00001607983 */ /* 0x000ea80000300800 */
[----:B------:R-:W-:Y:S04]  /*51310*/  STL.64 [R1+0xe50], R120 ;  /* 0x000e507801007387 */ /* 0x000fe80000100a00 */
[----:B------:R3:W-:Y:S04]  /*51320*/  STL.64 [R1+0xe58], R122 ;  /* 0x000e587a01007387 */ /* 0x0007e80000100a00 */
[----:B------:R-:W-:Y:S04]  /*51330*/  STL.64 [R1+0xe60], R92 ;  /* 0x000e605c01007387 */ /* 0x000fe80000100a00 */
[----:B------:R4:W-:Y:S04]  /*51340*/  STL.64 [R1+0xe68], R94 ;  /* 0x000e685e01007387 */ /* 0x0009e80000100a00 */
[----:B------:R-:W2:Y:S04]  /*51350*/  LDL.LU R97, [R1+0x2ca4] ;  /* 0x002ca40001617983 */ /* 0x000ea80000300800 */
[----:B------:R-:W2:Y:S04]  /*51360*/  LDL.LU R98, [R1+0x2ca8] ;  /* 0x002ca80001627983 */ /* 0x000ea80000300800 */
[----:B------:R-:W2:Y:S01]  /*51370*/  LDL.LU R99, [R1+0x2cac] ;  /* 0x002cac0001637983 */ /* 0x000ea20000300800 */
[C---:B-1----:R-:W-:Y:S08]  /*51380*/  HMMA.1688.F32.TF32 R204, R84.reuse, R178, R240 ;  /* 0x000000b254cc723c */ /* 0x042ff000000810f0 */
[C---:B---3--:R-:W-:Y:S08]  /*51390*/  HMMA.1688.F32.TF32 R120, R84.reuse, R174, R236 ;  /* 0x000000ae5478723c */ /* 0x048ff000000810ec */
[C---:B----4-:R-:W-:Y:S07]  /*513a0*/  HMMA.1688.F32.TF32 R92, R84.reuse, R170, R232 ;  /* 0x000000aa545c723c */ /* 0x050fee00000810e8 */
        /* <DEDUP_REMOVED lines=11> */
[----:B------:R-:W3:Y:S04]  /*51460*/  LDL.LU R104, [R1+0x2c70] ;  /* 0x002c700001687983 */ /* 0x000ee80000300800 */
[----:B------:R-:W-:Y:S04]  /*51470*/  STL.64 [R1+0x11a0], R120 ;  /* 0x0011a07801007387 */ /* 0x000fe80000100a00 */
[----:B------:R-:W-:Y:S04]  /*51480*/  STL.64 [R1+0x11a8], R122 ;  /* 0x0011a87a01007387 */ /* 0x000fe80000100a00 */
[----:B------:R-:W-:Y:S04]  /*51490*/  STL.64 [R1+0x1440], R92 ;  /* 0x0014405c01007387 */ /* 0x000fe80000100a00 */
[----:B------:R4:W-:Y:S01]  /*514a0*/  STL.64 [R1+0x1448], R94 ;  /* 0x0014485e01007387 */ /* 0x0009e20000100a00 */
[C---:B-1----:R-:W-:Y:S03]  /*514b0*/  HMMA.1688.F32.TF32 R204, R84.reuse, R150, R216 ;  /* 0x0000009654cc723c */ /* 0x042fe600000810d8 */
[----:B------:R-:W3:Y:S04]  /*514c0*/  LDL.LU R105, [R1+0x2c74] ;  /* 0x002c740001697983 */ /* 0x000ee80000300800 */
[----:B------:R-:W3:Y:S01]  /*514d0*/  LDL.LU R106, [R1+0x2c78] ;  /* 0x002c7800016a7983 */ /* 0x000ee20000300800 */
[C---:B----4-:R-:W-:Y:S03]  /*514e0*/  HMMA.1688.F32.TF32 R92, R84.reuse, R154, R220 ;  /* 0x0000009a545c723c */ /* 0x050fe600000810dc */
[----:B------:R-:W3:Y:S05]  /*514f0*/  LDL.LU R107, [R1+0x2c7c] ;  /* 0x002c7c00016b7983 */ /* 0x000eea0000300800 */
[C---:B------:R-:W-:Y:S11]  /*51500*/  HMMA.1688.F32.TF32 R120, R84.reuse, R74, R212 ;  /* 0x0000004a5478723c */ /* 0x040ff600000810d4 */
[----:B------:R-:W-:Y:S04]  /*51510*/  @!UPT UIADD3 URZ, URZ, URZ, URZ ;  /* 0x0000003f3f3ff290 */ /* 0x000fe8000fffe03f */
[----:B------:R-:W-:Y:S04]  /*51520*/  STL.64 [R1+0x1450], R92 ;  /* 0x0014505c01007387 */ /* 0x000fe80000100a00 */
[----:B------:R1:W-:Y:S02]  /*51530*/  STL.64 [R1+0x1458], R94 ;  /* 0x0014585e01007387 */ /* 0x0003e40000100a00 */
[C---:B-1----:R-:W-:Y:S02]  /*51540*/  HMMA.1688.F32.TF32 R92, R84.reuse, R70, R136 ;  /* 0x00000046545c723c */ /* 0x042fe40000081088 */
[----:B------:R-:W-:Y:S04]  /*51550*/  STL.64 [R1+0x1480], R204 ;  /* 0x001480cc01007387 */ /* 0x000fe80000100a00 */
[----:B------:R-:W-:Y:S02]  /*51560*/  STL.64 [R1+0x1488], R206 ;  /* 0x001488ce01007387 */ /* 0x000fe40000100a00 */
[C---:B------:R-:W-:Y:S02]  /*51570*/  HMMA.1688.F32.TF32 R128, R84.reuse, R66, R128 ;  /* 0x000000425480723c */ /* 0x040fe40000081080 */
[----:B------:R-:W-:Y:S04]  /*51580*/  STL.64 [R1+0x14c0], R120 ;  /* 0x0014c07801007387 */ /* 0x000fe80000100a00 */
[----:B------:R1:W-:Y:S09]  /*51590*/  STL.64 [R1+0x14c8], R122 ;  /* 0x0014c87a01007387 */ /* 0x0003f20000100a00 */
[----:B------:R-:W-:Y:S01]  /*515a0*/  STL.64 [R1+0x14f0], R92 ;  /* 0x0014f05c01007387 */ /* 0x000fe20000100a00 */
[C---:B-1----:R-:W-:Y:S03]  /*515b0*/  HMMA.1688.F32.TF32 R120, R84.reuse, R62, R124 ;  /* 0x0000003e5478723c */ /* 0x042fe6000008107c */
[----:B------:R1:W-:Y:S05]  /*515c0*/  STL.64 [R1+0x14f8], R94 ;  /* 0x0014f85e01007387 */ /* 0x0003ea0000100a00 */
[C---:B-1----:R-:W-:Y:S01]  /*515d0*/  HMMA.1688.F32.TF32 R92, R84.reuse, R58, R116 ;  /* 0x0000003a545c723c */ /* 0x042fe20000081074 */
[----:B------:R-:W-:Y:S04]  /*515e0*/  STL.64 [R1+0x1500], R128 ;  /* 0x0015008001007387 */ /* 0x000fe80000100a00 */
[----:B------:R-:W-:Y:S03]  /*515f0*/  STL.64 [R1+0x1508], R130 ;  /* 0x0015088201007387 */ /* 0x000fe60000100a00 */
[C---:B------:R-:W-:Y:S07]  /*51600*/  HMMA.1688.F32.TF32 R112, R84.reuse, R14, R112 ;  /* 0x0000000e5470723c */ /* 0x040fee0000081070 */
[----:B------:R-:W-:Y:S04]  /*51610*/  STL.64 [R1+0x1520], R120 ;  /* 0x0015207801007387 */ /* 0x000fe80000100a00 */
[----:B------:R-:W-:Y:S01]  /*51620*/  STL.64 [R1+0x1528], R122 ;  /* 0x0015287a01007387 */ /* 0x000fe20000100a00 */
[C---:B------:R-:W-:Y:S03]  /*51630*/  HMMA.1688.F32.TF32 R108, R84.reuse, R10, R108 ;  /* 0x0000000a546c723c */ /* 0x040fe6000008106c */
[----:B------:R-:W-:Y:S05]  /*51640*/  STL.64 [R1+0x1530], R92 ;  /* 0x0015305c01007387 */ /* 0x000fea0000100a00 */
[C---:B------:R-:W-:Y:S01]  /*51650*/  HMMA.1688.F32.TF32 R140, R84.reuse, R82, R140 ;  /* 0x00000052548c723c */ /* 0x040fe2000008108c */
[----:B------:R1:W-:Y:S07]  /*51660*/  STL.64 [R1+0x1538], R94 ;  /* 0x0015385e01007387 */ /* 0x0003ee0000100a00 */
[C---:B-1----:R-:W-:Y:S08]  /*51670*/  HMMA.1688.F32.TF32 R92, R84.reuse, R6, R244 ;  /* 0x00000006545c723c */ /* 0x042ff000000810f4 */
[----:B------:R-:W-:Y:S01]  /*51680*/  HMMA.1688.F32.TF32 R84, R84, R194, R132 ;  /* 0x000000c25454723c */ /* 0x000fe20000081084 */
[----:B------:R-:W-:Y:S04]  /*51690*/  STL.64 [R1+0x1550], R112 ;  /* 0x0015507001007387 */ /* 0x000fe80000100a00 */
[----:B------:R-:W-:Y:S04]  /*516a0*/  STL.64 [R1+0x1558], R114 ;  /* 0x0015587201007387 */ /* 0x000fe80000100a00 */
[----:B------:R-:W-:Y:S01]  /*516b0*/  STL.64 [R1+0x1580], R108 ;  /* 0x0015806c01007387 */ /* 0x000fe20000100a00 */
[C---:B------:R-:W-:Y:S03]  /*516c0*/  HMMA.1688.F32.TF32 R136, R88.reuse, R82, R100 ;  /* 0x000000525888723c */ /* 0x040fe60000081064 */
[----:B------:R-:W-:Y:S04]  /*516d0*/  STL.64 [R1+0x1588], R110 ;  /* 0x0015886e01007387 */ /* 0x000fe80000100a00 */
        /* <DEDUP_REMOVED lines=8> */
[----:B------:R-:W-:Y:S04]  /*51760*/  LDS R84, [R44+0x2300] ;  /* 0x002300002c547984 */ /* 0x000fe80000000800 */
[----:B------:R-:W-:Y:S04]  /*51770*/  LDS R86, [R44+0x3300] ;  /* 0x003300002c567984 */ /* 0x000fe80000000800 */
[----:B------:R-:W-:Y:S04]  /*51780*/  LDS R85, [R45+0x2300] ;  /* 0x002300002d557984 */ /* 0x000fe80000000800 */
[----:B------:R-:W1:Y:S01]  /*51790*/  LDS R87, [R45+0x3300] ;  /* 0x003300002d577984 */ /* 0x000e620000000800 */
[----:B--2---:R-:W-:Y:S03]  /*517a0*/  HMMA.1688.F32.TF32 R92, R88, R78, R96 ;  /* 0x0000004e585c723c */ /* 0x004fe60000081060 */
[----:B------:R-:W2:Y:S04]  /*517b0*/  LDL.LU R96, [R1+0x2bf0] ;  /* 0x002bf00001607983 */ /* 0x000ea80000300800 */
[----:B------:R-:W2:Y:S04]  /*517c0*/  LDL.LU R97, [R1+0x2bf4] ;  /* 0x002bf40001617983 */ /* 0x000ea80000300800 */
[----:B------:R-:W2:Y:S04]  /*517d0*/  LDL.LU R98, [R1+0x2bf8] ;  /* 0x002bf80001627983 */ /* 0x000ea80000300800 */
[----:B------:R-:W2:Y:S09]  /*517e0*/  LDL.LU R99, [R1+0x2bfc] ;  /* 0x002bfc0001637983 */ /* 0x000eb20000300800 */
[----:B------:R-:W-:Y:S01]  /*517f0*/  IMAD.MOV.U32 R248, RZ, RZ, R92 ;  /* 0x000000fffff87224 */ /* 0x000fe200078e005c */
[----:B------:R-:W-:Y:S01]  /*51800*/  MOV R249, R93 ;  /* 0x0000005d00f97202 */ /* 0x000fe20000000f00 */
[----:B------:R-:W-:-:S02]  /*51810*/  IMAD.MOV.U32 R250, RZ, RZ, R94 ;  /* 0x000000fffffa7224 */ /* 0x000fc400078e005e */
[----:B------:R-:W-:Y:S01]  /*51820*/  IMAD.MOV.U32 R251, RZ, RZ, R95 ;  /* 0x000000fffffb7224 */ /* 0x000fe200078e005f */
[----:B------:R-:W-:Y:S01]  /*51830*/  STL [R1+0x4aa4], R248 ;  /* 0x004aa4f801007387 */ /* 0x000fe20000100800 */
        /* <DEDUP_REMOVED lines=15> */
[----:B------:R-:W-:Y:S01]  /*51930*/  IMAD.MOV.U32 R210, RZ, RZ, R93 ;  /* 0x000000ffffd27224 */ /* 0x000fe200078e005d */
[----:B------:R-:W3:Y:S01]  /*51940*/  LDL.LU R132, [R1+0x2af0] ;  /* 0x002af00001847983 */ /* 0x000ee20000300800 */
[----:B------:R-:W-:-:S03]  /*51950*/  IMAD.MOV.U32 R208, RZ, RZ, R95 ;  /* 0x000000ffffd07224 */ /* 0x000fc600078e005f */
[----:B------:R-:W3:Y:S04]  /*51960*/  LDL.LU R133, [R1+0x2af4] ;  /* 0x002af40001857983 */ /* 0x000ee80000300800 */
[----:B------:R-:W3:Y:S04]  /*51970*/  LDL.LU R134, [R1+0x2af8] ;  /* 0x002af80001867983 */ /* 0x000ee80000300800 */
[----:B------:R-:W3:Y:S04]  /*51980*/  LDL.LU R135, [R1+0x2afc] ;  /* 0x002afc0001877983 */ /* 0x000ee80000300800 */
[----:B------:R-:W-:Y:S04]  /*51990*/  STL [R1+0x4a68], R209 ;  /* 0x004a68d101007387 */ /* 0x000fe80000100800 */
[----:B------:R-:W-:Y:S01]  /*519a0*/  STL [R1+0x4a64], R208 ;  /* 0x004a64d001007387 */ /* 0x000fe20000100800 */
[----:B----4-:R-:W-:Y:S11]  /*519b0*/  HMMA.1688.F32.TF32 R92, R88, R50, R100 ;  /* 0x00000032585c723c */ /* 0x010ff60000081064 */
[----:B------:R-:W-:Y:S11]  /*519c0*/  @!UPT UIADD3 URZ, URZ, URZ, URZ ;  /* 0x0000003f3f3ff290 */ /* 0x000ff6000fffe03f */
[----:B------:R-:W-:Y:S01]  /*519d0*/  @!UPT UIADD3 URZ, URZ, URZ, URZ ;  /* 0x0000003f3f3ff290 */ /* 0x000fe2000fffe03f */
[----:B------:R-:W-:Y:S04]  /*519e0*/  STL [R1+0x130], R92 ;  /* 0x0001305c01007387 */ /* 0x000fe80000100800 */
[----:B------:R2:W-:Y:S04]  /*519f0*/  STL [R1+0x13c], R95 ;  /* 0x00013c5f01007387 */ /* 0x0005e80000100800 */
[----:B------:R-:W4:Y:S04]  /*51a00*/  LDL.LU R100, [R1+0x2a40] ;  /* 0x002a400001647983 */ /* 0x000f280000300800 */
[----:B------:R-:W4:Y:S01]  /*51a10*/  LDL.LU R101, [R1+0x2a44] ;  /* 0x002a440001657983 */ /* 0x000f220000300800 */
[----:B------:R-:W-:-:S02]  /*51a20*/  IMAD.MOV.U32 R29, RZ, RZ, R93 ;  /* 0x000000ffff1d7224 */ /* 0x000fc400078e005d */
[----:B------:R-:W-:Y:S02]  /*51a30*/  IMAD.MOV.U32 R28, RZ, RZ, R94 ;  /* 0x000000ffff1c7224 */ /* 0x000fe400078e005e */
[----:B--2---:R-:W-:Y:S03]  /*51a40*/  HMMA.1688.F32.TF32 R92, R88, R46, R96 ;  /* 0x0000002e585c723c */ /* 0x004fe60000081060 */
[----:B------:R-:W-:Y:S04]  /*51a50*/  STL [R1+0x4a30], R28 ;  /* 0x004a301c01007387 */ /* 0x000fe80000100800 */
[----:B------:R-:W-:Y:S11]  /*51a60*/  STL [R1+0x4a2c], R29 ;  /* 0x004a2c1d01007387 */ /* 0x000ff60000100800 */
[----:B------:R-:W-:Y:S05]  /*51a70*/  @!UPT UIADD3 URZ, URZ, URZ, URZ ;  /* 0x0000003f3f3ff290 */ /* 0x000fea000fffe03f */
[----:B------:R3:W-:Y:S04]  /*51a80*/  STL [R1+0x120], R92 ;  /* 0x0001205c01007387 */ /* 0x0007e80000100800 */
[----:B------:R-:W2:Y:S04]  /*51a90*/  LDL.LU R96, [R1+0x29f0] ;  /* 0x0029f00001607983 */ /* 0x000ea80000300800 */
[----:B------:R-:W2:Y:S04]  /*51aa0*/  LDL.LU R97, [R1+0x29f4] ;  /* 0x0029f40001617983 */ /* 0x000ea80000300800 */
[----:B------:R-:W2:Y:S04]  /*51ab0*/  LDL.LU R98, [R1+0x29f8] ;  /* 0x0029f80001627983 */ /* 0x000ea80000300800 */
[----:B------:R-:W2:Y:S01]  /*51ac0*/  LDL.LU R99, [R1+0x29fc] ;  /* 0x0029fc0001637983 */ /* 0x000ea20000300800 */
[----:B------:R-:W-:Y:S01]  /*51ad0*/  IMAD.MOV.U32 R102, RZ, RZ, R33 ;  /* 0x000000ffff667224 */ /* 0x000fe200078e0021 */
[----:B------:R-:W-:Y:S01]  /*51ae0*/  MOV R103, R32 ;  /* 0x0000002000677202 */ /* 0x000fe20000000f00 */
[----:B------:R-:W-:-:S02]  /*51af0*/  IMAD.MOV.U32 R20, RZ, RZ, R93 ;  /* 0x000000ffff147224 */ /* 0x000fc400078e005d */
[----:B------:R-:W-:Y:S02]  /*51b00*/  IMAD.MOV.U32 R33, RZ, RZ, R94 ;  /* 0x000000ffff217224 */ /* 0x000fe400078e005e */
[----:B------:R-:W-:-:S05]  /*51b10*/  IMAD.MOV.U32 R32, RZ, RZ, R95 ;  /* 0x000000ffff207224 */ /* 0x000fca00078e005f */
[----:B------:R-:W-:Y:S04]  /*51b20*/  STL [R1+0x4a0c], R32 ;  /* 0x004a0c2001007387 */ /* 0x000fe80000100800 */
[----:B------:R-:W-:Y:S04]  /*51b30*/  STL [R1+0x4a08], R33 ;  /* 0x004a082101007387 */ /* 0x000fe80000100800 */
[----:B------:R-:W-:Y:S01]  /*51b40*/  STL [R1+0x4a04], R20 ;  /* 0x004a041401007387 */ /* 0x000fe20000100800 */
[C---:B---3--:R-:W-:Y:S11]  /*51b50*/  HMMA.1688.F32.TF32 R92, R88.reuse, R42, R108 ;  /* 0x0000002a585c723c */ /* 0x048ff6000008106c */
[----:B------:R-:W-:Y:S11]  /*51b60*/  @!UPT UIADD3 URZ, URZ, URZ, URZ ;  /* 0x0000003f3f3ff290 */ /* 0x000ff6000fffe03f */
[----:B------:R-:W-:Y:S01]  /*51b70*/  @!UPT UIADD3 URZ, URZ, URZ, URZ ;  /* 0x0000003f3f3ff290 */ /* 0x000fe2000fffe03f */
[----:B------:R3:W-:Y:S01]  /*51b80*/  STL.64 [R1+0x210], R92 ;  /* 0x0002105c01007387 */ /* 0x0007e20000100a00 */
[----:B------:R-:W-:Y:S01]  /*51b90*/  IMAD.MOV.U32 R16, RZ, RZ, R94 ;  /* 0x000000ffff107224 */ /* 0x000fe200078e005e */
[----:B------:R-:W-:Y:S02]  /*51ba0*/  MOV R17, R95 ;  /* 0x0000005f00117202 */ /* 0x000fe40000000f00 */
[C---:B---3--:R-:W-:Y:S03]  /*51bb0*/  HMMA.1688.F32.TF32 R92, R88.reuse, R38, R244 ;  /* 0x00000026585c723c */ /* 0x048fe600000810f4 */
[----:B------:R-:W-:Y:S04]  /*51bc0*/  STL [R1+0x4a10], R17 ;  /* 0x004a101101007387 */ /* 0x000fe80000100800 */
[----:B------:R-:W-:Y:S11]  /*51bd0*/  STL [R1+0x4998], R16 ;  /* 0x0049981001007387 */ /* 0x000ff60000100800 */
[----:B------:R-:W-:Y:S05]  /*51be0*/  @!UPT UIADD3 URZ, URZ, URZ, URZ ;  /* 0x0000003f3f3ff290 */ /* 0x000fea000fffe03f */
[----:B------:R3:W-:Y:S01]  /*51bf0*/  STL.64 [R1+0x200], R92 ;  /* 0x0002005c01007387 */ /* 0x0007e20000100a00 */
[----:B------:R-:W-:Y:S02]  /*51c00*/  IMAD.MOV.U32 R12, RZ, RZ, R94 ;  /* 0x000000ffff0c7224 */ /* 0x000fe400078e005e */
[----:B------:R-:W-:Y:S02]  /*51c10*/  IMAD.MOV.U32 R13, RZ, RZ, R95 ;  /* 0x000000ffff0d7224 */ /* 0x000fe400078e005f */
[C---:B---3--:R-:W-:Y:S08]  /*51c20*/  HMMA.1688.F32.TF32 R92, R88.reuse, R30, R104 ;  /* 0x0000001e585c723c */ /* 0x048ff00000081068 */
[C---:B------:R-:W-:Y:S11]  /*51c30*/  HMMA.1688.F32.TF32 R108, R88.reuse, R34, R132 ;  /* 0x00000022586c723c */ /* 0x040ff60000081084 */
[----:B------:R-:W-:Y:S05]  /*51c40*/  @!UPT UIADD3 URZ, URZ, URZ, URZ ;  /* 0x0000003f3f3ff290 */ /* 0x000fea000fffe03f */
[----:B------:R-:W-:Y:S01]  /*51c50*/  IMAD.MOV.U32 R161, RZ, RZ, R92 ;  /* 0x000000ffffa17224 */ /* 0x000fe200078e005c */
[----:B------:R-:W-:Y:S01]  /*51c60*/  MOV R8, R94 ;  /* 0x0000005e00087202 */ /* 0x000fe20000000f00 */
[----:B------:R-:W-:Y:S02]  /*51c70*/  IMAD.MOV.U32 R9, RZ, RZ, R93 ;  /* 0x000000ffff097224 */ /* 0x000fe400078e005d */
[----:B------:R-:W-:Y:S01]  /*51c80*/  IMAD.MOV.U32 R160, RZ, RZ, R95 ;  /* 0x000000ffffa07224 */ /* 0x000fe200078e005f */
[----:B------:R-:W-:Y:S04]  /*51c90*/  STL [R1+0x494c], R12 ;  /* 0x00494c0c01007387 */ /* 0x000fe80000100800 */
[----:B------:R-:W-:Y:S04]  /*51ca0*/  STL [R1+0x4948], R13 ;  /* 0x0049480d01007387 */ /* 0x000fe80000100800 */
[----:B------:R3:W-:Y:S04]  /*51cb0*/  STL.64 [R1+0x280], R108 ;  /* 0x0002806c01007387 */ /* 0x0007e80000100a00 */
[----:B------:R1:W-:Y:S04]  /*51cc0*/  STL.64 [R1+0x288], R110 ;  /* 0x0002886e01007387 */ /* 0x0003e80000100a00 */
[----:B------:R-:W-:Y:S04]  /*51cd0*/  STL [R1+0x491c], R160 ;  /* 0x00491ca001007387 */ /* 0x000fe80000100800 */
[----:B------:R-:W-:Y:S04]  /*51ce0*/  STL [R1+0x4918], R8 ;  /* 0x0049180801007387 */ /* 0x000fe80000100800 */
[----:B------:R-:W-:Y:S04]  /*51cf0*/  STL [R1+0x4914], R9 ;  /* 0x0049140901007387 */ /* 0x000fe80000100800 */
[----:B------:R-:W-:Y:S01]  /*51d00*/  STL [R1+0x4910], R161 ;  /* 0x004910a101007387 */ /* 0x000fe20000100800 */
[C---:B----4-:R-:W-:Y:S11]  /*51d10*/  HMMA.1688.F32.TF32 R92, R88.reuse, R26, R100 ;  /* 0x0000001a585c723c */ /* 0x050ff60000081064 */
[----:B------:R-:W-:Y:S11]  /*51d20*/  @!UPT UIADD3 URZ, URZ, URZ, URZ ;  /* 0x0000003f3f3ff290 */ /* 0x000ff6000fffe03f */
[----:B------:R-:W-:Y:S02]  /*51d30*/  @!UPT UIADD3 URZ, URZ, URZ, URZ ;  /* 0x0000003f3f3ff290 */ /* 0x000fe4000fffe03f */
[----:B------:R-:W-:Y:S01]  /*51d40*/  MOV R165, R95 ;  /* 0x0000005f00a57202 */ /* 0x000fe20000000f00 */
[----:B------:R-:W-:Y:S02]  /*51d50*/  IMAD.MOV.U32 R164, RZ, RZ, R94 ;  /* 0x000000ffffa47224 */ /* 0x000fe400078e005e */
[----:B------:R-:W-:Y:S02]  /*51d60*/  IMAD.MOV.U32 R192, RZ, RZ, R93 ;  /* 0x000000ffffc07224 */ /* 0x000fe400078e005d */
[----:B------:R-:W-:Y:S01]  /*51d70*/  IMAD.MOV.U32 R193, RZ, RZ, R92 ;  /* 0x000000ffffc17224 */ /* 0x000fe200078e005c */
[----:B------:R-:W-:Y:S04]  /*51d80*/  STL [R1+0x492c], R165 ;  /* 0x00492ca501007387 */ /* 0x000fe80000100800 */
[----:B------:R-:W-:Y:S04]  /*51d90*/  STL [R1+0x4928], R164 ;  /* 0x004928a401007387 */ /* 0x000fe80000100800 */
[----:B------:R-:W-:Y:S04]  /*51da0*/  STL [R1+0x4924], R192 ;  /* 0x004924c001007387 */ /* 0x000fe80000100800 */
[----:B------:R-:W-:Y:S04]  /*51db0*/  STL [R1+0x4920], R193 ;  /* 0x004920c101007387 */ /* 0x000fe80000100800 */
[----:B------:R-:W4:Y:S04]  /*51dc0*/  LDL.LU R100, [R1+0x1330] ;  /* 0x0013300001647983 */ /* 0x000f280000300800 */
[----:B------:R-:W4:Y:S04]  /*51dd0*/  LDL.LU R101, [R1+0x1334] ;  /* 0x0013340001657983 */ /* 0x000f280000300800 */
[----:B------:R-:W4:Y:S04]  /*51de0*/  LDL.LU R102, [R1+0x1338] ;  /* 0x0013380001667983 */ /* 0x000f280000300800 */
[----:B------:R-:W4:Y:S04]  /*51df0*/  LDL.LU R103, [R1+0x133c] ;  /* 0x00133c0001677983 */ /* 0x000f280000300800 */
        /* <DEDUP_REMOVED lines=32> */
[----:B--2---:R-:W-:Y:S03]  /*52000*/  HMMA.1688.F32.TF32 R92, R88, R22, R96 ;  /* 0x00000016585c723c */ /* 0x004fe60000081060 */
        /* <DEDUP_REMOVED lines=23> */
[----:B------:R-:W4:Y:S01]  /*52180*/  LDL.LU R123, [R1+0x146c] ;  /* 0x00146c00017b7983 */ /* 0x000f220000300800 */
[----:B------:R-:W-:-:S03]  /*52190*/  IMAD.MOV.U32 R181, RZ, RZ, R92 ;  /* 0x000000ffffb57224 */ /* 0x000fc600078e005c */
[----:B------:R-:W4:Y:S01]  /*521a0*/  LDL.LU R204, [R1+0x1470] ;  /* 0x0014700001cc7983 */ /* 0x000f220000300800 */
[----:B------:R-:W-:-:S03]  /*521b0*/  IMAD.MOV.U32 R180, RZ, RZ, R93 ;  /* 0x000000ffffb47224 */ /* 0x000fc600078e005d */
[----:B------:R-:W4:Y:S01]  /*521c0*/  LDL.LU R205, [R1+0x1474] ;  /* 0x0014740001cd7983 */ /* 0x000f220000300800 */
[----:B------:R-:W-:-:S03]  /*521d0*/  IMAD.MOV.U32 R156, RZ, RZ, R94 ;  /* 0x000000ffff9c7224 */ /* 0x000fc600078e005e */
[----:B------:R-:W4:Y:S01]  /*521e0*/  LDL.LU R206, [R1+0x1478] ;  /* 0x0014780001ce7983 */ /* 0x000f220000300800 */
[----:B------:R-:W-:-:S03]  /*521f0*/  IMAD.MOV.U32 R157, RZ, RZ, R95 ;  /* 0x000000ffff9d7224 */ /* 0x000fc600078e005f */
        /* <DEDUP_REMOVED lines=17> */
[----:B---3--:R-:W3:Y:S04]  /*52310*/  LDL.LU R108, [R1+0x1370] ;  /* 0x00137000016c7983 */ /* 0x008ee80000300800 */
[----:B------:R-:W3:Y:S04]  /*52320*/  LDL.LU R109, [R1+0x1374] ;  /* 0x00137400016d7983 */ /* 0x000ee80000300800 */
[----:B-1----:R-:W3:Y:S04]  /*52330*/  LDL.LU R110, [R1+0x1378] ;  /* 0x00137800016e7983 */ /* 0x002ee80000300800 */
[----:B------:R-:W3:Y:S04]  /*52340*/  LDL.LU R111, [R1+0x137c] ;  /* 0x00137c00016f7983 */ /* 0x000ee80000300800 */
[----:B------:R-:W-:Y:S04]  /*52350*/  STL [R1+0x4a38], R157 ;  /* 0x004a389d01007387 */ /* 0x000fe80000100800 */
[----:B------:R-:W-:Y:S04]  /*52360*/  STL [R1+0x4a34], R156 ;  /* 0x004a349c01007387 */ /* 0x000fe80000100800 */
[----:B------:R-:W-:Y:S04]  /*52370*/  STL [R1+0x4944], R180 ;  /* 0x004944b401007387 */ /* 0x000fe80000100800 */
[----:B------:R-:W-:Y:S01]  /*52380*/  STL [R1+0x4940], R181 ;  /* 0x004940b501007387 */ /* 0x000fe20000100800 */
[C---:B--2---:R-:W-:Y:S11]  /*52390*/  HMMA.1688.F32.TF32 R96, R88.reuse, R18, R96 ;  /* 0x000000125860723c */ /* 0x044ff60000081060 */
[----:B------:R-:W-:Y:S11]  /*523a0*/  @!UPT UIADD3 URZ, URZ, URZ, URZ ;  /* 0x0000003f3f3ff290 */ /* 0x000ff6000fffe03f */
[----:B------:R-:W-:Y:S02]  /*523b0*/  @!UPT UIADD3 URZ, URZ, URZ, URZ ;  /* 0x0000003f3f3ff290 */ /* 0x000fe4000fffe03f */
[----:B------:R-:W-:Y:S01]  /*523c0*/  MOV R184, R96 ;  /* 0x0000006000b87202 */ /* 0x000fe20000000f00 */
[----:B------:R-:W-:Y:S01]  /*523d0*/  IMAD.MOV.U32 R185, RZ, RZ, R97 ;  /* 0x000000ffffb97224 */ /* 0x000fe200078e0061 */
[----:B------:R-:W3:Y:S01]  /*523e0*/  LDL.LU R96, [R1+0x2d20] ;  /* 0x002d200001607983 */ /* 0x000ee20000300800 */
[----:B------:R-:W-:Y:S02]  /*523f0*/  IMAD.MOV.U32 R148, RZ, RZ, R98 ;  /* 0x000000ffff947224 */ /* 0x000fe400078e0062 */
[----:B------:R-:W-:Y:S01]  /*52400*/  IMAD.MOV.U32 R149, RZ, RZ, R99 ;  /* 0x000000ffff957224 */ /* 0x000fe200078e0063 */
[----:B------:R-:W3:Y:S04]  /*52410*/  LDL.LU R97, [R1+0x2d24] ;  /* 0x002d240001617983 */ /* 0x000ee80000300800 */
[----:B------:R-:W3:Y:S04]  /*52420*/  LDL.LU R98, [R1+0x2d28] ;  /* 0x002d280001627983 */ /* 0x000ee80000300800 */
[----:B------:R-:W3:Y:S01]  /*52430*/  LDL.LU R99, [R1+0x2d2c] ;  /* 0x002d2c0001637983 */ /* 0x000ee20000300800 */
[C---:B----4-:R-:W-:Y:S03]  /*52440*/  HMMA.1688.F32.TF32 R92, R88.reuse, R190, R92 ;  /* 0x000000be585c723c */ /* 0x050fe6000008105c */
[----:B------:R-:W-:Y:S04]  /*52450*/  STL [R1+0x4a60], R185 ;  /* 0x004a60b901007387 */ /* 0x000fe80000100800 */
[----:B------:R-:W-:Y:S11]  /*52460*/  STL [R1+0x4a5c], R184 ;  /* 0x004a5cb801007387 */ /* 0x000ff60000100800 */
[----:B------:R-:W-:Y:S05]  /*52470*/  @!UPT UIADD3 URZ, URZ, URZ, URZ ;  /* 0x0000003f3f3ff290 */ /* 0x000fea000fffe03f */
[----:B------:R-:W-:Y:S04]  /*52480*/  STL.64 [R1+0x1850], R92 ;  /* 0x0018505c01007387 */ /* 0x000fe80000100a00 */
[----:B------:R1:W-:Y:S02]  /*52490*/  STL.64 [R1+0x1858], R94 ;  /* 0x0018585e01007387 */ /* 0x0003e40000100a00 */
[C---:B-1----:R-:W-:Y:S08]  /*524a0*/  HMMA.1688.F32.TF32 R92, R88.reuse, R186, R204 ;  /* 0x000000ba585c723c */ /* 0x042ff000000810cc */
[C---:B------:R-:W-:Y:S11]  /*524b0*/  HMMA.1688.F32.TF32 R204, R88.reuse, R182, R120 ;  /* 0x000000b658cc723c */ /* 0x040ff60000081078 */
[----:B------:R-:W-:Y:S04]  /*524c0*/  @!UPT UIADD3 URZ, URZ, URZ, URZ ;  /* 0x0000003f3f3ff290 */ /* 0x000fe8000fffe03f */
[----:B------:R-:W-:Y:S04]  /*524d0*/  STL.64 [R1+0x1840], R92 ;  /* 0x0018405c01007387 */ /* 0x000fe80000100a00 */
[----:B------:R1:W-:Y:S02]  /*524e0*/  STL.64 [R1+0x1848], R94 ;  /* 0x0018485e01007387 */ /* 0x0003e40000100a00 */
[C---:B-1----:R-:W-:Y:S02]  /*524f0*/  HMMA.1688.F32.TF32 R92, R88.reuse, R178, R240 ;  /* 0x000000b2585c723c */ /* 0x042fe400000810f0 */
[----:B------:R-:W-:Y:S04]  /*52500*/  STL.64 [R1+0x1830], R204 ;  /* 0x001830cc01007387 */ /* 0x000fe80000100a00 */
[----:B------:R1:W-:Y:S02]  /*52510*/  STL.64 [R1+0x1838], R206 ;  /* 0x001838ce01007387 */ /* 0x0003e40000100a00 */
[C---:B------:R-:W-:Y:S08]  /*52520*/  HMMA.1688.F32.TF32 R120, R88.reuse, R174, R236 ;  /* 0x000000ae5878723c */ /* 0x040ff000000810ec */
[C---:B-1----:R-:W-:Y:S07]  /*52530*/  HMMA.1688.F32.TF32 R204, R88.reuse, R170, R232 ;  /* 0x000000aa58cc723c */ /* 0x042fee00000810e8 */
        /* <DEDUP_REMOVED lines=9> */
[C---:B----4-:R-:W-:Y:S03]  /*525d0*/  HMMA.1688.F32.TF32 R204, R88.reuse, R158, R220 ;  /* 0x0000009e58cc723c */ /* 0x050fe600000810dc */
[----:B------:R1:W-:Y:S05]  /*525e0*/  STL.64 [R1+0x17f8], R94 ;  /* 0x0017f85e01007387 */ /* 0x0003ea0000100a00 */
[C---:B-1----:R-:W-:Y:S06]  /*525f0*/  HMMA.1688.F32.TF32 R92, R88.reuse, R154, R216 ;  /* 0x0000009a585c723c */ /* 0x042fec00000810d8 */
[----:B------:R-:W-:Y:S04]  /*52600*/  STL.64 [R1+0x17e0], R120 ;  /* 0x0017e07801007387 */ /* 0x000fe80000100a00 */
[----:B------:R1:W-:Y:S05]  /*52610*/  STL.64 [R1+0x17e8], R122 ;  /* 0x0017e87a01007387 */ /* 0x0003ea0000100a00 */
[----:B------:R-:W-:Y:S01]  /*52620*/  STL.64 [R1+0x17d0], R204 ;  /* 0x0017d0cc01007387 */ /* 0x000fe20000100a00 */
[C---:B------:R-:W-:Y:S03]  /*52630*/  HMMA.1688.F32.TF32 R128, R88.reuse, R74, R128 ;  /* 0x0000004a5880723c */ /* 0x040fe60000081080 */
[----:B------:R-:W-:Y:S05]  /*52640*/  STL.64 [R1+0x17d8], R206 ;  /* 0x0017d8ce01007387 */ /* 0x000fea0000100a00 */
[C---:B-1----:R-:W-:Y:S01]  /*52650*/  HMMA.1688.F32.TF32 R120, R88.reuse, R150, R212 ;  /* 0x000000965878723c */ /* 0x042fe200000810d4 */
[----:B------:R-:W-:Y:S04]  /*52660*/  STL.64 [R1+0x17c0], R92 ;  /* 0x0017c05c01007387 */ /* 0x000fe80000100a00 */
[----:B------:R1:W-:Y:S03]  /*52670*/  STL.64 [R1+0x17c8], R94 ;  /* 0x0017c85e01007387 */ /* 0x0003e60000100a00 */
[C---:B-1----:R-:W-:Y:S01]  /*52680*/  HMMA.1688.F32.TF32 R92, R88.reuse, R70, R124 ;  /* 0x00000046585c723c */ /* 0x042fe2000008107c */
[----:B------:R-:W-:Y:S11]  /*52690*/  LDS R124, [R44+0x2380] ;  /* 0x002380002c7c7984 */ /* 0x000ff60000000800 */
[----:B------:R-:W-:Y:S03]  /*526a0*/  @!UPT UIADD3 URZ, URZ, URZ, URZ ;  /* 0x0000003f3f3ff290 */ /* 0x000fe6000fffe03f */
[----:B------:R-:W-:Y:S04]  /*526b0*/  STL.64 [R1+0x17b0], R120 ;  /* 0x0017b07801007387 */ /* 0x000fe80000100a00 */
[----:B------:R1:W-:Y:S04]  /*526c0*/  STL.64 [R1+0x17b8], R122 ;  /* 0x0017b87a01007387 */ /* 0x0003e80000100a00 */
[----:B------:R-:W-:Y:S04]  /*526d0*/  STL.64 [R1+0x17a0], R128 ;  /* 0x0017a08001007387 */ /* 0x000fe80000100a00 */
[----:B------:R-:W-:Y:S01]  /*526e0*/  STL.64 [R1+0x17a8], R130 ;  /* 0x0017a88201007387 */ /* 0x000fe20000100a00 */
[C---:B-1----:R-:W-:Y:S03]  /*526f0*/  HMMA.1688.F32.TF32 R120, R88.reuse, R66, R116 ;  /* 0x000000425878723c */ /* 0x042fe60000081074 */
[----:B------:R-:W-:Y:S04]  /*52700*/  LDS R126, [R44+0x3380] ;  /* 0x003380002c7e7984 */ /* 0x000fe80000000800 */
[----:B------:R-:W-:Y:S01]  /*52710*/  STL.64 [R1+0x1790], R92 ;  /* 0x0017905c01007387 */ /* 0x000fe20000100a00 */
[C---:B------:R-:W-:Y:S03]  /*52720*/  HMMA.1688.F32.TF32 R116, R88.reuse, R62, R112 ;  /* 0x0000003e5874723c */ /* 0x040fe60000081070 */
[----:B------:R3:W-:Y:S04]  /*52730*/  STL.64 [R1+0x1798], R94 ;  /* 0x0017985e01007387 */ /* 0x0007e80000100a00 */
[----:B------:R-:W-:Y:S04]  /*52740*/  LDS R125, [R45+0x2380] ;  /* 0x002380002d7d7984 */ /* 0x000fe80000000800 */
[----:B------:R-:W1:Y:S01]  /*52750*/  LDS R127, [R45+0x3380] ;  /* 0x003380002d7f7984 */ /* 0x000e620000000800 */
[C---:B---3--:R-:W-:Y:S03]  /*52760*/  HMMA.1688.F32.TF32 R92, R88.reuse, R58, R108 ;  /* 0x0000003a585c723c */ /* 0x048fe6000008106c */
[----:B------:R-:W-:Y:S04]  /*52770*/  STL.64 [R1+0x1780], R120 ;  /* 0x0017807801007387 */ /* 0x000fe80000100a00 */
[----:B------:R-:W-:Y:S01]  /*52780*/  STL.64 [R1+0x1788], R122 ;  /* 0x0017887a01007387 */ /* 0x000fe20000100a00 */
[C---:B------:R-:W-:Y:S03]  /*52790*/  HMMA.1688.F32.TF32 R112, R88.reuse, R14, R244 ;  /* 0x0000000e5870723c */ /* 0x040fe600000810f4 */
[----:B------:R-:W-:Y:S04]  /*527a0*/  STL.64 [R1+0x1770], R116 ;  /* 0x0017707401007387 */ /* 0x000fe80000100a00 */
[----:B------:R-:W-:Y:S01]  /*527b0*/  STL.64 [R1+0x1778], R118 ;  /* 0x0017787601007387 */ /* 0x000fe20000100a00 */
[C---:B------:R-:W-:Y:S07]  /*527c0*/  HMMA.1688.F32.TF32 R108, R88.reuse, R10, R132 ;  /* 0x0000000a586c723c */ /* 0x040fee0000081084 */
[----:B------:R-:W-:Y:S04]  /*527d0*/  STL.64 [R1+0x1760], R92 ;  /* 0x0017605c01007387 */ /* 0x000fe80000100a00 */
[----:B------:R3:W-:Y:S02]  /*527e0*/  STL.64 [R1+0x1768], R94 ;  /* 0x0017685e01007387 */ /* 0x0007e40000100a00 */
[C---:B---3--:R-:W-:Y:S02]  /*527f0*/  HMMA.1688.F32.TF32 R92, R88.reuse, R6, R104 ;  /* 0x00000006585c723c */ /* 0x048fe40000081068 */
[----:B------:R3:W-:Y:S04]  /*52800*/  STL.64 [R1+0x1640], R112 ;  /* 0x0016407001007387 */ /* 0x0007e80000100a00 */
[----:B------:R4:W-:Y:S04]  /*52810*/  STL.64 [R1+0x1648], R114 ;  /* 0x0016487201007387 */ /* 0x0009e80000100a00 */
[----:B------:R-:W2:Y:S04]  /*52820*/  LDL.LU R116, [R1+0x2d10] ;  /* 0x002d100001747983 */ /* 0x000ea80000300800 */
[----:B------:R1:W-:Y:S01]  /*52830*/  STL.64 [R1+0x1600], R108 ;  /* 0x0016006c01007387 */ /* 0x0003e20000100a00 */
[----:B------:R-:W-:Y:S03]  /*52840*/  HMMA.1688.F32.TF32 R88, R88, R194, R100 ;  /* 0x000000c25858723c */ /* 0x000fe60000081064 */
[----:B------:R1:W-:Y:S05]  /*52850*/  STL.64 [R1+0x1608], R110 ;  /* 0x0016086e01007387 */ /* 0x0003ea0000100a00 */
[----:B------:R-:W-:Y:S04]  /*52860*/  STL.64 [R1+0x15d0], R92 ;  /* 0x0015d05c01007387 */ /* 0x000fe80000100a00 */
[----:B------:R-:W-:Y:S04]  /*52870*/  STL.64 [R1+0x15d8], R94 ;  /* 0x0015d85e01007387 */ /* 0x000fe80000100a00 */
[----:B------:R-:W2:Y:S04]  /*52880*/  LDL.LU R117, [R1+0x2d14] ;  /* 0x002d140001757983 */ /* 0x000ea80000300800 */
[----:B------:R-:W2:Y:S04]  /*52890*/  LDL.LU R118, [R1+0x2d18] ;  /* 0x002d180001767983 */ /* 0x000ea80000300800 */
[----:B------:R-:W2:Y:S04]  /*528a0*/  LDL.LU R119, [R1+0x2d1c] ;  /* 0x002d1c0001777983 */ /* 0x000ea80000300800 */
[----:B---3--:R-:W3:Y:S04]  /*528b0*/  LDL.LU R112, [R1+0x2cf0] ;  /* 0x002cf00001707983 */ /* 0x008ee80000300800 */
[----:B------:R-:W-:Y:S04]  /*528c0*/  STL.64 [R1+0x15c0], R88 ;  /* 0x0015c05801007387 */ /* 0x000fe80000100a00 */
[----:B------:R2:W-:Y:S04]  /*528d0*/  STL.64 [R1+0x15c8], R90 ;  /* 0x0015c85a01007387 */ /* 0x0005e80000100a00 */
[----:B------:R-:W3:Y:S04]  /*528e0*/  LDL.LU R113, [R1+0x2cf4] ;  /* 0x002cf40001717983 */ /* 0x000ee80000300800 */
[----:B----4-:R-:W3:Y:S04]  /*528f0*/  LDL.LU R114, [R1+0x2cf8] ;  /* 0x002cf80001727983 */ /* 0x010ee80000300800 */
[----:B------:R-:W3:Y:S04]  /*52900*/  LDL.LU R115, [R1+0x2cfc] ;  /* 0x002cfc0001737983 */ /* 0x000ee80000300800 */
        /* <DEDUP_REMOVED lines=20> */
[----:B------:R-:W4:Y:S01]  /*52a50*/  LDL.LU R99, [R1+0x2bcc] ;  /* 0x002bcc0001637983 */ /* 0x000f220000300800 */
[C---:B--2---:R-:W-:Y:S11]  /*52a60*/  HMMA.1688.F32.TF32 R88, R84.reuse, R78, R116 ;  /* 0x0000004e5458723c */ /* 0x044ff60000081074 */
[----:B------:R-:W-:Y:S11]  /*52a70*/  @!UPT UIADD3 URZ, URZ, URZ, URZ ;  /* 0x0000003f3f3ff290 */ /* 0x000ff6000fffe03f */
[----:B------:R-:W-:Y:S02]  /*52a80*/  @!UPT UIADD3 URZ, URZ, URZ, URZ ;  /* 0x0000003f3f3ff290 */ /* 0x000fe4000fffe03f */
[----:B------:R-:W-:Y:S01]  /*52a90*/  IMAD.MOV.U32 R248, RZ, RZ, R88 ;  /* 0x000000fffff87224 */ /* 0x000fe200078e0058 */
[----:B------:R-:W-:Y:S01]  /*52aa0*/  MOV R36, R89 ;  /* 0x0000005900247202 */ /* 0x000fe20000000f00 */
[----:B------:R-:W-:Y:S02]  /*52ab0*/  IMAD.MOV.U32 R37, RZ, RZ, R90 ;  /* 0x000000ffff257224 */ /* 0x000fe400078e005a */
[----:B------:R-:W-:Y:S02]  /*52ac0*/  IMAD.MOV.U32 R41, RZ, RZ, R91 ;  /* 0x000000ffff297224 */ /* 0x000fe400078e005b */
[C---:B---3--:R-:W-:Y:S11]  /*52ad0*/  HMMA.1688.F32.TF32 R88, R84.reuse, R54, R112 ;  /* 0x000000365458723c */ /* 0x048ff60000081070 */
[----:B------:R-:W-:Y:S11]  /*52ae0*/  @!UPT UIADD3 URZ, URZ, URZ, URZ ;  /* 0x0000003f3f3ff290 */ /* 0x000ff6000fffe03f */
[----:B------:R-:W-:Y:S02]  /*52af0*/  @!UPT UIADD3 URZ, URZ, URZ, URZ ;  /* 0x0000003f3f3ff290 */ /* 0x000fe4000fffe03f */
[----:B------:R-:W-:Y:S01]  /*52b00*/  IMAD.MOV.U32 R209, RZ, RZ, R88 ;  /* 0x000000ffffd17224 */ /* 0x000fe200078e0058 */
[----:B------:R-:W-:Y:S01]  /*52b10*/  MOV R185, R90 ;  /* 0x0000005a00b97202 */ /* 0x000fe20000000f00 */
[----:B------:R-:W-:Y:S02]  /*52b20*/  IMAD.MOV.U32 R208, RZ, RZ, R89 ;  /* 0x000000ffffd07224 */ /* 0x000fe400078e0059 */
[----:B------:R-:W-:Y:S02]  /*52b30*/  IMAD.MOV.U32 R184, RZ, RZ, R91 ;  /* 0x000000ffffb87224 */ /* 0x000fe400078e005b */
[C---:B----4-:R-:W-:Y:S11]  /*52b40*/  HMMA.1688.F32.TF32 R88, R84.reuse, R50, R108 ;  /* 0x000000325458723c */ /* 0x050ff6000008106c */
[----:B------:R-:W-:Y:S11]  /*52b50*/  @!UPT UIADD3 URZ, URZ, URZ, URZ ;  /* 0x0000003f3f3ff290 */ /* 0x000ff6000fffe03f */
[----:B------:R-:W-:Y:S02]  /*52b60*/  @!UPT UIADD3 URZ, URZ, URZ, URZ ;  /* 0x0000003f3f3ff290 */ /* 0x000fe4000fffe03f */
[----:B------:R-:W-:Y:S01]  /*52b70*/  IMAD.MOV.U32 R17, RZ, RZ, R88 ;  /* 0x000000ffff117224 */ /* 0x000fe200078e0058 */
[----:B------:R-:W-:Y:S01]  /*52b80*/  MOV R20, R91 ;  /* 0x0000005b00147202 */ /* 0x000fe20000000f00 */
[----:B------:R-:W-:Y:S02]  /*52b90*/  IMAD.MOV.U32 R32, RZ, RZ, R89 ;  /* 0x000000ffff207224 */ /* 0x000fe400078e0059 */
[----:B------:R-:W-:Y:S02]  /*52ba0*/  IMAD.MOV.U32 R33, RZ, RZ, R90 ;  /* 0x000000ffff217224 */ /* 0x000fe400078e005a */
[C---:B------:R-:W-:Y:S11]  /*52bb0*/  HMMA.1688.F32.TF32 R88, R84.reuse, R46, R244 ;  /* 0x0000002e5458723c */ /* 0x040ff600000810f4 */
[----:B------:R-:W-:Y:S11]  /*52bc0*/  @!UPT UIADD3 URZ, URZ, URZ, URZ ;  /* 0x0000003f3f3ff290 */ /* 0x000ff6000fffe03f */
[----:B------:R-:W-:Y:S02]  /*52bd0*/  @!UPT UIADD3 URZ, URZ, URZ, URZ ;  /* 0x0000003f3f3ff290 */ /* 0x000fe4000fffe03f */
[----:B------:R-:W-:Y:S02]  /*52be0*/  IMAD.MOV.U32 R157, RZ, RZ, R88 ;  /* 0x000000ffff9d7224 */ /* 0x000fe400078e0058 */
[----:B------:R-:W-:Y:S02]  /*52bf0*/  IMAD.MOV.U32 R156, RZ, RZ, R89 ;  /* 0x000000ffff9c7224 */ /* 0x000fe400078e0059 */
[----:B------:R-:W-:Y:S02]  /*52c00*/  IMAD.MOV.U32 R28, RZ, RZ, R90 ;  /* 0x000000ffff1c7224 */ /* 0x000fe400078e005a */
[----:B------:R-:W-:Y:S02]  /*52c10*/  IMAD.MOV.U32 R29, RZ, RZ, R91 ;  /* 0x000000ffff1d7224 */ /* 0x000fe400078e005b */
[C---:B------:R-:W-:Y:S11]  /*52c20*/  HMMA.1688.F32.TF32 R88, R84.reuse, R42, R104 ;  /* 0x0000002a5458723c */ /* 0x040ff60000081068 */
[----:B------:R-:W-:Y:S11]  /*52c30*/  @!UPT UIADD3 URZ, URZ, URZ, URZ ;  /* 0x0000003f3f3ff290 */ /* 0x000ff6000fffe03f */
[----:B------:R-:W-:Y:S02]  /*52c40*/  @!UPT UIADD3 URZ, URZ, URZ, URZ ;  /* 0x0000003f3f3ff290 */ /* 0x000fe4000fffe03f */
[----:B------:R-:W-:Y:S01]  /*52c50*/  MOV R21, R88 ;  /* 0x0000005800157202 */ /* 0x000fe20000000f00 */
[----:B------:R-:W-:Y:S02]  /*52c60*/  IMAD.MOV.U32 R25, RZ, RZ, R89 ;  /* 0x000000ffff197224 */ /* 0x000fe400078e0059 */
[----:B------:R-:W-:Y:S02]  /*52c70*/  IMAD.MOV.U32 R24, RZ, RZ, R90 ;  /* 0x000000ffff187224 */ /* 0x000fe400078e005a */
[----:B------:R-:W-:Y:S02]  /*52c80*/  IMAD.MOV.U32 R16, RZ, RZ, R91 ;  /* 0x000000ffff107224 */ /* 0x000fe400078e005b */
[C---:B------:R-:W-:Y:S11]  /*52c90*/  HMMA.1688.F32.TF32 R88, R84.reuse, R38, R100 ;  /* 0x000000265458723c */ /* 0x040ff60000081064 */
[----:B------:R-:W-:Y:S11]  /*52ca0*/  @!UPT UIADD3 URZ, URZ, URZ, URZ ;  /* 0x0000003f3f3ff290 */ /* 0x000ff6000fffe03f */
[----:B------:R-:W-:Y:S02]  /*52cb0*/  @!UPT UIADD3 URZ, URZ, URZ, URZ ;  /* 0x0000003f3f3ff290 */ /* 0x000fe4000fffe03f */
[----:B------:R-:W-:Y:S01]  /*52cc0*/  IMAD.MOV.U32 R12, RZ, RZ, R88 ;  /* 0x000000ffff0c7224 */ /* 0x000fe200078e0058 */
[----:B------:R-:W-:Y:S01]  /*52cd0*/  MOV R13, R89 ;  /* 0x00000059000d7202 */ /* 0x000fe20000000f00 */
[----:B------:R-:W-:Y:S02]  /*52ce0*/  IMAD.MOV.U32 R180, RZ, RZ, R90 ;  /* 0x000000ffffb47224 */ /* 0x000fe400078e005a */
[----:B------:R-:W-:Y:S02]  /*52cf0*/  IMAD.MOV.U32 R181, RZ, RZ, R91 ;  /* 0x000000ffffb57224 */ /* 0x000fe400078e005b */
[----:B------:R-:W-:Y:S01]  /*52d00*/  HMMA.1688.F32.TF32 R88, R84, R34, R96 ;  /* 0x000000225458723c */ /* 0x000fe20000081060 */
        /* <DEDUP_REMOVED lines=78> */
[----:B------:R-:W-:Y:S02]  /*531f0*/  IMAD.MOV.U32 R169, RZ, RZ, R88 ;  /* 0x000000ffffa97224 */ /* 0x000fe400078e0058 */
[----:B------:R-:W-:Y:S02]  /*53200*/  IMAD.MOV.U32 R168, RZ, RZ, R89 ;  /* 0x000000ffffa87224 */ /* 0x000fe400078e0059 */
[----:B------:R-:W-:Y:S02]  /*53210*/  IMAD.MOV.U32 R4, RZ, RZ, R90 ;  /* 0x000000ffff047224 */ /* 0x000fe400078e005a */
[----:B------:R-:W-:Y:S02]  /*53220*/  IMAD.MOV.U32 R172, RZ, RZ, R91 ;  /* 0x000000ffffac7224 */ /* 0x000fe400078e005b */
[C---:B----4-:R-:W-:Y:S11]  /*53230*/  HMMA.1688.F32.TF32 R88, R84.reuse, R22, R232 ;  /* 0x000000165458723c */ /* 0x050ff600000810e8 */
[----:B------:R-:W-:Y:S11]  /*53240*/  @!UPT UIADD3 URZ, URZ, URZ, URZ ;  /* 0x0000003f3f3ff290 */ /* 0x000ff6000fffe03f */
[----:B------:R-:W-:Y:S02]  /*53250*/  @!UPT UIADD3 URZ, URZ, URZ, URZ ;  /* 0x0000003f3f3ff290 */ /* 0x000fe4000fffe03f */
[----:B------:R-:W-:Y:S01]  /*53260*/  MOV R5, R88 ;  /* 0x0000005800057202 */ /* 0x000fe20000000f00 */
[----:B------:R-:W-:Y:S02]  /*53270*/  IMAD.MOV.U32 R173, RZ, RZ, R89 ;  /* 0x000000ffffad7224 */ /* 0x000fe400078e0059 */
[----:B------:R-:W-:Y:S02]  /*53280*/  IMAD.MOV.U32 R176, RZ, RZ, R90 ;  /* 0x000000ffffb07224 */ /* 0x000fe400078e005a */
[----:B------:R-:W-:Y:S02]  /*53290*/  IMAD.MOV.U32 R177, RZ, RZ, R91 ;  /* 0x000000ffffb17224 */ /* 0x000fe400078e005b */
[C---:B------:R-:W-:Y:S08]  /*532a0*/  HMMA.1688.F32.TF32 R88, R84.reuse, R18, R228 ;  /* 0x000000125458723c */ /* 0x040ff000000810e4 */
[C---:B------:R-:W-:Y:S08]  /*532b0*/  HMMA.1688.F32.TF32 R120, R84.reuse, R190, R224 ;  /* 0x000000be5478723c */ /* 0x040ff000000810e0 */
[----:B------:R-:W-:Y:S08]  /*532c0*/  HMMA.1688.F32.TF32 R92, R84, R186, R220 ;  /* 0x000000ba545c723c */ /* 0x000ff000000810dc */
[----:B------:R-:W-:Y:S01]  /*532d0*/  IMAD.MOV.U32 R188, RZ, RZ, R88 ;  /* 0x000000ffffbc7224 */ /* 0x000fe200078e0058 */
[----:B------:R-:W-:Y:S01]  /*532e0*/  MOV R189, R89 ;  /* 0x0000005900bd7202 */ /* 0x000fe20000000f00 */
[----:B------:R-:W-:-:S02]  /*532f0*/  IMAD.MOV.U32 R152, RZ, RZ, R90 ;  /* 0x000000ffff987224 */ /* 0x000fc400078e005a */
[----:B------:R-:W-:Y:S02]  /*53300*/  IMAD.MOV.U32 R153, RZ, RZ, R91 ;  /* 0x000000ffff997224 */ /* 0x000fe400078e005b */
[C---:B------:R-:W-:Y:S01]  /*53310*/  HMMA.1688.F32.TF32 R88, R84.reuse, R182, R216 ;  /* 0x000000b65458723c */ /* 0x040fe200000810d8 */
[----:B------:R-:W-:Y:S04]  /*53320*/  STL.64 [R1+0x19c0], R120 ;  /* 0x0019c07801007387 */ /* 0x000fe80000100a00 */
[----:B------:R1:W-:Y:S04]  /*53330*/  STL.64 [R1+0x19c8], R122 ;  /* 0x0019c87a01007387 */ /* 0x0003e80000100a00 */
[----:B------:R-:W-:Y:S04]  /*53340*/  STL.64 [R1+0x19b0], R92 ;  /* 0x0019b05c01007387 */ /* 0x000fe80000100a00 */
[----:B------:R2:W-:Y:S01]  /*53350*/  STL.64 [R1+0x19b8], R94 ;  /* 0x0019b85e01007387 */ /* 0x0005e20000100a00 */
[C---:B-1----:R-:W-:Y:S09]  /*53360*/  HMMA.1688.F32.TF32 R120, R84.reuse, R178, R212 ;  /* 0x000000b25478723c */ /* 0x042ff200000810d4 */
[----:B------:R-:W-:Y:S01]  /*53370*/  STL.64 [R1+0x19a0], R88 ;  /* 0x0019a05801007387 */ /* 0x000fe20000100a00 */
[C---:B--2---:R-:W-:Y:S03]  /*53380*/  HMMA.1688.F32.TF32 R92, R84.reuse, R174, R128 ;  /* 0x000000ae545c723c */ /* 0x044fe60000081080 */
[----:B------:R1:W-:Y:S05]  /*53390*/  STL.64 [R1+0x19a8], R90 ;  /* 0x0019a85a01007387 */ /* 0x0003ea0000100a00 */
[C---:B-1----:R-:W-:Y:S05]  /*533a0*/  HMMA.1688.F32.TF32 R88, R84.reuse, R170, R116 ;  /* 0x000000aa5458723c */ /* 0x042fea0000081074 */
[----:B------:R-:W-:Y:S04]  /*533b0*/  STL.64 [R1+0x1990], R120 ;  /* 0x0019907801007387 */ /* 0x000fe80000100a00 */
[----:B------:R-:W-:Y:S01]  /*533c0*/  STL.64 [R1+0x1998], R122 ;  /* 0x0019987a01007387 */ /* 0x000fe20000100a00 */
[C---:B------:R-:W-:Y:S05]  /*533d0*/  HMMA.1688.F32.TF32 R112, R84.reuse, R166, R112 ;  /* 0x000000a65470723c */ /* 0x040fea0000081070 */
[----:B------:R-:W-:Y:S04]  /*533e0*/  STL.64 [R1+0x1980], R92 ;  /* 0x0019805c01007387 */ /* 0x000fe80000100a00 */
[----:B------:R1:W-:Y:S04]  /*533f0*/  STL.64 [R1+0x1988], R94 ;  /* 0x0019885e01007387 */ /* 0x0003e80000100a00 */
        /* <DEDUP_REMOVED lines=8> */
[----:B------:R1:W-:Y:S04]  /*53480*/  STL.64 [R1+0x1958], R94 ;  /* 0x0019585e01007387 */ /* 0x0003e80000100a00 */
[----:B------:R-:W-:Y:S01]  /*53490*/  STL.64 [R1+0x1940], R88 ;  /* 0x0019405801007387 */ /* 0x000fe20000100a00 */
[C---:B-1----:R-:W-:Y:S03]  /*534a0*/  HMMA.1688.F32.TF32 R92, R84.reuse, R150, R100 ;  /* 0x00000096545c723c */ /* 0x042fe60000081064 */
[----:B------:R1:W-:Y:S05]  /*534b0*/  STL.64 [R1+0x1948], R90 ;  /* 0x0019485a01007387 */ /* 0x0003ea0000100a00 */
[----:B-1----:R-:W-:Y:S01]  /*534c0*/  HMMA.1688.F32.TF32 R88, R84, R74, R96 ;  /* 0x0000004a5458723c */ /* 0x002fe20000081060 */
[----:B------:R1:W-:Y:S04]  /*534d0*/  STL.64 [R1+0x1930], R104 ;  /* 0x0019306801007387 */ /* 0x0003e80000100a00 */
[----:B------:R2:W-:Y:S04]  /*534e0*/  STL.64 [R1+0x1938], R106 ;  /* 0x0019386a01007387 */ /* 0x0005e80000100a00 */
[----:B------:R-:W3:Y:S06]  /*534f0*/  LDL.LU R116, [R1+0x2cb0] ;  /* 0x002cb00001747983 */ /* 0x000eec0000300800 */
[----:B------:R-:W-:Y:S04]  /*53500*/  STL.64 [R1+0x1920], R92 ;  /* 0x0019205c01007387 */ /* 0x000fe80000100a00 */
[----:B------:R-:W-:Y:S04]  /*53510*/  STL.64 [R1+0x1928], R94 ;  /* 0x0019285e01007387 */ /* 0x000fe80000100a00 */
[----:B------:R-:W-:Y:S04]  /*53520*/  STL.64 [R1+0x1910], R88 ;  /* 0x0019105801007387 */ /* 0x000fe80000100a00 */
[----:B------:R4:W-:Y:S04]  /*53530*/  STL.64 [R1+0x1918], R90 ;  /* 0x0019185a01007387 */ /* 0x0009e80000100a00 */
        /* <DEDUP_REMOVED lines=12> */
[----:B------:R-:W-:-:S03]  /*53600*/  IMAD.MOV.U32 R221, RZ, RZ, R52 ;  /* 0x000000ffffdd7224 */ /* 0x000fc600078e0034 */
[----:B------:R-:W2:Y:S01]  /*53610*/  LDL.LU R217, [R1+0x2d54] ;  /* 0x002d540001d97983 */ /* 0x000ea20000300800 */
[----:B------:R-:W-:-:S03]  /*53620*/  IMAD.MOV.U32 R222, RZ, RZ, R53 ;  /* 0x000000ffffde7224 */ /* 0x000fc600078e0035 */
[----:B------:R-:W2:Y:S01]  /*53630*/  LDL.LU R218, [R1+0x2d58] ;  /* 0x002d580001da7983 */ /* 0x000ea20000300800 */
[----:B------:R-:W-:-:S03]  /*53640*/  MOV R223, R76 ;  /* 0x0000004c00df7202 */ /* 0x000fc60000000f00 */
[----:B------:R-:W2:Y:S04]  /*53650*/  LDL.LU R219, [R1+0x2d5c] ;  /* 0x002d5c0001db7983 */ /* 0x000ea80000300800 */
        /* <DEDUP_REMOVED lines=11> */
[----:B----4-:R-:W-:Y:S02]  /*53710*/  IMAD.MOV.U32 R233, RZ, RZ, R76 ;  /* 0x000000ffffe97224 */ /* 0x010fe400078e004c */
        /* <DEDUP_REMOVED lines=16> */
[----:B------:R-:W-:-:S02]  /*53820*/  IMAD.MOV.U32 R224, RZ, RZ, R77 ;  /* 0x000000ffffe07224 */ /* 0x000fc400078e004d */
[----:B------:R-:W-:Y:S02]  /*53830*/  IMAD.MOV.U32 R225, RZ, RZ, R80 ;  /* 0x000000ffffe17224 */ /* 0x000fe400078e0050 */
[----:B------:R-:W-:Y:S02]  /*53840*/  IMAD.MOV.U32 R226, RZ, RZ, R81 ;  /* 0x000000ffffe27224 */ /* 0x000fe400078e0051 */
[----:B--2---:R-:W-:Y:S01]  /*53850*/  IMAD.MOV.U32 R243, RZ, RZ, R76 ;  /* 0x000000fffff37224 */ /* 0x004fe200078e004c */
[----:B---3--:R-:W-:Y:S01]  /*53860*/  MOV R242, R53 ;  /* 0x0000003500f27202 */ /* 0x008fe20000000f00 */
        /* <DEDUP_REMOVED lines=25> */
[C---:B------:R-:W-:Y:S08]  /*53a00*/  HMMA.1688.F32.TF32 R88, R84.reuse, R70, R204 ;  /* 0x000000465458723c */ /* 0x040ff000000810cc */
[C---:B------:R-:W-:Y:S08]  /*53a10*/  HMMA.1688.F32.TF32 R120, R84.reuse, R66, R120 ;  /* 0x000000425478723c */ /* 0x040ff00000081078 */
[C---:B------:R-:W-:Y:S07]  /*53a20*/  HMMA.1688.F32.TF32 R92, R84.reuse, R62, R240 ;  /* 0x0000003e545c723c */ /* 0x040fee00000810f0 */
[----:B------:R-:W-:Y:S04]  /*53a30*/  STL.64 [R1+0x1900], R88 ;  /* 0x0019005801007387 */ /* 0x000fe80000100a00 */
[----:B------:R1:W-:Y:S02]  /*53a40*/  STL.64 [R1+0x1908], R90 ;  /* 0x0019085a01007387 */ /* 0x0003e40000100a00 */
[C---:B-1----:R-:W-:Y:S01]  /*53a50*/  HMMA.1688.F32.TF32 R88, R84.reuse, R58, R236 ;  /* 0x0000003a5458723c */ /* 0x042fe200000810ec */
[----:B------:R-:W-:Y:S01]  /*53a60*/  MOV R227, R3 ;  /* 0x0000000300e37202 */ /* 0x000fe20000000f00 */
        /* <DEDUP_REMOVED lines=8> */
[C---:B-1----:R-:W-:Y:S08]  /*53af0*/  HMMA.1688.F32.TF32 R88, R84.reuse, R6, R224 ;  /* 0x000000065458723c */ /* 0x042ff000000810e0 */
[----:B------:R-:W-:Y:S01]  /*53b00*/  HMMA.1688.F32.TF32 R84, R84, R194, R220 ;  /* 0x000000c25454723c */ /* 0x000fe200000810dc */
[----:B------:R-:W-:Y:S04]  /*53b10*/  STL.64 [R1+0x18c0], R120 ;  /* 0x0018c07801007387 */ /* 0x000fe80000100a00 */
[----:B------:R-:W-:Y:S04]  /*53b20*/  STL.64 [R1+0x18c8], R122 ;  /* 0x0018c87a01007387 */ /* 0x000fe80000100a00 */
[----:B------:R-:W-:Y:S04]  /*53b30*/  STL.64 [R1+0x18b0], R92 ;  /* 0x0018b05c01007387 */ /* 0x000fe80000100a00 */
[----:B------:R1:W-:Y:S04]  /*53b40*/  STL.64 [R1+0x18b8], R94 ;  /* 0x0018b85e01007387 */ /* 0x0003e80000100a00 */
[----:B------:R-:W-:Y:S04]  /*53b50*/  STL.64 [R1+0x18a0], R88 ;  /* 0x0018a05801007387 */ /* 0x000fe80000100a00 */
[----:B------:R-:W-:Y:S01]  /*53b60*/  STL.64 [R1+0x18a8], R90 ;  /* 0x0018a85a01007387 */ /* 0x000fe20000100a00 */
[----:B-1----:R-:W-:Y:S03]  /*53b70*/  HMMA.1688.F32.TF32 R92, R124, R82, R216 ;  /* 0x000000527c5c723c */ /* 0x002fe600000810d8 */
[----:B------:R-:W-:Y:S04]  /*53b80*/  STL.64 [R1+0x1890], R84 ;  /* 0x0018905401007387 */ /* 0x000fe80000100a00 */
[----:B------:R1:W-:Y:S01]  /*53b90*/  STL.64 [R1+0x1898], R86 ;  /* 0x0018985601007387 */ /* 0x0003e20000100a00 */
[----:B--2---:R-:W-:Y:S01]  /*53ba0*/  IMAD.MOV.U32 R247, RZ, RZ, R52 ;  /* 0x000000fffff77224 */ /* 0x004fe200078e0034 */
[----:B---3--:R-:W-:Y:S01]  /*53bb0*/  MOV R246, R53 ;  /* 0x0000003500f67202 */ /* 0x008fe20000000f00 */
[----:B----4-:R-:W-:-:S02]  /*53bc0*/  IMAD.MOV.U32 R111, RZ, RZ, R80 ;  /* 0x000000ffff6f7224 */ /* 0x010fc400078e0050 */
[----:B------:R-:W-:Y:S02]  /*53bd0*/  IMAD.MOV.U32 R110, RZ, RZ, R81 ;  /* 0x000000ffff6e7224 */ /* 0x000fe400078e0051 */
[C---:B------:R-:W-:Y:S08]  /*53be0*/  HMMA.1688.F32.TF32 R80, R124.reuse, R42, R116 ;  /* 0x0000002a7c50723c */ /* 0x040ff00000081074 */
[C---:B------:R-:W-:Y:S08]  /*53bf0*/  HMMA.1688.F32.TF32 R96, R124.reuse, R54, R96 ;  /* 0x000000367c60723c */ /* 0x040ff00000081060 */
[C---:B------:R-:W-:Y:S08]  /*53c00*/  HMMA.1688.F32.TF32 R52, R124.reuse, R50, R128 ;  /* 0x000000327c34723c */ /* 0x040ff00000081080 */
[C---:B------:R-:W-:Y:S08]  /*53c10*/  HMMA.1688.F32.TF32 R100, R124.reuse, R46, R100 ;  /* 0x0000002e7c64723c */ /* 0x040ff00000081064 */
[C---:B------:R-:W-:Y:S07]  /*53c20*/  HMMA.1688.F32.TF32 R104, R124.reuse, R38, R104 ;  /* 0x000000267c68723c */ /* 0x040fee0000081068 */
[----:B------:R-:W-:Y:S01]  /*53c30*/  STL.64 [R1+0x49b0], R54 ;  /* 0x0049b03601007387 */ /* 0x000fe20000100a00 */
[C---:B-1----:R-:W-:Y:S08]  /*53c40*/  HMMA.1688.F32.TF32 R84, R124.reuse, R34, R112 ;  /* 0x000000227c54723c */ /* 0x042ff00000081070 */
[----:B------:R-:W-:Y:S01]  /*53c50*/  HMMA.1688.F32.TF32 R108, R124, R30, R108 ;  /* 0x0000001e7c6c723c */ /* 0x000fe2000008106c */
[----:B------:R1:W-:Y:S04]  /*53c60*/  STL.64 [R1+0x49a8], R52 ;  /* 0x0049a83401007387 */ /* 0x0003e80000100a00 */
[----:B------:R-:W-:Y:S04]  /*53c70*/  STL.64 [R1+0x49c0], R102 ;  /* 0x0049c06601007387 */ /* 0x000fe80000100a00 */
[----:B------:R-:W-:Y:S04]  /*53c80*/  STL.64 [R1+0x49b8], R100 ;  /* 0x0049b86401007387 */ /* 0x000fe80000100a00 */
[----:B------:R-:W-:Y:S04]  /*53c90*/  STL.64 [R1+0x4960], R82 ;  /* 0x0049605201007387 */ /* 0x000fe80000100a00 */
[----:B------:R2:W-:Y:S04]  /*53ca0*/  STL.64 [R1+0x4958], R80 ;  /* 0x0049585001007387 */ /* 0x0005e80000100a00 */
[----:B------:R-:W-:Y:S04]  /*53cb0*/  STL.64 [R1+0x49d0], R106 ;  /* 0x0049d06a01007387 */ /* 0x000fe80000100a00 */
[----:B------:R3:W-:Y:S04]  /*53cc0*/  STL.64 [R1+0x49c8], R104 ;  /* 0x0049c86801007387 */ /* 0x0007e80000100a00 */
[----:B------:R-:W-:Y:S04]  /*53cd0*/  STL.64 [R1+0x48f8], R86 ;  /* 0x0048f85601007387 */ /* 0x000fe80000100a00 */
[----:B------:R-:W-:Y:S04]  /*53ce0*/  STL.64 [R1+0x48f0], R84 ;  /* 0x0048f05401007387 */ /* 0x000fe80000100a00 */
[----:B------:R-:W4:Y:S01]  /*53cf0*/  LDL R3, [R1+0x29e8] ;  /* 0x0029e80001037983 */ /* 0x000f220000100800 */
[----:B------:R-:W-:-:S03]  /*53d00*/  IMAD.MOV.U32 R130, RZ, RZ, R2 ;  /* 0x000000ffff827224 */ /* 0x000fc600078e0002 */
[----:B------:R-:W-:Y:S01]  /*53d10*/  STL.64 [R1+0x49e0], R110 ;  /* 0x0049e06e01007387 */ /* 0x000fe20000100a00 */
[----:B------:R-:W-:-:S03]  /*53d20*/  IMAD.MOV.U32 R131, RZ, RZ, R0 ;  /* 0x000000ffff837224 */ /* 0x000fc600078e0000 */
[----:B------:R1:W-:Y:S04]  /*53d30*/  STL.64 [R1+0x49d8], R108 ;  /* 0x0049d86c01007387 */ /* 0x0003e80000100a00 */
[----:B------:R-:W4:Y:S04]  /*53d40*/  LDL.LU R128, [R1+0xfc0] ;  /* 0x000fc00001807983 */ /* 0x000f280000300800 */
[----:B------:R-:W4:Y:S04]  /*53d50*/  LDL.LU R129, [R1+0xfc4] ;  /* 0x000fc40001817983 */ /* 0x000f280000300800 */
[----:B------:R-:W4:Y:S04]  /*53d60*/  LDL.LU R2, [R1+0x4b14] ;  /* 0x004b140001027983 */ /* 0x000f280000300800 */
[----:B------:R-:W4:Y:S01]  /*53d70*/  LDL.LU R0, [R1+0x4b10] ;  /* 0x004b100001007983 */ /* 0x000f220000300800 */
[----:B------:R-:W-:-:S02]  /*53d80*/  IMAD.MOV.U32 R244, RZ, RZ, R77 ;  /* 0x000000fffff47224 */ /* 0x000fc400078e004d */
[----:B------:R-:W-:Y:S02]  /*53d90*/  IMAD.MOV.U32 R245, RZ, RZ, R76 ;  /* 0x000000fffff57224 */ /* 0x000fe400078e004c */
[C---:B------:R-:W-:Y:S01]  /*53da0*/  HMMA.1688.F32.TF32 R76, R124.reuse, R78, R212 ;  /* 0x0000004e7c4c723c */ /* 0x040fe200000810d4 */
        /* <DEDUP_REMOVED lines=24> */
[----:B--2---:R-:W2:Y:S04]  /*53f30*/  LDL.LU R80, [R1+0x1090] ;  /* 0x0010900001507983 */ /* 0x004ea80000300800 */
[----:B------:R-:W2:Y:S04]  /*53f40*/  LDL.LU R81, [R1+0x1094] ;  /* 0x0010940001517983 */ /* 0x000ea80000300800 */
[----:B------:R-:W2:Y:S04]  /*53f50*/  LDL.LU R82, [R1+0x1098] ;  /* 0x0010980001527983 */ /* 0x000ea80000300800 */
[----:B------:R-:W2:Y:S04]  /*53f60*/  LDL.LU R83, [R1+0x109c] ;  /* 0x00109c0001537983 */ /* 0x000ea80000300800 */
[----:B---3--:R-:W3:Y:S04]  /*53f70*/  LDL.LU R104, [R1+0x10a0] ;  /* 0x0010a00001687983 */ /* 0x008ee80000300800 */
[----:B------:R-:W3:Y:S04]  /*53f80*/  LDL.LU R105, [R1+0x10a4] ;  /* 0x0010a40001697983 */ /* 0x000ee80000300800 */
[----:B------:R-:W3:Y:S04]  /*53f90*/  LDL.LU R106, [R1+0x10a8] ;  /* 0x0010a800016a7983 */ /* 0x000ee80000300800 */
[----:B------:R-:W3:Y:S04]  /*53fa0*/  LDL.LU R107, [R1+0x10ac] ;  /* 0x0010ac00016b7983 */ /* 0x000ee80000300800 */
        /* <DEDUP_REMOVED lines=42> */
[----:B----4-:R-:W-:-:S03]  /*54250*/  MOV R219, R2 ;  /* 0x0000000200db7202 */ /* 0x010fc60000000f00 */
[----:B------:R-:W4:Y:S01]  /*54260*/  LDL.LU R217, [R1+0xff4] ;  /* 0x000ff40001d97983 */ /* 0x000f220000300800 */
[----:B------:R-:W-:-:S03]  /*54270*/  IMAD.MOV.U32 R218, RZ, RZ, R0 ;  /* 0x000000ffffda7224 */ /* 0x000fc600078e0000 */
[----:B------:R-:W4:Y:S04]  /*54280*/  LDL.LU R0, [R1+0x4b0c] ;  /* 0x004b0c0001007983 */ /* 0x000f280000300800 */
[----:B------:R-:W4:Y:S04]  /*54290*/  LDL.LU R2, [R1+0x4b08] ;  /* 0x004b080001027983 */ /* 0x000f280000300800 */
[----:B------:R-:W-:Y:S04]  /*542a0*/  STL.64 [R1+0x49f8], R90 ;  /* 0x0049f85a01007387 */ /* 0x000fe80000100a00 */
[----:B------:R1:W-:Y:S04]  /*542b0*/  STL.64 [R1+0x49f0], R88 ;  /* 0x0049f05801007387 */ /* 0x0003e80000100a00 */
[----:B-1----:R-:W4:Y:S04]  /*542c0*/  LDL.LU R88, [R1+0x10d0] ;  /* 0x0010d00001587983 */ /* 0x002f280000300800 */
[----:B------:R-:W4:Y:S04]  /*542d0*/  LDL.LU R89, [R1+0x10d4] ;  /* 0x0010d40001597983 */ /* 0x000f280000300800 */
[----:B------:R-:W4:Y:S04]  /*542e0*/  LDL.LU R90, [R1+0x10d8] ;  /* 0x0010d800015a7983 */ /* 0x000f280000300800 */
[----:B------:R-:W4:Y:S04]  /*542f0*/  LDL.LU R91, [R1+0x10dc] ;  /* 0x0010dc00015b7983 */ /* 0x000f280000300800 */
[----:B------:R1:W-:Y:S04]  /*54300*/  STL.64 [R1+0x49e8], R24 ;  /* 0x0049e81801007387 */ /* 0x0003e80000100a00 */
[----:B-1----:R-:W4:Y:S04]  /*54310*/  LDL.LU R24, [R1+0x10e0] ;  /* 0x0010e00001187983 */ /* 0x002f280000300800 */
[----:B------:R-:W4:Y:S01]  /*54320*/  LDL.LU R25, [R1+0x10e4] ;  /* 0x0010e40001197983 */ /* 0x000f220000300800 */
[C---:B--2---:R-:W-:Y:S08]  /*54330*/  HMMA.1688.F32.TF32 R244, R124.reuse, R182, R244 ;  /* 0x000000b67cf4723c */ /* 0x044ff000000810f4 */
[C---:B---3--:R-:W-:Y:S11]  /*54340*/  HMMA.1688.F32.TF32 R204, R124.reuse, R190, R204 ;  /* 0x000000be7ccc723c */ /* 0x048ff600000810cc */
[----:B------:R-:W-:Y:S11]  /*54350*/  @!UPT UIADD3 URZ, URZ, URZ, URZ ;  /* 0x0000003f3f3ff290 */ /* 0x000ff6000fffe03f */
[----:B------:R-:W-:Y:S01]  /*54360*/  @!UPT UIADD3 URZ, URZ, URZ, URZ ;  /* 0x0000003f3f3ff290 */ /* 0x000fe2000fffe03f */
[----:B------:R-:W-:Y:S04]  /*54370*/  STL.64 [R1+0x1880], R204 ;  /* 0x001880cc01007387 */ /* 0x000fe80000100a00 */
[----:B------:R1:W-:Y:S04]  /*54380*/  STL.64 [R1+0x1888], R206 ;  /* 0x001888ce01007387 */ /* 0x0003e80000100a00 */
[----:B-1----:R-:W2:Y:S04]  /*54390*/  LDL.LU.64 R206, [R1+0x4b00] ;  /* 0x004b000001ce7983 */ /* 0x002ea80000300a00 */
[----:B------:R-:W2:Y:S01]  /*543a0*/  LDL.LU.64 R204, [R1+0x4af8] ;  /* 0x004af80001cc7983 */ /* 0x000ea20000300a00 */
[----:B------:R-:W-:Y:S11]  /*543b0*/  HMMA.1688.F32.TF32 R120, R124, R186, R120 ;  /* 0x000000ba7c78723c */ /* 0x000ff60000081078 */
[----:B------:R-:W-:Y:S11]  /*543c0*/  @!UPT UIADD3 URZ, URZ, URZ, URZ ;  /* 0x0000003f3f3ff290 */ /* 0x000ff6000fffe03f */
[----:B------:R-:W-:Y:S01]  /*543d0*/  @!UPT UIADD3 URZ, URZ, URZ, URZ ;  /* 0x0000003f3f3ff290 */ /* 0x000fe2000fffe03f */
[----:B------:R-:W-:Y:S04]  /*543e0*/  STL.64 [R1+0x1870], R120 ;  /* 0x0018707801007387 */ /* 0x000fe80000100a00 */
[----:B------:R1:W-:Y:S04]  /*543f0*/  STL.64 [R1+0x1878], R122 ;  /* 0x0018787a01007387 */ /* 0x0003e80000100a00 */
[----:B-1----:R-:W3:Y:S04]  /*54400*/  LDL.LU.64 R122, [R1+0x4af0] ;  /* 0x004af000017a7983 */ /* 0x002ee80000300a00 */
[----:B------:R-:W3:Y:S01]  /*54410*/  LDL.LU.64 R120, [R1+0x4ae8] ;  /* 0x004ae80001787983 */ /* 0x000ee20000300a00 */
[----:B----4-:R-:W-:-:S02]  /*54420*/  IMAD.MOV.U32 R27, RZ, RZ, R0 ;  /* 0x000000ffff1b7224 */ /* 0x010fc400078e0000 */
[----:B------:R-:W-:Y:S01]  /*54430*/  IMAD.MOV.U32 R26, RZ, RZ, R2 ;  /* 0x000000ffff1a7224 */ /* 0x000fe200078e0002 */
[----:B------:R-:W-:Y:S04]  /*54440*/  STL.64 [R1+0x1860], R244 ;  /* 0x001860f401007387 */ /* 0x000fe80000100a00 */
[----:B------:R1:W-:Y:S04]  /*54450*/  STL.64 [R1+0x1868], R246 ;  /* 0x001868f601007387 */ /* 0x0003e80000100a00 */
[----:B-1----:R-:W4:Y:S04]  /*54460*/  LDL.LU.64 R246, [R1+0x4ae0] ;  /* 0x004ae00001f67983 */ /* 0x002f280000300a00 */
[----:B------:R-:W2:Y:S01]  /*54470*/  LDL.LU.64 R244, [R1+0x4ad8] ;  /* 0x004ad80001f47983 */ /* 0x000ea20000300a00 */
[C---:B------:R-:W-:Y:S08]  /*54480*/  HMMA.1688.F32.TF32 R24, R124.reuse, R178, R24 ;  /* 0x000000b27c18723c */ /* 0x040ff00000081018 */
[C---:B------:R-:W-:Y:S11]  /*54490*/  HMMA.1688.F32.TF32 R88, R124.reuse, R174, R88 ;  /* 0x000000ae7c58723c */ /* 0x040ff60000081058 */
[----:B------:R-:W-:Y:S04]  /*544a0*/  @!UPT UIADD3 URZ, URZ, URZ, URZ ;  /* 0x0000003f3f3ff290 */ /* 0x000fe8000fffe03f */
[----:B------:R-:W-:Y:S04]  /*544b0*/  STL.64 [R1+0x1750], R24 ;  /* 0x0017501801007387 */ /* 0x000fe80000100a00 */
[----:B------:R1:W-:Y:S02]  /*544c0*/  STL.64 [R1+0x1758], R26 ;  /* 0x0017581a01007387 */ /* 0x0003e40000100a00 */
[----:B-1----:R-:W-:Y:S11]  /*544d0*/  HMMA.1688.F32.TF32 R24, R124, R170, R108 ;  /* 0x000000aa7c18723c */ /* 0x002ff6000008106c */
[----:B------:R-:W-:Y:S11]  /*544e0*/  @!UPT UIADD3 URZ, URZ, URZ, URZ ;  /* 0x0000003f3f3ff290 */ /* 0x000ff6000fffe03f */
[----:B------:R-:W-:Y:S01]  /*544f0*/  @!UPT UIADD3 URZ, URZ, URZ, URZ ;  /* 0x0000003f3f3ff290 */ /* 0x000fe2000fffe03f */
[----:B------:R-:W-:Y:S01]  /*54500*/  STL.64 [R1+0x1730], R24 ;  /* 0x0017301801007387 */ /* 0x000fe20000100a00 */
[----:B------:R-:W-:-:S03]  /*54510*/  IMAD.MOV.U32 R0, RZ, RZ, R27 ;  /* 0x000000ffff007224 */ /* 0x000fc600078e001b */
[----:B------:R-:W-:Y:S04]  /*54520*/  STL.64 [R1+0x1740], R88 ;  /* 0x0017405801007387 */ /* 0x000fe80000100a00 */
[----:B------:R-:W-:Y:S04]  /*54530*/  STL.64 [R1+0x1748], R90 ;  /* 0x0017485a01007387 */ /* 0x000fe80000100a00 */
[----:B------:R1:W-:Y:S02]  /*54540*/  STL [R1+0x1738], R26 ;  /* 0x0017381a01007387 */ /* 0x0003e40000100800 */
[----:B-1----:R-:W-:Y:S02]  /*54550*/  HMMA.1688.F32.TF32 R24, R124, R166, R84 ;  /* 0x000000a67c18723c */ /* 0x002fe40000081054 */
[----:B------:R1:W-:Y:S04]  /*54560*/  STL [R1+0x4760], R0 ;  /* 0x0047600001007387 */ /* 0x0003e80000100800 */
[----:B-1----:R-:W3:Y:S11]  /*54570*/  LDL R0, [R1+0x1308] ;  /* 0x0013080001007983 */ /* 0x002ef60000100800 */
[----:B------:R-:W-:Y:S06]  /*54580*/  @!UPT UIADD3 URZ, URZ, URZ, URZ ;  /* 0x0000003f3f3ff290 */ /* 0x000fec000fffe03f */
[----:B------:R-:W-:Y:S01]  /*54590*/  STL.64 [R1+0x1720], R24 ;  /* 0x0017201801007387 */ /* 0x000fe20000100a00 */
[----:B------:R-:W-:-:S03]  /*545a0*/  IMAD.MOV.U32 R2, RZ, RZ, R27 ;  /* 0x000000ffff027224 */ /* 0x000fc600078e001b */
[----:B------:R1:W-:Y:S02]  /*545b0*/  STL [R1+0x1728], R26 ;  /* 0x0017281a01007387 */ /* 0x0003e40000100800 */
[C---:B-1----:R-:W-:Y:S08]  /*545c0*/  HMMA.1688.F32.TF32 R24, R124.reuse, R162, R104 ;  /* 0x000000a27c18723c */ /* 0x042ff00000081068 */
[C---:B------:R-:W-:Y:S08]  /*545d0*/  HMMA.1688.F32.TF32 R80, R124.reuse, R158, R80 ;  /* 0x0000009e7c50723c */ /* 0x040ff00000081050 */
[C---:B------:R-:W-:Y:S07]  /*545e0*/  HMMA.1688.F32.TF32 R84, R124.reuse, R154, R100 ;  /* 0x0000009a7c54723c */ /* 0x040fee0000081064 */
[----:B------:R-:W-:Y:S04]  /*545f0*/  STL.64 [R1+0x1710], R24 ;  /* 0x0017101801007387 */ /* 0x000fe80000100a00 */
[----:B------:R1:W-:Y:S02]  /*54600*/  STL.64 [R1+0x1718], R26 ;  /* 0x0017181a01007387 */ /* 0x0003e40000100a00 */
[C---:B-1----:R-:W-:Y:S02]  /*54610*/  HMMA.1688.F32.TF32 R24, R124.reuse, R150, R52 ;  /* 0x000000967c18723c */ /* 0x042fe40000081034 */
[----:B------:R-:W-:Y:S04]  /*54620*/  STL.64 [R1+0x1700], R80 ;  /* 0x0017005001007387 */ /* 0x000fe80000100a00 */
[----:B------:R1:W-:Y:S02]  /*54630*/  STL.64 [R1+0x1708], R82 ;  /* 0x0017085201007387 */ /* 0x0003e40000100a00 */
[C---:B------:R-:W-:Y:S02]  /*54640*/  HMMA.1688.F32.TF32 R52, R124.reuse, R70, R236 ;  /* 0x000000467c34723c */ /* 0x040fe400000810ec */
[----:B------:R1:W-:Y:S04]  /*54650*/  STL.64 [R1+0x16f0], R84 ;  /* 0x0016f05401007387 */ /* 0x0003e80000100a00 */
[----:B------:R1:W-:Y:S02]  /*54660*/  STL.64 [R1+0x16f8], R86 ;  /* 0x0016f85601007387 */ /* 0x0003e40000100a00 */
[----:B-1----:R-:W-:Y:S01]  /*54670*/  HMMA.1688.F32.TF32 R80, R124, R74, R240 ;  /* 0x0000004a7c50723c */ /* 0x002fe200000810f0 */
[----:B------:R-:W-:Y:S01]  /*54680*/  MOV R104, R60 ;  /* 0x0000003c00687202 */ /* 0x000fe20000000f00 */
[----:B------:R-:W-:Y:S01]  /*54690*/  IMAD.MOV.U32 R105, RZ, RZ, R61 ;  /* 0x000000ffff697224 */ /* 0x000fe200078e003d */
[----:B------:R-:W-:Y:S04]  /*546a0*/  LDS R70, [R44+0x5080] ;  /* 0x005080002c467984 */ /* 0x000fe80000000800 */
[----:B------:R-:W-:Y:S04]  /*546b0*/  STL.64 [R1+0x16e0], R24 ;  /* 0x0016e01801007387 */ /* 0x000fe80000100a00 */
[----:B------:R1:W-:Y:S01]  /*546c0*/  STL.64 [R1+0x16e8], R26 ;  /* 0x0016e81a01007387 */ /* 0x0003e20000100a00 */
[----:B------:R-:W-:-:S02]  /*546d0*/  IMAD.MOV.U32 R106, RZ, RZ, R64 ;  /* 0x000000ffff6a7224 */ /* 0x000fc400078e0040 */
[----:B------:R-:W-:Y:S01]  /*546e0*/  IMAD.MOV.U32 R107, RZ, RZ, R65 ;  /* 0x000000ffff6b7224 */ /* 0x000fe200078e0041 */
[----:B------:R-:W-:Y:S01]  /*546f0*/  MOV R85, R56 ;  /* 0x0000003800557202 */ /* 0x000fe20000000f00 */
[----:B------:R-:W-:Y:S01]  /*54700*/  IMAD.MOV.U32 R84, RZ, RZ, R48 ;  /* 0x000000ffff547224 */ /* 0x000fe200078e0030 */
[----:B------:R-:W-:Y:S01]  /*54710*/  HMMA.1688.F32.TF32 R116, R124, R18, R116 ;  /* 0x000000127c74723c */ /* 0x000fe20000081074 */
[----:B------:R-:W-:Y:S01]  /*54720*/  IMAD.MOV.U32 R86, RZ, RZ, R57 ;  /* 0x000000ffff567224 */ /* 0x000fe200078e0039 */
[----:B------:R-:W-:Y:S01]  /*54730*/  LDS R71, [R45+0x5080] ;  /* 0x005080002d477984 */ /* 0x000fe20000000800 */
[----:B------:R-:W-:-:S03]  /*54740*/  IMAD.MOV.U32 R87, RZ, RZ, R49 ;  /* 0x000000ffff577224 */ /* 0x000fc600078e0031 */
[----:B------:R-:W-:Y:S02]  /*54750*/  LDS R236, [R44+0x4180] ;  /* 0x004180002cec7984 */ /* 0x000fe40000000800 */
[C---:B-1----:R-:W-:Y:S02]  /*54760*/  HMMA.1688.F32.TF32 R24, R124.reuse, R66, R220 ;  /* 0x000000427c18723c */ /* 0x042fe400000810dc */
[----:B------:R-:W-:Y:S04]  /*54770*/  STL.64 [R1+0x16c0], R80 ;  /* 0x0016c05001007387 */ /* 0x000fe80000100a00 */
[----:B------:R1:W-:Y:S04]  /*54780*/  STL.64 [R1+0x16c8], R82 ;  /* 0x0016c85201007387 */ /* 0x0003e80000100a00 */
[----:B------:R-:W-:Y:S04]  /*54790*/  STL.64 [R1+0x16b0], R52 ;  /* 0x0016b03401007387 */ /* 0x000fe80000100a00 */
[----:B------:R1:W-:Y:S02]  /*547a0*/  STL.64 [R1+0x16b8], R54 ;  /* 0x0016b83601007387 */ /* 0x0003e40000100a00 */
[C---:B-1----:R-:W-:Y:S02]  /*547b0*/  HMMA.1688.F32.TF32 R80, R124.reuse, R62, R232 ;  /* 0x0000003e7c50723c */ /* 0x042fe400000810e8 */
[----:B------:R-:W1:Y:S05]  /*547c0*/  S2R R223, SR_TID.X ;  /* 0x0000000000df7919 */ /* 0x000e6a0000002100 */
[----:B------:R-:W-:Y:S01]  /*547d0*/  STL.64 [R1+0x16a0], R24 ;  /* 0x0016a01801007387 */ /* 0x000fe20000100a00 */
[C---:B------:R-:W-:Y:S03]  /*547e0*/  HMMA.1688.F32.TF32 R52, R124.reuse, R58, R228 ;  /* 0x0000003a7c34723c */ /* 0x040fe600000810e4 */
[----:B------:R1:W-:Y:S04]  /*547f0*/  STL.64 [R1+0x16a8], R26 ;  /* 0x0016a81a01007387 */ /* 0x0003e80000100a00 */
[----:B------:R-:W-:Y:S04]  /*54800*/  LDS R59, [R252+0x5000] ;  /* 0x00500000fc3b7984 */ /* 0x000fe80000000800 */
[----:B------:R-:W-:Y:S01]  /*54810*/  LDS R62, [R44+0x5000] ;  /* 0x005000002c3e7984 */ /* 0x000fe20000000800 */
[C---:B-1----:R-:W-:Y:S03]  /*54820*/  HMMA.1688.F32.TF32 R24, R124.reuse, R14, R224 ;  /* 0x0000000e7c18723c */ /* 0x042fe600000810e0 */
[----:B------:R-:W-:Y:S04]  /*54830*/  LDS R63, [R45+0x5000] ;  /* 0x005000002d3f7984 */ /* 0x000fe80000000800 */
[----:B------:R-:W-:Y:S04]  /*54840*/  STL.64 [R1+0x1680], R80 ;  /* 0x0016805001007387 */ /* 0x000fe80000100a00 */
[----:B------:R1:W-:Y:S04]  /*54850*/  STL.64 [R1+0x1688], R82 ;  /* 0x0016885201007387 */ /* 0x0003e80000100a00 */
[----:B------:R-:W-:Y:S04]  /*54860*/  STL.64 [R1+0x1670], R52 ;  /* 0x0016703401007387 */ /* 0x000fe80000100a00 */
[----:B------:R2:W-:Y:S01]  /*54870*/  STL.64 [R1+0x1678], R54 ;  /* 0x0016783601007387 */ /* 0x0005e20000100a00 */
[----:B-1----:R-:W-:Y:S01]  /*54880*/  HMMA.1688.F32.TF32 R80, R124, R10, R216 ;  /* 0x0000000a7c50723c */ /* 0x002fe200000810d8 */
[----:B------:R-:W-:-:S02]  /*54890*/  LOP3.LUT R18, R223, 0x7, RZ, 0xc0, !PT ;  /* 0x00000007df127812 */ /* 0x000fc400078ec0ff */
[----:B------:R-:W-:Y:S04]  /*548a0*/  STL.64 [R1+0x1660], R24 ;  /* 0x0016601801007387 */ /* 0x000fe80000100a00 */
[----:B------:R1:W-:Y:S01]  /*548b0*/  STL.64 [R1+0x1668], R26 ;  /* 0x0016681a01007387 */ /* 0x0003e20000100a00 */
[C---:B--2---:R-:W-:Y:S01]  /*548c0*/  HMMA.1688.F32.TF32 R52, R124.reuse, R6, R212 ;  /* 0x000000067c34723c */ /* 0x044fe200000810d4 */
[----:B------:R-:W-:Y:S01]  /*548d0*/  IMAD R18, R18, 0x90, RZ ;  /* 0x0000009012127824 */ /* 0x000fe200078e02ff */
[----:B------:R-:W-:Y:S01]  /*548e0*/  SHF.L.U32 R19, R223, 0x1, RZ ;  /* 0x00000001df137819 */ /* 0x000fe200000006ff */
[----:B----4-:R-:W-:Y:S01]  /*548f0*/  IMAD.MOV.U32 R100, RZ, RZ, R247 ;  /* 0x000000ffff647224 */ /* 0x010fe200078e00f7 */
[----:B------:R-:W-:Y:S01]  /*54900*/  MOV R103, R244 ;  /* 0x000000f400677202 */ /* 0x000fe20000000f00 */
[----:B------:R-:W-:Y:S01]  /*54910*/  IMAD.MOV.U32 R101, RZ, RZ, R246 ;  /* 0x000000ffff657224 */ /* 0x000fe200078e00f6 */
[----:B------:R-:W-:Y:S02]  /*54920*/  LDS R238, [R44+0x5180] ;  /* 0x005180002cee7984 */ /* 0x000fe40000000800 */
[----:B-1----:R-:W-:Y:S01]  /*54930*/  HMMA.1688.F32.TF32 R24, R124, R194, R128 ;  /* 0x000000c27c18723c */ /* 0x002fe20000081080 */
[----:B------:R-:W-:Y:S01]  /*54940*/  IMAD.MOV.U32 R102, RZ, RZ, R245 ;  /* 0x000000ffff667224 */ /* 0x000fe200078e00f5 */
[----:B------:R-:W-:Y:S05]  /*54950*/  LDS R237, [R45+0x4180] ;  /* 0x004180002ded7984 */ /* 0x000fea0000000800 */
[----:B------:R1:W-:Y:S04]  /*54960*/  STL.64 [R1+0x1630], R80 ;  /* 0x0016305001007387 */ /* 0x0003e80000100a00 */
[----:B------:R-:W-:Y:S04]  /*54970*/  STL.64 [R1+0x1638], R82 ;  /* 0x0016385201007387 */ /* 0x000fe80000100a00 */
[----:B------:R2:W-:Y:S04]  /*54980*/  STL.64 [R1+0x1620], R52 ;  /* 0x0016203401007387 */ /* 0x0005e80000100a00 */
[----:B------:R4:W-:Y:S01]  /*54990*/  STL.64 [R1+0x1628], R54 ;  /* 0x0016283601007387 */ /* 0x0009e20000100a00 */
[----:B-1----:R-:W-:Y:S01]  /*549a0*/  IMAD.MOV.U32 R80, RZ, RZ, R68 ;  /* 0x000000ffff507224 */ /* 0x002fe200078e0044 */
[----:B------:R-:W-:-:S02]  /*549b0*/  LOP3.LUT R18, R18, 0x30, R19, 0x78, !PT ;  /* 0x0000003012127812 */ /* 0x000fc400078e7813 */
[----:B------:R-:W-:Y:S04]  /*549c0*/  LDS R244, [R44+0x4100] ;  /* 0x004100002cf47984 */ /* 0x000fe80000000800 */
[----:B--2---:R-:W2:Y:S04]  /*549d0*/  LDL.LU R52, [R1+0x1110] ;  /* 0x0011100001347983 */ /* 0x004ea80000300800 */
[----:B------:R-:W-:Y:S04]  /*549e0*/  STL.64 [R1+0x1610], R24 ;  /* 0x0016101801007387 */ /* 0x000fe80000100a00 */
[----:B------:R1:W-:Y:S01]  /*549f0*/  STL.64 [R1+0x1618], R26 ;  /* 0x0016181a01007387 */ /* 0x0003e20000100a00 */
[----:B------:R-:W-:-:S03]  /*54a00*/  IMAD.MOV.U32 R81, RZ, RZ, R69 ;  /* 0x000000ffff517224 */ /* 0x000fc600078e0045 */
[----:B------:R-:W2:Y:S01]  /*54a10*/  LDL.LU R53, [R1+0x1114] ;  /* 0x0011140001357983 */ /* 0x000ea20000300800 */
[----:B------:R-:W-:-:S03]  /*54a20*/  IMAD.MOV.U32 R82, RZ, RZ, R72 ;  /* 0x000000ffff527224 */ /* 0x000fc600078e0048 */
[----:B----4-:R-:W2:Y:S01]  /*54a30*/  LDL.LU R54, [R1+0x1118] ;  /* 0x0011180001367983 */ /* 0x010ea20000300800 */
[----:B------:R-:W-:-:S03]  /*54a40*/  IMAD.MOV.U32 R83, RZ, RZ, R73 ;  /* 0x000000ffff537224 */ /* 0x000fc600078e0049 */
[----:B------:R-:W2:Y:S04]  /*54a50*/  LDL.LU R55, [R1+0x111c] ;  /* 0x00111c0001377983 */ /* 0x000ea80000300800 */
        /* <DEDUP_REMOVED lines=9> */
[----:B------:R-:W2:Y:S04]  /*54af0*/  LDL.LU R56, [R1+0x4ab0] ;  /* 0x004ab00001387983 */ /* 0x000ea80000300800 */
[----:B------:R-:W2:Y:S04]  /*54b00*/  LDL.LU R57, [R1+0x4aac] ;  /* 0x004aac0001397983 */ /* 0x000ea80000300800 */
[----:B------:R-:W2:Y:S01]  /*54b10*/  LDL.LU R49, [R1+0x4aa8] ;  /* 0x004aa80001317983 */ /* 0x000ea20000300800 */
[----:B------:R-:W-:-:S03]  /*54b20*/  LOP3.LUT R18, R18, 0x40, RZ, 0x3c, !PT ;  /* 0x0000004012127812 */ /* 0x000fc600078e3cff */
[----:B------:R-:W-:Y:S02]  /*54b30*/  LDS R246, [R44+0x5100] ;  /* 0x005100002cf67984 */ /* 0x000fe40000000800 */
[----:B------:R-:W-:Y:S02]  /*54b40*/  IMAD R3, R3, 0x8000, R18 ;  /* 0x0000800003037824 */ /* 0x000fe400078e0212 */
[----:B------:R-:W-:Y:S04]  /*54b50*/  LDS R245, [R45+0x4100] ;  /* 0x004100002df57984 */ /* 0x000fe80000000800 */
[----:B------:R-:W-:Y:S04]  /*54b60*/  LDS R247, [R45+0x5100] ;  /* 0x005100002df77984 */ /* 0x000fe80000000800 */
[----:B------:R-:W-:Y:S04]  /*54b70*/  LDS R239, [R45+0x5180] ;  /* 0x005180002def7984 */ /* 0x000fe80000000800 */
[----:B------:R-:W-:Y:S04]  /*54b80*/  LDS R228, [R44+0x4200] ;  /* 0x004200002ce47984 */ /* 0x000fe80000000800 */
[----:B---3--:R-:W-:Y:S04]  /*54b90*/  LDS R58, [R0+0x5000] ;  /* 0x00500000003a7984 */ /* 0x008fe80000000800 */
        /* <DEDUP_REMOVED lines=30> */
[----:B------:R-:W-:Y:S01]  /*54d80*/  LDS R227, [R252+0x5280] ;  /* 0x00528000fce37984 */ /* 0x000fe20000000800 */
[----:B------:R-:W-:Y:S03]  /*54d90*/  HMMA.1688.F32.TF32 R112, R124, R22, R112 ;  /* 0x000000167c70723c */ /* 0x000fe60000081070 */
        /* <DEDUP_REMOVED lines=8> */
[----:B----4-:R-:W-:-:S03]  /*54e20*/  IMAD.MOV.U32 R111, RZ, RZ, R68 ;  /* 0x000000ffff6f7224 */ /* 0x010fc600078e0044 */
[----:B------:R-:W-:Y:S01]  /*54e30*/  LDS R68, [R44+0x4080] ;  /* 0x004080002c447984 */ /* 0x000fe20000000800 */
[----:B--2---:R-:W-:-:S03]  /*54e40*/  MOV R110, R69 ;  /* 0x00000045006e7202 */ /* 0x004fc60000000f00 */
[----:B------:R-:W-:Y:S01]  /*54e50*/  LDS R69, [R45+0x4080] ;  /* 0x004080002d457984 */ /* 0x000fe20000000800 */
[----:B-1----:R-:W-:Y:S02]  /*54e60*/  IMAD.MOV.U32 R27, RZ, RZ, R48 ;  /* 0x000000ffff1b7224 */ /* 0x002fe400078e0030 */
[----:B------:R-:W-:Y:S02]  /*54e70*/  IMAD.MOV.U32 R25, RZ, RZ, R56 ;  /* 0x000000ffff197224 */ /* 0x000fe400078e0038 */
[----:B------:R-:W-:Y:S01]  /*54e80*/  LDS R56, [R0+0x4000] ;  /* 0x0040000000387984 */ /* 0x000fe20000000800 */
[----:B------:R-:W-:-:S03]  /*54e90*/  IMAD.MOV.U32 R24, RZ, RZ, R57 ;  /* 0x000000ffff187224 */ /* 0x000fc600078e0039 */
[----:B------:R-:W-:Y:S01]  /*54ea0*/  LDS R57, [R252+0x4000] ;  /* 0x00400000fc397984 */ /* 0x000fe20000000800 */
[----:B------:R-:W-:-:S03]  /*54eb0*/  IMAD.MOV.U32 R26, RZ, RZ, R49 ;  /* 0x000000ffff1a7224 */ /* 0x000fc600078e0031 */
[----:B------:R-:W1:Y:S01]  /*54ec0*/  LDSM.16.M88.4 R48, [R3+0x10000] ;  /* 0x010000000330783b */ /* 0x000e620000000200 */
[----:B------:R-:W-:Y:S01]  /*54ed0*/  IMAD.MOV.U32 R90, RZ, RZ, R61 ;  /* 0x000000ffff5a7224 */ /* 0x000fe200078e003d */
[----:B------:R-:W-:Y:S02]  /*54ee0*/  MOV R91, R60 ;  /* 0x0000003c005b7202 */ /* 0x000fe40000000f00 */
[----:B------:R-:W-:Y:S04]  /*54ef0*/  LDS R60, [R44+0x4000] ;  /* 0x004000002c3c7984 */ /* 0x000fe80000000800 */
[----:B------:R-:W-:Y:S01]  /*54f00*/  LDS R61, [R45+0x4000] ;  /* 0x004000002d3d7984 */ /* 0x000fe20000000800 */
[----:B------:R-:W-:-:S03]  /*54f10*/  IMAD.MOV.U32 R88, RZ, RZ, R65 ;  /* 0x000000ffff587224 */ /* 0x000fc600078e0041 */
[----:B------:R-:W2:Y:S01]  /*54f20*/  LDSM.16.M88.4 R44, [R3+0x10400] ;  /* 0x01040000032c783b */ /* 0x000ea20000000200 */
[----:B------:R-:W-:-:S03]  /*54f30*/  IMAD.MOV.U32 R89, RZ, RZ, R64 ;  /* 0x000000ffff597224 */ /* 0x000fc600078e0040 */
[----:B------:R-:W-:Y:S04]  /*54f40*/  LDS R64, [R0+0x4080] ;  /* 0x0040800000407984 */ /* 0x000fe80000000800 */
[----:B------:R-:W3:Y:S01]  /*54f50*/  LDS R65, [R252+0x4080] ;  /* 0x00408000fc417984 */ /* 0x000ee20000000800 */
[----:B------:R-:W-:Y:S02]  /*54f60*/  IMAD.MOV.U32 R108, RZ, RZ, R73 ;  /* 0x000000ffff6c7224 */ /* 0x000fe400078e0049 */
[----:B------:R-:W-:Y:S01]  /*54f70*/  IMAD.MOV.U32 R109, RZ, RZ, R72 ;  /* 0x000000ffff6d7224 */ /* 0x000fe200078e0048 */
[----:B------:R-:W-:Y:S04]  /*54f80*/  LDS R73, [R252+0x4100] ;  /* 0x00410000fc497984 */ /* 0x000fe80000000800 */
[----:B------:R-:W4:Y:S01]  /*54f90*/  LDS R72, [R0+0x4100] ;  /* 0x0041000000487984 */ /* 0x000f220000000800 */
[-C--:B-1----:R-:W-:Y:S03]  /*54fa0*/  HMMA.1688.F32.TF32 R24, R56, R48.reuse, R24 ;  /* 0x000000303818723c */ /* 0x082fe60000081018 */
[----:B------:R-:W-:Y:S04]  /*54fb0*/  STL [R1+0x4744], R50 ;  /* 0x0047443201007387 */ /* 0x000fe80000100800 */
[----:B------:R-:W-:Y:S04]  /*54fc0*/  STL [R1+0x4740], R51 ;  /* 0x0047403301007387 */ /* 0x000fe80000100800 */
[----:B--2---:R-:W-:Y:S04]  /*54fd0*/  STL [R1+0x474c], R46 ;  /* 0x00474c2e01007387 */ /* 0x004fe80000100800 */
[----:B------:R-:W-:Y:S08]  /*54fe0*/  STL [R1+0x4748], R47 ;  /* 0x0047482f01007387 */ /* 0x000ff00000100800 */
[----:B------:R-:W-:Y:S04]  /*54ff0*/  STL.64 [R1+0x15e0], R24 ;  /* 0x0015e01801007387 */ /* 0x000fe80000100a00 */
[----:B------:R3:W-:Y:S02]  /*55000*/  STL.64 [R1+0x15e8], R26 ;  /* 0x0015e81a01007387 */ /* 0x0007e40000100a00 */
[-C--:B---3--:R-:W-:Y:S08]  /*55010*/  HMMA.1688.F32.TF32 R24, R64, R48.reuse, R88 ;  /* 0x000000304018723c */ /* 0x088ff00000081058 */
[-C--:B----4-:R-:W-:Y:S08]  /*55020*/  HMMA.1688.F32.TF32 R88, R72, R48.reuse, R108 ;  /* 0x000000304858723c */ /* 0x090ff0000008106c */
        /* <DEDUP_REMOVED lines=12> */
[-C--:B-1----:R-:W-:Y:S01]  /*550f0*/  HMMA.1688.F32.TF32 R24, R124, R48.reuse, R120 ;  /* 0x000000307c18723c */ /* 0x082fe20000081078 */
[----:B------:R-:W-:Y:S04]  /*55100*/  STL.64 [R1+0x2b30], R80 ;  /* 0x002b305001007387 */ /* 0x000fe80000100a00 */
[----:B------:R1:W-:Y:S10]  /*55110*/  STL.64 [R1+0x2b38], R82 ;  /* 0x002b385201007387 */ /* 0x0003f40000100a00 */
[----:B------:R-:W-:Y:S04]  /*55120*/  STL.64 [R1+0x2c70], R84 ;  /* 0x002c705401007387 */ /* 0x000fe80000100a00 */
[----:B------:R2:W-:Y:S01]  /*55130*/  STL.64 [R1+0x2c78], R86 ;  /* 0x002c785601007387 */ /* 0x0005e20000100a00 */
[-C--:B-1----:R-:W-:Y:S03]  /*55140*/  HMMA.1688.F32.TF32 R80, R60, R48.reuse, R204 ;  /* 0x000000303c50723c */ /* 0x082fe600000810cc */
[----:B------:R-:W-:Y:S05]  /*55150*/  STL.64 [R1+0x2d20], R24 ;  /* 0x002d201801007387 */ /* 0x000fea0000100a00 */
[-C--:B--2---:R-:W-:Y:S01]  /*55160*/  HMMA.1688.F32.TF32 R84, R68, R48.reuse, R200 ;  /* 0x000000304454723c */ /* 0x084fe200000810c8 */
[----:B------:R1:W-:Y:S07]  /*55170*/  STL.64 [R1+0x2d28], R26 ;  /* 0x002d281a01007387 */ /* 0x0003ee0000100a00 */
[-C--:B-1----:R-:W-:Y:S07]  /*55180*/  HMMA.1688.F32.TF32 R24, R244, R48.reuse, R196 ;  /* 0x00000030f418723c */ /* 0x082fee00000810c4 */
[----:B------:R-:W-:Y:S04]  /*55190*/  STL.64 [R1+0x1570], R80 ;  /* 0x0015705001007387 */ /* 0x000fe80000100a00 */
[----:B------:R1:W-:Y:S04]  /*551a0*/  STL.64 [R1+0x1578], R82 ;  /* 0x0015785201007387 */ /* 0x0003e80000100a00 */
        /* <DEDUP_REMOVED lines=10> */
[----:B------:R-:W-:Y:S01]  /*55250*/  STL.64 [R1+0x2a38], R86 ;  /* 0x002a385601007387 */ /* 0x000fe20000100a00 */
[-C--:B-1----:R-:W-:Y:S03]  /*55260*/  HMMA.1688.F32.TF32 R80, R212, R48.reuse, R132 ;  /* 0x00000030d450723c */ /* 0x082fe60000081084 */
[----:B------:R-:W-:Y:S05]  /*55270*/  STL.64 [R1+0x2bb0], R24 ;  /* 0x002bb01801007387 */ /* 0x000fea0000100a00 */
[----:B------:R-:W-:Y:S01]  /*55280*/  HMMA.1688.F32.TF32 R48, R128, R48, R92 ;  /* 0x000000308030723c */ /* 0x000fe2000008105c */
[----:B------:R1:W-:Y:S07]  /*55290*/  STL.64 [R1+0x2bb8], R26 ;  /* 0x002bb81a01007387 */ /* 0x0003ee0000100a00 */
[----:B-1----:R-:W-:Y:S07]  /*552a0*/  HMMA.1688.F32.TF32 R24, R56, R44, R52 ;  /* 0x0000002c3818723c */ /* 0x002fee0000081034 */
[----:B------:R1:W-:Y:S04]  /*552b0*/  STL.64 [R1+0x2cc0], R80 ;  /* 0x002cc05001007387 */ /* 0x0003e80000100a00 */
[----:B------:R2:W-:Y:S04]  /*552c0*/  STL.64 [R1+0x2cc8], R82 ;  /* 0x002cc85201007387 */ /* 0x0005e80000100a00 */
[----:B------:R-:W3:Y:S04]  /*552d0*/  LDL.LU R100, [R1+0xa70] ;  /* 0x000a700001647983 */ /* 0x000ee80000300800 */
[----:B------:R-:W-:Y:S04]  /*552e0*/  STL.64 [R1+0x2d40], R48 ;  /* 0x002d403001007387 */ /* 0x000fe80000100a00 */
[----:B------:R-:W-:Y:S04]  /*552f0*/  STL.64 [R1+0x2d48], R50 ;  /* 0x002d483201007387 */ /* 0x000fe80000100a00 */
[----:B------:R4:W-:Y:S04]  /*55300*/  STL.64 [R1+0x1510], R24 ;  /* 0x0015101801007387 */ /* 0x0009e80000100a00 */
[----:B------:R1:W-:Y:S04]  /*55310*/  STL.64 [R1+0x1518], R26 ;  /* 0x0015181a01007387 */ /* 0x0003e80000100a00 */
[----:B------:R-:W3:Y:S04]  /*55320*/  LDL.LU R101, [R1+0xa74] ;  /* 0x000a740001657983 */ /* 0x000ee80000300800 */
[----:B------:R-:W3:Y:S04]  /*55330*/  LDL.LU R102, [R1+0xa78] ;  /* 0x000a780001667983 */ /* 0x000ee80000300800 */
[----:B------:R-:W3:Y:S04]  /*55340*/  LDL.LU R103, [R1+0xa7c] ;  /* 0x000a7c0001677983 */ /* 0x000ee80000300800 */
[----:B-1----:R-:W3:Y:S04]  /*55350*/  LDL.LU R80, [R1+0xcb0] ;  /* 0x000cb00001507983 */ /* 0x002ee80000300800 */
[----:B------:R-:W3:Y:S04]  /*55360*/  LDL.LU R81, [R1+0xcb4] ;  /* 0x000cb40001517983 */ /* 0x000ee80000300800 */
[----:B--2---:R-:W3:Y:S04]  /*55370*/  LDL.LU R82, [R1+0xcb8] ;  /* 0x000cb80001527983 */ /* 0x004ee80000300800 */
[----:B------:R-:W3:Y:S01]  /*55380*/  LDL.LU R83, [R1+0xcbc] ;  /* 0x000cbc0001537983 */ /* 0x000ee20000300800 */
[----:B------:R-:W-:-:S03]  /*55390*/  MOV R88, R248 ;  /* 0x000000f800587202 */ /* 0x000fc60000000f00 */
[----:B------:R-:W2:Y:S01]  /*553a0*/  LDL.LU R108, [R1+0x1140] ;  /* 0x00114000016c7983 */ /* 0x000ea20000300800 */
[----:B------:R-:W-:-:S03]  /*553b0*/  IMAD.MOV.U32 R89, RZ, RZ, R36 ;  /* 0x000000ffff597224 */ /* 0x000fc600078e0024 */
[----:B------:R-:W2:Y:S01]  /*553c0*/  LDL.LU R109, [R1+0x1144] ;  /* 0x00114400016d7983 */ /* 0x000ea20000300800 */
[----:B------:R-:W-:-:S03]  /*553d0*/  IMAD.MOV.U32 R90, RZ, RZ, R37 ;  /* 0x000000ffff5a7224 */ /* 0x000fc600078e0025 */
[----:B------:R-:W2:Y:S04]  /*553e0*/  LDL.LU R110, [R1+0x1148] ;  /* 0x00114800016e7983 */ /* 0x000ea80000300800 */
[----:B------:R-:W2:Y:S04]  /*553f0*/  LDL.LU R111, [R1+0x114c] ;  /* 0x00114c00016f7983 */ /* 0x000ea80000300800 */
[----:B------:R-:W4:Y:S04]  /*55400*/  LDL.LU R248, [R1+0x4aa4] ;  /* 0x004aa40001f87983 */ /* 0x000f280000300800 */
[----:B------:R-:W2:Y:S04]  /*55410*/  LDL.LU R36, [R1+0x4aa0] ;  /* 0x004aa00001247983 */ /* 0x000ea80000300800 */
[----:B------:R-:W3:Y:S01]  /*55420*/  LDL.LU R37, [R1+0x4a9c] ;  /* 0x004a9c0001257983 */ /* 0x000ee20000300800 */
[----:B------:R-:W-:-:S02]  /*55430*/  IMAD.MOV.U32 R91, RZ, RZ, R41 ;  /* 0x000000ffff5b7224 */ /* 0x000fc400078e0029 */
[----:B------:R-:W-:Y:S01]  /*55440*/  IMAD.MOV.U32 R120, RZ, RZ, R40 ;  /* 0x000000ffff787224 */ /* 0x000fe200078e0028 */
[----:B------:R-:W4:Y:S04]  /*55450*/  LDL.LU R41, [R1+0x4a98] ;  /* 0x004a980001297983 */ /* 0x000f280000300800 */
[----:B------:R-:W4:Y:S04]  /*55460*/  LDL.LU R40, [R1+0x4a94] ;  /* 0x004a940001287983 */ /* 0x000f280000300800 */
[----:B------:R-:W4:Y:S04]  /*55470*/  LDL.LU R121, [R1+0x54] ;  /* 0x0000540001797983 */ /* 0x000f280000300800 */
[----:B------:R-:W4:Y:S01]  /*55480*/  LDL.LU R122, [R1+0x58] ;  /* 0x00005800017a7983 */ /* 0x000f220000300800 */
[----:B--2---:R-:W-:-:S03]  /*55490*/  MOV R123, R36 ;  /* 0x00000024007b7202 */ /* 0x004fc60000000f00 */
[----:B------:R-:W2:Y:S01]  /*554a0*/  LDL.LU R36, [R1+0x4a90] ;  /* 0x004a900001247983 */ /* 0x000ea20000300800 */
[----:B---3--:R-:W-:-:S03]  /*554b0*/  IMAD.MOV.U32 R204, RZ, RZ, R37 ;  /* 0x000000ffffcc7224 */ /* 0x008fc600078e0025 */
[----:B------:R-:W3:Y:S01]  /*554c0*/  LDL.LU R37, [R1+0x4a8c] ;  /* 0x004a8c0001257983 */ /* 0x000ee20000300800 */
[----:B----4-:R-:W-:-:S03]  /*554d0*/  IMAD.MOV.U32 R205, RZ, RZ, R41 ;  /* 0x000000ffffcd7224 */ /* 0x010fc600078e0029 */
[----:B------:R-:W4:Y:S01]  /*554e0*/  LDL.LU R41, [R1+0x4a88] ;  /* 0x004a880001297983 */ /* 0x000f220000300800 */
[----:B------:R-:W-:-:S03]  /*554f0*/  IMAD.MOV.U32 R206, RZ, RZ, R40 ;  /* 0x000000ffffce7224 */ /* 0x000fc600078e0028 */
[----:B------:R-:W4:Y:S04]  /*55500*/  LDL.LU R40, [R1+0x4a84] ;  /* 0x004a840001287983 */ /* 0x000f280000300800 */
[----:B------:R-:W4:Y:S04]  /*55510*/  LDL.LU R207, [R1+0x7c] ;  /* 0x00007c0001cf7983 */ /* 0x000f280000300800 */
[----:B------:R-:W4:Y:S04]  /*55520*/  LDL.LU R200, [R1+0x90] ;  /* 0x0000900001c87983 */ /* 0x000f280000300800 */
[----:B------:R-:W4:Y:S01]  /*55530*/  LDL.LU R201, [R1+0x94] ;  /* 0x0000940001c97983 */ /* 0x000f220000300800 */
[----:B------:R-:W-:-:S02]  /*55540*/  IMAD.MOV.U32 R24, RZ, RZ, R248 ;  /* 0x000000ffff187224 */ /* 0x000fc400078e00f8 */
[----:B------:R-:W-:Y:S02]  /*55550*/  IMAD.MOV.U32 R25, RZ, RZ, R249 ;  /* 0x000000ffff197224 */ /* 0x000fe400078e00f9 */
[----:B------:R-:W-:Y:S02]  /*55560*/  IMAD.MOV.U32 R26, RZ, RZ, R250 ;  /* 0x000000ffff1a7224 */ /* 0x000fe400078e00fa */
[----:B------:R-:W-:Y:S01]  /*55570*/  IMAD.MOV.U32 R27, RZ, RZ, R251 ;  /* 0x000000ffff1b7224 */ /* 0x000fe200078e00fb */
[----:B--2---:R-:W-:Y:S01]  /*55580*/  MOV R203, R36 ;  /* 0x0000002400cb7202 */ /* 0x004fe20000000f00 */
[----:B---3--:R-:W-:Y:S02]  /*55590*/  IMAD.MOV.U32 R202, RZ, RZ, R37 ;  /* 0x000000ffffca7224 */ /* 0x008fe400078e0025 */
[----:B------:R-:W2:Y:S04]  /*555a0*/  LDL.LU R37, [R1+0x4a80] ;  /* 0x004a800001257983 */ /* 0x000ea80000300800 */
[----:B------:R-:W2:Y:S04]  /*555b0*/  LDL.LU R36, [R1+0x4a7c] ;  /* 0x004a7c0001247983 */ /* 0x000ea80000300800 */
[----:B------:R-:W4:Y:S04]  /*555c0*/  LDL.LU R42, [R1+0x628] ;  /* 0x00062800012a7983 */ /* 0x000f280000300800 */
        /* <DEDUP_REMOVED lines=43> */
[-C--:B------:R-:W-:Y:S08]  /*55880*/  HMMA.1688.F32.TF32 R24, R220, R44.reuse, R24 ;  /* 0x0000002cdc18723c */ /* 0x080ff00000081018 */
[-C--:B--2---:R-:W-:Y:S08]  /*55890*/  HMMA.1688.F32.TF32 R48, R72, R44.reuse, R132 ;  /* 0x0000002c4830723c */ /* 0x084ff00000081084 */
[-C--:B---3--:R-:W-:Y:S11]  /*558a0*/  HMMA.1688.F32.TF32 R92, R64, R44.reuse, R92 ;  /* 0x0000002c405c723c */ /* 0x088ff6000008105c */
[----:B------:R-:W-:Y:S11]  /*558b0*/  @!UPT UIADD3 URZ, URZ, URZ, URZ ;  /* 0x0000003f3f3ff290 */ /* 0x000ff6000fffe03f */
[----:B------:R-:W-:Y:S01]  /*558c0*/  @!UPT UIADD3 URZ, URZ, URZ, URZ ;  /* 0x0000003f3f3ff290 */ /* 0x000fe2000fffe03f */
[----:B------:R-:W-:Y:S04]  /*558d0*/  STL.64 [R1+0x1560], R92 ;  /* 0x0015605c01007387 */ /* 0x000fe80000100a00 */
[----:B------:R-:W-:Y:S04]  /*558e0*/  STL.64 [R1+0x1568], R94 ;  /* 0x0015685e01007387 */ /* 0x000fe80000100a00 */
[----:B------:R-:W-:Y:S04]  /*558f0*/  STL.64 [R1+0x16d0], R48 ;  /* 0x0016d03001007387 */ /* 0x000fe80000100a00 */
[----:B------:R4:W-:Y:S02]  /*55900*/  STL.64 [R1+0x16d8], R50 ;  /* 0x0016d83201007387 */ /* 0x0009e40000100a00 */
[-C--:B----4-:R-:W-:Y:S02]  /*55910*/  HMMA.1688.F32.TF32 R48, R224, R44.reuse, R40 ;  /* 0x0000002ce030723c */ /* 0x090fe40000081028 */
[----:B------:R-:W1:Y:S06]  /*55920*/  LDSM.16.M88.4 R40, [R3+0x10800] ;  /* 0x010800000328783b */ /* 0x000e6c0000000200 */
[-C--:B------:R-:W-:Y:S08]  /*55930*/  HMMA.1688.F32.TF32 R132, R240, R44.reuse, R136 ;  /* 0x0000002cf084723c */ /* 0x080ff00000081088 */
[-C--:B------:R-:W-:Y:S11]  /*55940*/  HMMA.1688.F32.TF32 R92, R232, R44.reuse, R140 ;  /* 0x0000002ce85c723c */ /* 0x080ff6000008108c */
[----:B------:R-:W-:Y:S04]  /*55950*/  @!UPT UIADD3 URZ, URZ, URZ, URZ ;  /* 0x0000003f3f3ff290 */ /* 0x000fe8000fffe03f */
[----:B------:R-:W-:Y:S04]  /*55960*/  STL.64 [R1+0x27c0], R132 ;  /* 0x0027c08401007387 */ /* 0x000fe80000100a00 */
[----:B------:R-:W-:Y:S04]  /*55970*/  STL.64 [R1+0x27c8], R134 ;  /* 0x0027c88601007387 */ /* 0x000fe80000100a00 */
[----:B------:R-:W-:Y:S04]  /*55980*/  STL.64 [R1+0x2940], R92 ;  /* 0x0029405c01007387 */ /* 0x000fe80000100a00 */
[----:B------:R-:W-:Y:S04]  /*55990*/  STL.64 [R1+0x2948], R94 ;  /* 0x0029485e01007387 */ /* 0x000fe80000100a00 */
[----:B-1----:R-:W-:Y:S04]  /*559a0*/  STL [R1+0x4754], R42 ;  /* 0x0047542a01007387 */ /* 0x002fe80000100800 */
[----:B------:R-:W-:Y:S04]  /*559b0*/  STL.64 [R1+0x2ad0], R48 ;  /* 0x002ad03001007387 */ /* 0x000fe80000100a00 */
[----:B------:R1:W-:Y:S02]  /*559c0*/  STL.64 [R1+0x2ad8], R50 ;  /* 0x002ad83201007387 */ /* 0x0003e40000100a00 */
[-C--:B-1----:R-:W-:Y:S02]  /*559d0*/  HMMA.1688.F32.TF32 R48, R216, R44.reuse, R36 ;  /* 0x0000002cd830723c */ /* 0x082fe40000081024 */
[----:B------:R-:W1:Y:S04]  /*559e0*/  LDSM.16.M88.4 R36, [R3+0x10c00] ;  /* 0x010c00000324783b */ /* 0x000e680000000200 */
[----:B------:R-:W-:Y:S02]  /*559f0*/  STL [R1+0x4750], R43 ;  /* 0x0047502b01007387 */ /* 0x000fe40000100800 */
[-C--:B------:R-:W-:Y:S08]  /*55a00*/  HMMA.1688.F32.TF32 R132, R124, R44.reuse, R248 ;  /* 0x0000002c7c84723c */ /* 0x080ff000000810f8 */
[-C--:B------:R-:W-:Y:S01]  /*55a10*/  HMMA.1688.F32.TF32 R92, R68, R44.reuse, R196 ;  /* 0x0000002c445c723c */ /* 0x080fe200000810c4 */
[----:B-1----:R-:W-:Y:S06]  /*55a20*/  STL [R1+0x475c], R38 ;  /* 0x00475c2601007387 */ /* 0x002fec0000100800 */
[----:B------:R-:W-:Y:S04]  /*55a30*/  STL.64 [R1+0x2c30], R48 ;  /* 0x002c303001007387 */ /* 0x000fe80000100a00 */
[----:B------:R1:W-:Y:S02]  /*55a40*/  STL.64 [R1+0x2c38], R50 ;  /* 0x002c383201007387 */ /* 0x0003e40000100a00 */
[-C--:B-1----:R-:W-:Y:S02]  /*55a50*/  HMMA.1688.F32.TF32 R48, R60, R44.reuse, R144 ;  /* 0x0000002c3c30723c */ /* 0x082fe40000081090 */
[----:B------:R-:W-:Y:S04]  /*55a60*/  STL [R1+0x4758], R39 ;  /* 0x0047582701007387 */ /* 0x000fe80000100800 */
[----:B------:R-:W-:Y:S04]  /*55a70*/  STL.64 [R1+0x2d00], R132 ;  /* 0x002d008401007387 */ /* 0x000fe80000100a00 */
[----:B------:R1:W-:Y:S02]  /*55a80*/  STL.64 [R1+0x2d08], R134 ;  /* 0x002d088601007387 */ /* 0x0003e40000100a00 */
[-C--:B-1----:R-:W-:Y:S11]  /*55a90*/  HMMA.1688.F32.TF32 R132, R244, R44.reuse, R200 ;  /* 0x0000002cf484723c */ /* 0x082ff600000810c8 */
[----:B------:R-:W-:Y:S04]  /*55aa0*/  STL.64 [R1+0x14d0], R48 ;  /* 0x0014d03001007387 */ /* 0x000fe80000100a00 */
[----:B------:R1:W-:Y:S04]  /*55ab0*/  STL.64 [R1+0x14d8], R50 ;  /* 0x0014d83201007387 */ /* 0x0003e80000100a00 */
[----:B------:R-:W-:Y:S04]  /*55ac0*/  STL.64 [R1+0x15b0], R92 ;  /* 0x0015b05c01007387 */ /* 0x000fe80000100a00 */
[----:B------:R2:W-:Y:S01]  /*55ad0*/  STL.64 [R1+0x15b8], R94 ;  /* 0x0015b85e01007387 */ /* 0x0005e20000100a00 */
[-C--:B-1----:R-:W-:Y:S08]  /*55ae0*/  HMMA.1688.F32.TF32 R48, R236, R44.reuse, R204 ;  /* 0x0000002cec30723c */ /* 0x082ff000000810cc */
[-C--:B--2---:R-:W-:Y:S01]  /*55af0*/  HMMA.1688.F32.TF32 R92, R228, R44.reuse, R120 ;  /* 0x0000002ce45c723c */ /* 0x084fe20000081078 */
[----:B------:R-:W-:Y:S04]  /*55b00*/  STL.64 [R1+0x1a40], R132 ;  /* 0x001a408401007387 */ /* 0x000fe80000100a00 */
[----:B------:R-:W-:Y:S10]  /*55b10*/  STL.64 [R1+0x1a48], R134 ;  /* 0x001a488601007387 */ /* 0x000ff40000100a00 */
[----:B------:R-:W-:Y:S04]  /*55b20*/  STL.64 [R1+0x2860], R48 ;  /* 0x0028603001007387 */ /* 0x000fe80000100a00 */
[----:B------:R1:W-:Y:S04]  /*55b30*/  STL.64 [R1+0x2868], R50 ;  /* 0x0028683201007387 */ /* 0x0003e80000100a00 */
[----:B------:R-:W-:Y:S04]  /*55b40*/  STL.64 [R1+0x29f0], R92 ;  /* 0x0029f05c01007387 */ /* 0x000fe80000100a00 */
[----:B------:R-:W-:Y:S01]  /*55b50*/  STL.64 [R1+0x29f8], R94 ;  /* 0x0029f85e01007387 */ /* 0x000fe20000100a00 */
[-C--:B-1----:R-:W-:Y:S03]  /*55b60*/  HMMA.1688.F32.TF32 R48, R212, R44.reuse, R88 ;  /* 0x0000002cd430723c */ /* 0x082fe60000081058 */
[----:B------:R-:W-:Y:S04]  /*55b70*/  STL.64 [R1+0x2b70], R24 ;  /* 0x002b701801007387 */ /* 0x000fe80000100a00 */
[----:B------:R1:W-:Y:S01]  /*55b80*/  STL.64 [R1+0x2b78], R26 ;  /* 0x002b781a01007387 */ /* 0x0003e20000100a00 */
[----:B------:R-:W-:Y:S08]  /*55b90*/  HMMA.1688.F32.TF32 R44, R128, R44, R76 ;  /* 0x0000002c802c723c */ /* 0x000ff0000008104c */
[----:B-1----:R-:W-:Y:S07]  /*55ba0*/  HMMA.1688.F32.TF32 R24, R56, R40, R108 ;  /* 0x000000283818723c */ /* 0x002fee000008106c */
[----:B------:R-:W-:Y:S04]  /*55bb0*/  STL.64 [R1+0x2c90], R48 ;  /* 0x002c903001007387 */ /* 0x000fe80000100a00 */
[----:B------:R-:W-:Y:S04]  /*55bc0*/  STL.64 [R1+0x2c98], R50 ;  /* 0x002c983201007387 */ /* 0x000fe80000100a00 */
[----:B------:R-:W-:Y:S04]  /*55bd0*/  STL.64 [R1+0x2d30], R44 ;  /* 0x002d302c01007387 */ /* 0x000fe80000100a00 */
[----:B------:R1:W-:Y:S05]  /*55be0*/  STL.64 [R1+0x2d38], R46 ;  /* 0x002d382e01007387 */ /* 0x0003ea0000100a00 */
[----:B------:R-:W-:Y:S01]  /*55bf0*/  MOV R38, R24 ;  /* 0x0000001800267202 */ /* 0x000fe20000000f00 */
[----:B------:R-:W-:-:S02]  /*55c00*/  IMAD.MOV.U32 R39, RZ, RZ, R25 ;  /* 0x000000ffff277224 */ /* 0x000fc400078e0019 */
[----:B------:R-:W-:Y:S01]  /*55c10*/  IMAD.MOV.U32 R42, RZ, RZ, R26 ;  /* 0x000000ffff2a7224 */ /* 0x000fe200078e001a */
[----:B-1----:R-:W-:Y:S01]  /*55c20*/  HMMA.1688.F32.TF32 R44, R64, R40, R84 ;  /* 0x00000028402c723c */ /* 0x002fe20000081054 */
[----:B------:R-:W-:-:S07]  /*55c30*/  IMAD.MOV.U32 R43, RZ, RZ, R27 ;  /* 0x000000ffff2b7224 */ /* 0x000fce00078e001b */
[-C--:B------:R-:W-:Y:S08]  /*55c40*/  HMMA.1688.F32.TF32 R24, R72, R40.reuse, R104 ;  /* 0x000000284818723c */ /* 0x080ff00000081068 */
[-C--:B------:R-:W-:Y:S07]  /*55c50*/  HMMA.1688.F32.TF32 R48, R240, R40.reuse, R80 ;  /* 0x00000028f030723c */ /* 0x080fee0000081050 */
[----:B------:R-:W-:Y:S04]  /*55c60*/  STL.64 [R1+0x1490], R44 ;  /* 0x0014902c01007387 */ /* 0x000fe80000100a00 */
[----:B------:R1:W-:Y:S04]  /*55c70*/  STL.64 [R1+0x1498], R46 ;  /* 0x0014982e01007387 */ /* 0x0003e80000100a00 */
[----:B------:R-:W-:Y:S04]  /*55c80*/  STL.64 [R1+0x15f0], R24 ;  /* 0x0015f01801007387 */ /* 0x000fe80000100a00 */
[----:B------:R2:W-:Y:S01]  /*55c90*/  STL.64 [R1+0x15f8], R26 ;  /* 0x0015f81a01007387 */ /* 0x0005e20000100a00 */
[-C--:B-1----:R-:W-:Y:S08]  /*55ca0*/  HMMA.1688.F32.TF32 R44, R232, R40.reuse, R100 ;  /* 0x00000028e82c723c */ /* 0x082ff00000081064 */
[----:B--2---:R-:W-:Y:S01]  /*55cb0*/  HMMA.1688.F32.TF32 R24, R224, R40, R52 ;  /* 0x00000028e018723c */ /* 0x004fe20000081034 */
[----:B------:R-:W-:Y:S01]  /*55cc0*/  STL.64 [R1+0x2770], R48 ;  /* 0x0027703001007387 */ /* 0x000fe20000100a00 */
[----:B------:R-:W-:-:S03]  /*55cd0*/  IMAD.MOV.U32 R88, RZ, RZ, R209 ;  /* 0x000000ffff587224 */ /* 0x000fc600078e00d1 */
[----:B------:R-:W-:Y:S01]  /*55ce0*/  STL.64 [R1+0x2778], R50 ;  /* 0x0027783201007387 */ /* 0x000fe20000100a00 */
[----:B------:R-:W-:-:S09]  /*55cf0*/  MOV R89, R208 ;  /* 0x000000d000597202 */ /* 0x000fd20000000f00 */
[----:B------:R-:W-:Y:S04]  /*55d00*/  STL.64 [R1+0x28f0], R44 ;  /* 0x0028f02c01007387 */ /* 0x000fe80000100a00 */
[----:B------:R-:W-:Y:S04]  /*55d10*/  STL.64 [R1+0x28f8], R46 ;  /* 0x0028f82e01007387 */ /* 0x000fe80000100a00 */
[----:B------:R-:W2:Y:S04]  /*55d20*/  LDL.LU R209, [R1+0x4a68] ;  /* 0x004a680001d17983 */ /* 0x000ea80000300800 */
[----:B------:R1:W-:Y:S04]  /*55d30*/  STL.64 [R1+0x2a80], R24 ;  /* 0x002a801801007387 */ /* 0x0003e80000100a00 */
[----:B------:R2:W-:Y:S04]  /*55d40*/  STL.64 [R1+0x2a88], R26 ;  /* 0x002a881a01007387 */ /* 0x0005e80000100a00 */
[----:B------:R-:W3:Y:S01]  /*55d50*/  LDL.LU R208, [R1+0x4a64] ;  /* 0x004a640001d07983 */ /* 0x000ee20000300800 */
[----:B------:R-:W-:-:S02]  /*55d60*/  IMAD.MOV.U32 R90, RZ, RZ, R185 ;  /* 0x000000ffff5a7224 */ /* 0x000fc400078e00b9 */
[----:B------:R-:W-:Y:S01]  /*55d70*/  IMAD.MOV.U32 R91, RZ, RZ, R184 ;  /* 0x000000ffff5b7224 */ /* 0x000fe200078e00b8 */
[----:B------:R-:W4:Y:S01]  /*55d80*/  LDL.LU R185, [R1+0x4a60] ;  /* 0x004a600001b97983 */ /* 0x000f220000300800 */
[----:B-1----:R-:W-:Y:S02]  /*55d90*/  IMAD.MOV.U32 R24, RZ, RZ, R211 ;  /* 0x000000ffff187224 */ /* 0x002fe400078e00d3 */
[----:B------:R-:W-:Y:S01]  /*55da0*/  IMAD.MOV.U32 R25, RZ, RZ, R210 ;  /* 0x000000ffff197224 */ /* 0x000fe200078e00d2 */
[----:B------:R-:W4:Y:S04]  /*55db0*/  LDL.LU R184, [R1+0x4a5c] ;  /* 0x004a5c0001b87983 */ /* 0x000f280000300800 */
[----:B------:R-:W4:Y:S04]  /*55dc0*/  LDL.LU R211, [R1+0x4a58] ;  /* 0x004a580001d37983 */ /* 0x000f280000300800 */
[----:B------:R-:W4:Y:S01]  /*55dd0*/  LDL.LU R210, [R1+0x4a54] ;  /* 0x004a540001d27983 */ /* 0x000f220000300800 */
[----:B--2---:R-:W-:-:S03]  /*55de0*/  MOV R26, R209 ;  /* 0x000000d1001a7202 */ /* 0x004fc60000000f00 */
        /* <DEDUP_REMOVED lines=21> */
[----:B----4-:R-:W-:-:S03]  /*55f40*/  IMAD.MOV.U32 R122, RZ, RZ, R210 ;  /* 0x000000ffff7a7224 */ /* 0x010fc600078e00d2 */
[----:B------:R-:W4:Y:S01]  /*55f50*/  LDL.LU R146, [R1+0xc8] ;  /* 0x0000c80001927983 */ /* 0x000f220000300800 */
[----:B------:R-:W-:-:S03]  /*55f60*/  MOV R123, R211 ;  /* 0x000000d3007b7202 */ /* 0x000fc60000000f00 */
[----:B------:R-:W4:Y:S01]  /*55f70*/  LDL.LU R147, [R1+0xcc] ;  /* 0x0000cc0001937983 */ /* 0x000f220000300800 */
[----:B--2---:R-:W-:Y:S02]  /*55f80*/  IMAD.MOV.U32 R121, RZ, RZ, R209 ;  /* 0x000000ffff797224 */ /* 0x004fe400078e00d1 */
[----:B---3--:R-:W-:Y:S02]  /*55f90*/  IMAD.MOV.U32 R120, RZ, RZ, R208 ;  /* 0x000000ffff787224 */ /* 0x008fe400078e00d0 */
        /* <DEDUP_REMOVED lines=28> */
[-C--:B------:R-:W-:Y:S08]  /*56160*/  HMMA.1688.F32.TF32 R76, R216, R40.reuse, R140 ;  /* 0x00000028d84c723c */ /* 0x080ff0000008108c */
[-C--:B----4-:R-:W-:Y:S11]  /*56170*/  HMMA.1688.F32.TF32 R48, R60, R40.reuse, R144 ;  /* 0x000000283c30723c */ /* 0x090ff60000081090 */
[----:B------:R-:W-:Y:S04]  /*56180*/  @!UPT UIADD3 URZ, URZ, URZ, URZ ;  /* 0x0000003f3f3ff290 */ /* 0x000fe8000fffe03f */
[----:B------:R-:W-:Y:S04]  /*56190*/  STL.64 [R1+0x2bf0], R76 ;  /* 0x002bf04c01007387 */ /* 0x000fe80000100a00 */
[----:B------:R1:W-:Y:S02]  /*561a0*/  STL.64 [R1+0x2bf8], R78 ;  /* 0x002bf84e01007387 */ /* 0x0003e40000100a00 */
[-C--:B-1----:R-:W-:Y:S08]  /*561b0*/  HMMA.1688.F32.TF32 R76, R68, R40.reuse, R196 ;  /* 0x00000028444c723c */ /* 0x082ff000000810c4 */
[-C--:B--2---:R-:W-:Y:S11]  /*561c0*/  HMMA.1688.F32.TF32 R44, R124, R40.reuse, R208 ;  /* 0x000000287c2c723c */ /* 0x084ff600000810d0 */
[----:B------:R-:W-:Y:S11]  /*561d0*/  @!UPT UIADD3 URZ, URZ, URZ, URZ ;  /* 0x0000003f3f3ff290 */ /* 0x000ff6000fffe03f */
[----:B------:R-:W-:Y:S01]  /*561e0*/  @!UPT UIADD3 URZ, URZ, URZ, URZ ;  /* 0x0000003f3f3ff290 */ /* 0x000fe2000fffe03f */
[----:B------:R-:W-:Y:S04]  /*561f0*/  STL.64 [R1+0x2ce0], R44 ;  /* 0x002ce02c01007387 */ /* 0x000fe80000100a00 */
[----:B------:R1:W-:Y:S02]  /*56200*/  STL.64 [R1+0x2ce8], R46 ;  /* 0x002ce82e01007387 */ /* 0x0003e40000100a00 */
[-C--:B-1----:R-:W-:Y:S02]  /*56210*/  HMMA.1688.F32.TF32 R44, R244, R40.reuse, R200 ;  /* 0x00000028f42c723c */ /* 0x082fe400000810c8 */
[----:B------:R-:W-:Y:S04]  /*56220*/  STL.64 [R1+0x1420], R48 ;  /* 0x0014203001007387 */ /* 0x000fe80000100a00 */
[----:B------:R1:W-:Y:S04]  /*56230*/  STL.64 [R1+0x1428], R50 ;  /* 0x0014283201007387 */ /* 0x0003e80000100a00 */
[----:B------:R-:W-:Y:S04]  /*56240*/  STL.64 [R1+0x14b0], R76 ;  /* 0x0014b04c01007387 */ /* 0x000fe80000100a00 */
[----:B------:R2:W-:Y:S01]  /*56250*/  STL.64 [R1+0x14b8], R78 ;  /* 0x0014b84e01007387 */ /* 0x0005e20000100a00 */
[-C--:B-1----:R-:W-:Y:S08]  /*56260*/  HMMA.1688.F32.TF32 R48, R236, R40.reuse, R204 ;  /* 0x00000028ec30723c */ /* 0x082ff000000810cc */
[----:B------:R-:W-:Y:S01]  /*56270*/  STL.64 [R1+0x19d0], R44 ;  /* 0x0019d02c01007387 */ /* 0x000fe20000100a00 */
[-C--:B--2---:R-:W-:Y:S03]  /*56280*/  HMMA.1688.F32.TF32 R76, R228, R40.reuse, R120 ;  /* 0x00000028e44c723c */ /* 0x084fe60000081078 */
[----:B------:R1:W-:Y:S05]  /*56290*/  STL.64 [R1+0x19d8], R46 ;  /* 0x0019d82e01007387 */ /* 0x0003ea0000100a00 */
[-C--:B-1----:R-:W-:Y:S08]  /*562a0*/  HMMA.1688.F32.TF32 R44, R220, R40.reuse, R24 ;  /* 0x00000028dc2c723c */ /* 0x082ff00000081018 */
[-C--:B------:R-:W-:Y:S01]  /*562b0*/  HMMA.1688.F32.TF32 R24, R128, R40.reuse, R96 ;  /* 0x000000288018723c */ /* 0x080fe20000081060 */
[----:B------:R-:W-:Y:S04]  /*562c0*/  STL.64 [R1+0x2800], R48 ;  /* 0x0028003001007387 */ /* 0x000fe80000100a00 */
[----:B------:R1:W-:Y:S04]  /*562d0*/  STL.64 [R1+0x2808], R50 ;  /* 0x0028083201007387 */ /* 0x0003e80000100a00 */
[----:B------:R-:W-:Y:S04]  /*562e0*/  STL.64 [R1+0x2980], R76 ;  /* 0x0029804c01007387 */ /* 0x000fe80000100a00 */
[----:B------:R-:W-:Y:S01]  /*562f0*/  STL.64 [R1+0x2988], R78 ;  /* 0x0029884e01007387 */ /* 0x000fe20000100a00 */
[----:B-1----:R-:W-:Y:S03]  /*56300*/  HMMA.1688.F32.TF32 R48, R212, R40, R88 ;  /* 0x00000028d430723c */ /* 0x002fe60000081058 */
[----:B------:R1:W-:Y:S07]  /*56310*/  STL.64 [R1+0x2b10], R44 ;  /* 0x002b102c01007387 */ /* 0x0003ee0000100a00 */
[----:B------:R-:W-:-:S02]  /*56320*/  IMAD.MOV.U32 R41, RZ, RZ, R26 ;  /* 0x000000ffff297224 */ /* 0x000fc400078e001a */
[----:B------:R-:W-:Y:S02]  /*56330*/  IMAD.MOV.U32 R40, RZ, RZ, R27 ;  /* 0x000000ffff287224 */ /* 0x000fe400078e001b */
[----:B-1----:R-:W-:Y:S02]  /*56340*/  IMAD.MOV.U32 R45, RZ, RZ, R24 ;  /* 0x000000ffff2d7224 */ /* 0x002fe400078e0018 */
[----:B------:R-:W-:Y:S02]  /*56350*/  IMAD.MOV.U32 R44, RZ, RZ, R25 ;  /* 0x000000ffff2c7224 */ /* 0x000fe400078e0019 */
[----:B---3--:R-:W-:Y:S01]  /*56360*/  HMMA.1688.F32.TF32 R24, R56, R36, R108 ;  /* 0x000000243818723c */ /* 0x008fe2000008106c */
[----:B------:R1:W-:Y:S04]  /*56370*/  STL.64 [R1+0x2b18], R46 ;  /* 0x002b182e01007387 */ /* 0x0003e80000100a00 */
[----:B------:R-:W-:Y:S04]  /*56380*/  STL.64 [R1+0x2c50], R48 ;  /* 0x002c503001007387 */ /* 0x000fe80000100a00 */
[----:B------:R2:W-:Y:S04]  /*56390*/  STL.64 [R1+0x2c58], R50 ;  /* 0x002c583201007387 */ /* 0x0005e80000100a00 */
[----:B------:R-:W-:Y:S04]  /*563a0*/  STL [R1+0x4350], R40 ;  /* 0x0043502801007387 */ /* 0x000fe80000100800 */
[----:B------:R-:W-:Y:S04]  /*563b0*/  STL [R1+0x434c], R44 ;  /* 0x00434c2c01007387 */ /* 0x000fe80000100800 */
[----:B------:R-:W-:Y:S04]  /*563c0*/  STL [R1+0x4348], R45 ;  /* 0x0043482d01007387 */ /* 0x000fe80000100800 */
[----:B------:R-:W-:Y:S01]  /*563d0*/  STL [R1+0x4344], R41 ;  /* 0x0043442901007387 */ /* 0x000fe20000100800 */
[----:B-1----:R-:W-:Y:S01]  /*563e0*/  MOV R46, R24 ;  /* 0x00000018002e7202 */ /* 0x002fe20000000f00 */
[----:B------:R-:W-:-:S02]  /*563f0*/  IMAD.MOV.U32 R47, RZ, RZ, R25 ;  /* 0x000000ffff2f7224 */ /* 0x000fc400078e0019 */
[----:B------:R1:W-:Y:S01]  /*56400*/  STL.64 [R1+0x4768], R42 ;  /* 0x0047682a01007387 */ /* 0x0003e20000100a00 */
[----:B--2---:R-:W-:Y:S02]  /*56410*/  IMAD.MOV.U32 R50, RZ, RZ, R26 ;  /* 0x000000ffff327224 */ /* 0x004fe400078e001a */
[----:B------:R-:W-:Y:S02]  /*56420*/  IMAD.MOV.U32 R51, RZ, RZ, R27 ;  /* 0x000000ffff337224 */ /* 0x000fe400078e001b */
[-C--:B------:R-:W-:Y:S08]  /*56430*/  HMMA.1688.F32.TF32 R24, R72, R36.reuse, R104 ;  /* 0x000000244818723c */ /* 0x080ff00000081068 */
[-C--:B-1----:R-:W-:Y:S01]  /*56440*/  HMMA.1688.F32.TF32 R40, R64, R36.reuse, R84 ;  /* 0x000000244028723c */ /* 0x082fe20000081054 */
[----:B------:R-:W-:Y:S04]  /*56450*/  STL.64 [R1+0x4778], R50 ;  /* 0x0047783201007387 */ /* 0x000fe80000100a00 */
[----:B------:R1:W-:Y:S03]  /*56460*/  STL.64 [R1+0x4770], R46 ;  /* 0x0047702e01007387 */ /* 0x0003e60000100a00 */
[-C--:B-1----:R-:W-:Y:S11]  /*56470*/  HMMA.1688.F32.TF32 R44, R240, R36.reuse, R80 ;  /* 0x00000024f02c723c */ /* 0x082ff60000081050 */
[----:B------:R-:W-:Y:S04]  /*56480*/  @!UPT UIADD3 URZ, URZ, URZ, URZ ;  /* 0x0000003f3f3ff290 */ /* 0x000fe8000fffe03f */
[----:B------:R-:W-:Y:S04]  /*56490*/  STL.64 [R1+0x13f0], R40 ;  /* 0x0013f02801007387 */ /* 0x000fe80000100a00 */
[----:B------:R1:W-:Y:S04]  /*564a0*/  STL.64 [R1+0x13f8], R42 ;  /* 0x0013f82a01007387 */ /* 0x0003e80000100a00 */
[----:B------:R-:W-:Y:S04]  /*564b0*/  STL.64 [R1+0x14e0], R24 ;  /* 0x0014e01801007387 */ /* 0x000fe80000100a00 */
[----:B------:R2:W-:Y:S01]  /*564c0*/  STL.64 [R1+0x14e8], R26 ;  /* 0x0014e81a01007387 */ /* 0x0005e20000100a00 */
[-C--:B-1----:R-:W-:Y:S08]  /*564d0*/  HMMA.1688.F32.TF32 R40, R232, R36.reuse, R100 ;  /* 0x00000024e828723c */ /* 0x082ff00000081064 */
[----:B--2---:R-:W-:Y:S01]  /*564e0*/  HMMA.1688.F32.TF32 R24, R224, R36, R52 ;  /* 0x00000024e018723c */ /* 0x004fe20000081034 */
[----:B------:R-:W-:Y:S04]  /*564f0*/  STL.64 [R1+0x1a60], R44 ;  /* 0x001a602c01007387 */ /* 0x000fe80000100a00 */
[----:B------:R-:W-:Y:S04]  /*56500*/  STL.64 [R1+0x1a68], R46 ;  /* 0x001a682e01007387 */ /* 0x000fe80000100a00 */
[----:B------:R-:W2:Y:S06]  /*56510*/  LDL.LU R80, [R1+0x11b0] ;  /* 0x0011b00001507983 */ /* 0x000eac0000300800 */
[----:B------:R1:W-:Y:S04]  /*56520*/  STL.64 [R1+0x2890], R40 ;  /* 0x0028902801007387 */ /* 0x0003e80000100a00 */
[----:B------:R3:W-:Y:S04]  /*56530*/  STL.64 [R1+0x2898], R42 ;  /* 0x0028982a01007387 */ /* 0x0007e80000100a00 */
[----:B------:R4:W-:Y:S01]  /*56540*/  STL.64 [R1+0x2a20], R24 ;  /* 0x002a201801007387 */ /* 0x0009e20000100a00 */
[----:B------:R-:W-:-:S03]  /*56550*/  IMAD.MOV.U32 R84, RZ, RZ, R157 ;  /* 0x000000ffff547224 */ /* 0x000fc600078e009d */
[----:B------:R1:W-:Y:S01]  /*56560*/  STL.64 [R1+0x2a28], R26 ;  /* 0x002a281a01007387 */ /* 0x0003e20000100a00 */
[----:B------:R-:W-:-:S03]  /*56570*/  MOV R85, R156 ;  /* 0x0000009c00557202 */ /* 0x000fc60000000f00 */
[----:B------:R-:W2:Y:S01]  /*56580*/  LDL.LU R81, [R1+0x11b4] ;  /* 0x0011b40001517983 */ /* 0x000ea20000300800 */
[----:B------:R-:W-:-:S03]  /*56590*/  IMAD.MOV.U32 R86, RZ, RZ, R28 ;  /* 0x000000ffff567224 */ /* 0x000fc600078e001c */
[----:B------:R-:W2:Y:S01]  /*565a0*/  LDL.LU R82, [R1+0x11b8] ;  /* 0x0011b80001527983 */ /* 0x000ea20000300800 */
[----:B------:R-:W-:-:S03]  /*565b0*/  IMAD.MOV.U32 R87, RZ, RZ, R29 ;  /* 0x000000ffff577224 */ /* 0x000fc600078e001d */
        /* <DEDUP_REMOVED lines=45> */
[----:B------:R-:W3:Y:S01]  /*56890*/  LDL.LU R44, [R1+0x130] ;  /* 0x00013000012c7983 */ /* 0x000ee20000300800 */
[----:B--2---:R-:W-:-:S02]  /*568a0*/  IMAD.MOV.U32 R46, RZ, RZ, R28 ;  /* 0x000000ffff2e7224 */ /* 0x004fc400078e001c */
[----:B----4-:R-:W-:Y:S02]  /*568b0*/  IMAD.MOV.U32 R45, RZ, RZ, R29 ;  /* 0x000000ffff2d7224 */ /* 0x010fe400078e001d */
[----:B------:R-:W2:Y:S04]  /*568c0*/  LDL.LU R29, [R1+0x4a28] ;  /* 0x004a2800011d7983 */ /* 0x000ea80000300800 */
[----:B------:R-:W4:Y:S04]  /*568d0*/  LDL.LU R28, [R1+0x4a24] ;  /* 0x004a2400011c7983 */ /* 0x000f280000300800 */
[----:B------:R-:W3:Y:S04]  /*568e0*/  LDL.LU R47, [R1+0x13c] ;  /* 0x00013c00012f7983 */ /* 0x000ee80000300800 */
[----:B------:R-:W3:Y:S04]  /*568f0*/  LDL.LU R52, [R1+0x150] ;  /* 0x0001500001347983 */ /* 0x000ee80000300800 */
[----:B------:R-:W3:Y:S04]  /*56900*/  LDL.LU R53, [R1+0x154] ;  /* 0x0001540001357983 */ /* 0x000ee80000300800 */
[----:B------:R-:W3:Y:S01]  /*56910*/  LDL.LU R54, [R1+0x158] ;  /* 0x0001580001367983 */ /* 0x000ee20000300800 */
[----:B--2---:R-:W-:-:S03]  /*56920*/  MOV R55, R29 ;  /* 0x0000001d00377202 */ /* 0x004fc60000000f00 */
[----:B------:R-:W2:Y:S01]  /*56930*/  LDL.LU R29, [R1+0x4a20] ;  /* 0x004a2000011d7983 */ /* 0x000ea20000300800 */
[----:B----4-:R-:W-:-:S03]  /*56940*/  IMAD.MOV.U32 R100, RZ, RZ, R28 ;  /* 0x000000ffff647224 */ /* 0x010fc600078e001c */
[----:B------:R-:W4:Y:S04]  /*56950*/  LDL.LU R28, [R1+0x4a1c] ;  /* 0x004a1c00011c7983 */ /* 0x000f280000300800 */
[----:B------:R-:W3:Y:S04]  /*56960*/  LDL.LU R101, [R1+0x174] ;  /* 0x0001740001657983 */ /* 0x000ee80000300800 */
[----:B------:R-:W3:Y:S04]  /*56970*/  LDL.LU R102, [R1+0x178] ;  /* 0x0001780001667983 */ /* 0x000ee80000300800 */
[----:B------:R-:W3:Y:S04]  /*56980*/  LDL.LU R103, [R1+0x17c] ;  /* 0x00017c0001677983 */ /* 0x000ee80000300800 */
[----:B------:R-:W3:Y:S01]  /*56990*/  LDL.LU R108, [R1+0x1d0] ;  /* 0x0001d000016c7983 */ /* 0x000ee20000300800 */
[----:B------:R-:W-:Y:S01]  /*569a0*/  IMAD.MOV.U32 R48, RZ, RZ, R17 ;  /* 0x000000ffff307224 */ /* 0x000fe200078e0011 */
[----:B------:R-:W-:Y:S01]  /*569b0*/  MOV R49, R32 ;  /* 0x0000002000317202 */ /* 0x000fe20000000f00 */
[----:B------:R-:W-:-:S02]  /*569c0*/  IMAD.MOV.U32 R50, RZ, RZ, R33 ;  /* 0x000000ffff327224 */ /* 0x000fc400078e0021 */
[----:B------:R-:W-:Y:S02]  /*569d0*/  IMAD.MOV.U32 R51, RZ, RZ, R20 ;  /* 0x000000ffff337224 */ /* 0x000fe400078e0014 */
[----:B--2---:R-:W-:Y:S02]  /*569e0*/  IMAD.MOV.U32 R109, RZ, RZ, R29 ;  /* 0x000000ffff6d7224 */ /* 0x004fe400078e001d */
[----:B------:R-:W2:Y:S01]  /*569f0*/  LDL.LU R29, [R1+0x4a18] ;  /* 0x004a1800011d7983 */ /* 0x000ea20000300800 */
[----:B----4-:R-:W-:-:S03]  /*56a00*/  IMAD.MOV.U32 R110, RZ, RZ, R28 ;  /* 0x000000ffff6e7224 */ /* 0x010fc600078e001c */
        /* <DEDUP_REMOVED lines=33> */
[-C--:B---3--:R-:W-:Y:S08]  /*56c20*/  HMMA.1688.F32.TF32 R100, R236, R36.reuse, R100 ;  /* 0x00000024ec64723c */ /* 0x088ff00000081064 */
[-C--:B------:R-:W-:Y:S08]  /*56c30*/  HMMA.1688.F32.TF32 R52, R228, R36.reuse, R52 ;  /* 0x00000024e434723c */ /* 0x080ff00000081034 */
[----:B--2---:R-:W-:Y:S01]  /*56c40*/  HMMA.1688.F32.TF32 R28, R216, R36, R28 ;  /* 0x00000024d81c723c */ /* 0x004fe2000008101c */
[----:B----4-:R-:W-:Y:S01]  /*56c50*/  MOV R123, R32 ;  /* 0x00000020007b7202 */ /* 0x010fe20000000f00 */
[----:B------:R-:W-:-:S02]  /*56c60*/  IMAD.MOV.U32 R122, RZ, RZ, R33 ;  /* 0x000000ffff7a7224 */ /* 0x000fc400078e0021 */
[----:B------:R-:W1:Y:S01]  /*56c70*/  LDSM.16.M88.4 R32, [R3+0x11000] ;  /* 0x011000000320783b */ /* 0x000e620000000200 */
[----:B------:R-:W-:-:S03]  /*56c80*/  IMAD.MOV.U32 R121, RZ, RZ, R20 ;  /* 0x000000ffff797224 */ /* 0x000fc600078e0014 */
[----:B------:R-:W2:Y:S01]  /*56c90*/  LDL.LU R20, [R1+0x4a00] ;  /* 0x004a000001147983 */ /* 0x000ea20000300800 */
[-C--:B------:R-:W-:Y:S08]  /*56ca0*/  HMMA.1688.F32.TF32 R88, R124, R36.reuse, R88 ;  /* 0x000000247c58723c */ /* 0x080ff00000081058 */
[-C--:B------:R-:W-:Y:S01]  /*56cb0*/  HMMA.1688.F32.TF32 R24, R60, R36.reuse, R24 ;  /* 0x000000243c18723c */ /* 0x080fe20000081018 */
[----:B-1----:R-:W-:Y:S04]  /*56cc0*/  STL [R1+0x4624], R34 ;  /* 0x0046242201007387 */ /* 0x002fe80000100800 */
[----:B------:R-:W-:Y:S04]  /*56cd0*/  STL [R1+0x4620], R35 ;  /* 0x0046202301007387 */ /* 0x000fe80000100800 */
[----:B------:R-:W-:Y:S04]  /*56ce0*/  STL.64 [R1+0x2ba0], R28 ;  /* 0x002ba01c01007387 */ /* 0x000fe80000100a00 */
[----:B------:R-:W-:Y:S04]  /*56cf0*/  STL.64 [R1+0x2ba8], R30 ;  /* 0x002ba81e01007387 */ /* 0x000fe80000100a00 */
[----:B------:R-:W1:Y:S01]  /*56d00*/  LDSM.16.M88.4 R28, [R3+0x11400] ;  /* 0x01140000031c783b */ /* 0x000e620000000200 */
[-C--:B------:R-:W-:Y:S08]  /*56d10*/  HMMA.1688.F32.TF32 R108, R68, R36.reuse, R108 ;  /* 0x00000024446c723c */ /* 0x080ff0000008106c */
[-C--:B------:R-:W-:Y:S01]  /*56d20*/  HMMA.1688.F32.TF32 R104, R244, R36.reuse, R104 ;  /* 0x00000024f468723c */ /* 0x080fe20000081068 */
[----:B-1----:R-:W-:Y:S04]  /*56d30*/  STL [R1+0x461c], R30 ;  /* 0x00461c1e01007387 */ /* 0x002fe80000100800 */
[----:B------:R-:W-:Y:S04]  /*56d40*/  STL [R1+0x4618], R31 ;  /* 0x0046181f01007387 */ /* 0x000fe80000100800 */
[----:B------:R-:W-:Y:S04]  /*56d50*/  STL.64 [R1+0x2cb0], R88 ;  /* 0x002cb05801007387 */ /* 0x000fe80000100a00 */
[----:B------:R1:W-:Y:S04]  /*56d60*/  STL.64 [R1+0x2cb8], R90 ;  /* 0x002cb85a01007387 */ /* 0x0003e80000100a00 */
[----:B-1----:R-:W3:Y:S04]  /*56d70*/  LDL.LU.64 R90, [R1+0x49f8] ;  /* 0x0049f800015a7983 */ /* 0x002ee80000300a00 */
[----:B------:R-:W3:Y:S04]  /*56d80*/  LDL.LU.64 R88, [R1+0x49f0] ;  /* 0x0049f00001587983 */ /* 0x000ee80000300a00 */
[----:B------:R1:W-:Y:S04]  /*56d90*/  STL.64 [R1+0x1390], R24 ;  /* 0x0013901801007387 */ /* 0x0003e80000100a00 */
[----:B------:R-:W-:Y:S04]  /*56da0*/  STL.64 [R1+0x1398], R26 ;  /* 0x0013981a01007387 */ /* 0x000fe80000100a00 */
[----:B-1----:R-:W4:Y:S04]  /*56db0*/  LDL.LU.64 R24, [R1+0x49e8] ;  /* 0x0049e80001187983 */ /* 0x002f280000300a00 */
        /* <DEDUP_REMOVED lines=15> */
[----:B------:R-:W2:Y:S01]  /*56eb0*/  LDL.LU.64 R52, [R1+0x49a8] ;  /* 0x0049a80001347983 */ /* 0x000ea20000300a00 */
[-C--:B------:R-:W-:Y:S08]  /*56ec0*/  HMMA.1688.F32.TF32 R44, R220, R36.reuse, R44 ;  /* 0x00000024dc2c723c */ /* 0x080ff0000008102c */
[-C--:B------:R-:W-:Y:S11]  /*56ed0*/  HMMA.1688.F32.TF32 R48, R212, R36.reuse, R48 ;  /* 0x00000024d430723c */ /* 0x080ff60000081030 */
[----:B------:R-:W-:Y:S04]  /*56ee0*/  @!UPT UIADD3 URZ, URZ, URZ, URZ ;  /* 0x0000003f3f3ff290 */ /* 0x000fe8000fffe03f */
[----:B------:R-:W-:Y:S04]  /*56ef0*/  STL.64 [R1+0x2ab0], R44 ;  /* 0x002ab02c01007387 */ /* 0x000fe80000100a00 */
[----:B------:R2:W-:Y:S04]  /*56f00*/  STL.64 [R1+0x2ab8], R46 ;  /* 0x002ab82e01007387 */ /* 0x0005e80000100a00 */
[----:B------:R1:W-:Y:S04]  /*56f10*/  STL.64 [R1+0x4780], R38 ;  /* 0x0047802601007387 */ /* 0x0003e80000100a00 */
[----:B------:R-:W-:Y:S04]  /*56f20*/  STL.64 [R1+0x2c10], R48 ;  /* 0x002c103001007387 */ /* 0x000fe80000100a00 */
[----:B------:R-:W-:Y:S01]  /*56f30*/  STL.64 [R1+0x2c18], R50 ;  /* 0x002c183201007387 */ /* 0x000fe20000100a00 */
[----:B--2---:R-:W-:Y:S08]  /*56f40*/  HMMA.1688.F32.TF32 R44, R128, R36, R52 ;  /* 0x00000024802c723c */ /* 0x004ff00000081034 */
[-C--:B-1----:R-:W-:Y:S08]  /*56f50*/  HMMA.1688.F32.TF32 R36, R56, R32.reuse, R40 ;  /* 0x000000203824723c */ /* 0x082ff00000081028 */
[-C--:B------:R-:W-:Y:S07]  /*56f60*/  HMMA.1688.F32.TF32 R40, R72, R32.reuse, R208 ;  /* 0x000000204828723c */ /* 0x080fee00000810d0 */
[----:B------:R-:W-:Y:S04]  /*56f70*/  STL.64 [R1+0x2cf0], R44 ;  /* 0x002cf02c01007387 */ /* 0x000fe80000100a00 */
[----:B------:R1:W-:Y:S04]  /*56f80*/  STL.64 [R1+0x2cf8], R46 ;  /* 0x002cf82e01007387 */ /* 0x0003e80000100a00 */
[----:B------:R-:W-:Y:S04]  /*56f90*/  STL.64 [R1+0x1360], R36 ;  /* 0x0013602401007387 */ /* 0x000fe80000100a00 */
[----:B------:R2:W-:Y:S01]  /*56fa0*/  STL.64 [R1+0x1368], R38 ;  /* 0x0013682601007387 */ /* 0x0005e20000100a00 */
[-C--:B-1----:R-:W-:Y:S08]  /*56fb0*/  HMMA.1688.F32.TF32 R44, R64, R32.reuse, R96 ;  /* 0x00000020402c723c */ /* 0x082ff00000081060 */
[-C--:B--2---:R-:W-:Y:S11]  /*56fc0*/  HMMA.1688.F32.TF32 R36, R240, R32.reuse, R76 ;  /* 0x00000020f024723c */ /* 0x084ff6000008104c */
[----:B------:R-:W-:Y:S04]  /*56fd0*/  @!UPT UIADD3 URZ, URZ, URZ, URZ ;  /* 0x0000003f3f3ff290 */ /* 0x000fe8000fffe03f */
[----:B------:R-:W-:Y:S04]  /*56fe0*/  STL.64 [R1+0x1380], R44 ;  /* 0x0013802c01007387 */ /* 0x000fe80000100a00 */
[----:B------:R1:W-:Y:S04]  /*56ff0*/  STL.64 [R1+0x1388], R46 ;  /* 0x0013882e01007387 */ /* 0x0003e80000100a00 */
[----:B------:R-:W-:Y:S04]  /*57000*/  STL.64 [R1+0x1430], R40 ;  /* 0x0014302801007387 */ /* 0x000fe80000100a00 */
[----:B------:R2:W-:Y:S01]  /*57010*/  STL.64 [R1+0x1438], R42 ;  /* 0x0014382a01007387 */ /* 0x0005e20000100a00 */
[-C--:B-1----:R-:W-:Y:S03]  /*57020*/  HMMA.1688.F32.TF32 R44, R232, R32.reuse, R248 ;  /* 0x00000020e82c723c */ /* 0x082fe600000810f8 */
[----:B------:R-:W-:Y:S04]  /*57030*/  STL.64 [R1+0x1a30], R36 ;  /* 0x001a302401007387 */ /* 0x000fe80000100a00 */
[----:B------:R1:W-:Y:S01]  /*57040*/  STL.64 [R1+0x1a38], R38 ;  /* 0x001a382601007387 */ /* 0x0003e20000100a00 */
[-C--:B--2---:R-:W-:Y:S08]  /*57050*/  HMMA.1688.F32.TF32 R40, R224, R32.reuse, R92 ;  /* 0x00000020e028723c */ /* 0x084ff0000008105c */
[-C--:B-1----:R-:W-:Y:S07]  /*57060*/  HMMA.1688.F32.TF32 R36, R216, R32.reuse, R132 ;  /* 0x00000020d824723c */ /* 0x082fee0000081084 */
        /* <DEDUP_REMOVED lines=26> */
[----:B-1----:R-:W-:Y:S08]  /*57210*/  HMMA.1688.F32.TF32 R36, R128, R32, R100 ;  /* 0x000000208024723c */ /* 0x002ff00000081064 */
[----:B------:R-:W-:Y:S01]  /*57220*/  HMMA.1688.F32.TF32 R32, R56, R28, R80 ;  /* 0x0000001c3820723c */ /* 0x000fe20000081050 */
[----:B------:R-:W-:Y:S04]  /*57230*/  STL.64 [R1+0x2a60], R44 ;  /* 0x002a602c01007387 */ /* 0x000fe80000100a00 */
[----:B------:R-:W-:Y:S04]  /*57240*/  STL.64 [R1+0x2a68], R46 ;  /* 0x002a682e01007387 */ /* 0x000fe80000100a00 */
[----:B------:R1:W-:Y:S04]  /*57250*/  STL.64 [R1+0x2bd0], R40 ;  /* 0x002bd02801007387 */ /* 0x0003e80000100a00 */
[----:B------:R2:W-:Y:S04]  /*57260*/  STL.64 [R1+0x2bd8], R42 ;  /* 0x002bd82a01007387 */ /* 0x0005e80000100a00 */
[----:B------:R-:W2:Y:S04]  /*57270*/  LDL.LU R120, [R1+0x2f0] ;  /* 0x0002f00001787983 */ /* 0x000ea80000300800 */
[----:B------:R1:W-:Y:S04]  /*57280*/  STL.64 [R1+0x2cd0], R36 ;  /* 0x002cd02401007387 */ /* 0x0003e80000100a00 */
[----:B------:R1:W-:Y:S04]  /*57290*/  STL.64 [R1+0x2cd8], R38 ;  /* 0x002cd82601007387 */ /* 0x0003e80000100a00 */
[----:B------:R1:W-:Y:S04]  /*572a0*/  STL.64 [R1+0x1290], R32 ;  /* 0x0012902001007387 */ /* 0x0003e80000100a00 */
[----:B------:R1:W-:Y:S04]  /*572b0*/  STL.64 [R1+0x1298], R34 ;  /* 0x0012982201007387 */ /* 0x0003e80000100a00 */
        /* <DEDUP_REMOVED lines=24> */
[----:B------:R-:W2:Y:S04]  /*57440*/  LDL.LU R92, [R1+0x1a20] ;  /* 0x001a2000015c7983 */ /* 0x000ea80000300800 */
[----:B------:R-:W2:Y:S04]  /*57450*/  LDL.LU R93, [R1+0x1a24] ;  /* 0x001a2400015d7983 */ /* 0x000ea80000300800 */
[----:B------:R-:W2:Y:S04]  /*57460*/  LDL.LU R94, [R1+0x1a28] ;  /* 0x001a2800015e7983 */ /* 0x000ea80000300800 */
[----:B------:R-:W2:Y:S04]  /*57470*/  LDL.LU R95, [R1+0x1a2c] ;  /* 0x001a2c00015f7983 */ /* 0x000ea80000300800 */
[----:B------:R-:W2:Y:S01]  /*57480*/  LDL.LU R21, [R1+0x49a4] ;  /* 0x0049a40001157983 */ /* 0x000ea20000300800 */
[----:B----4-:R-:W-:-:S02]  /*57490*/  IMAD.MOV.U32 R249, RZ, RZ, R25 ;  /* 0x000000fffff97224 */ /* 0x010fc400078e0019 */
[----:B------:R-:W-:Y:S01]  /*574a0*/  IMAD.MOV.U32 R250, RZ, RZ, R24 ;  /* 0x000000fffffa7224 */ /* 0x000fe200078e0018 */
[----:B------:R-:W4:Y:S01]  /*574b0*/  LDL.LU R25, [R1+0x49a0] ;  /* 0x0049a00001197983 */ /* 0x000f220000300800 */
[----:B------:R-:W-:Y:S01]  /*574c0*/  IMAD.MOV.U32 R251, RZ, RZ, R16 ;  /* 0x000000fffffb7224 */ /* 0x000fe200078e0010 */
[----:B------:R-:W-:Y:S02]  /*574d0*/  MOV R209, R20 ;  /* 0x0000001400d17202 */ /* 0x000fe40000000f00 */
[----:B------:R-:W3:Y:S04]  /*574e0*/  LDL.LU R24, [R1+0x499c] ;  /* 0x00499c0001187983 */ /* 0x000ee80000300800 */
[----:B------:R-:W3:Y:S04]  /*574f0*/  LDL.LU R16, [R1+0x4998] ;  /* 0x0049980001107983 */ /* 0x000ee80000300800 */
[----:B------:R-:W3:Y:S04]  /*57500*/  LDL.LU R208, [R1+0x260] ;  /* 0x0002600001d07983 */ /* 0x000ee80000300800 */
[----:B------:R-:W3:Y:S01]  /*57510*/  LDL.LU R20, [R1+0x4994] ;  /* 0x0049940001147983 */ /* 0x000ee20000300800 */
[----:B--2---:R-:W-:-:S03]  /*57520*/  IMAD.MOV.U32 R210, RZ, RZ, R21 ;  /* 0x000000ffffd27224 */ /* 0x004fc600078e0015 */
[----:B------:R-:W1:Y:S01]  /*57530*/  LDL.LU R21, [R1+0x4990] ;  /* 0x0049900001157983 */ /* 0x000e620000300800 */
[----:B----4-:R-:W-:-:S03]  /*57540*/  IMAD.MOV.U32 R211, RZ, RZ, R25 ;  /* 0x000000ffffd37224 */ /* 0x010fc600078e0019 */
[----:B------:R-:W2:Y:S01]  /*57550*/  LDL.LU R25, [R1+0x498c] ;  /* 0x00498c0001197983 */ /* 0x000ea20000300800 */
[----:B---3--:R-:W-:-:S03]  /*57560*/  IMAD.MOV.U32 R96, RZ, RZ, R24 ;  /* 0x000000ffff607224 */ /* 0x008fc600078e0018 */
[----:B------:R-:W3:Y:S04]  /*57570*/  LDL.LU R24, [R1+0x4988] ;  /* 0x0049880001187983 */ /* 0x000ee80000300800 */
[----:B------:R-:W3:Y:S04]  /*57580*/  LDL.LU R97, [R1+0x2a4] ;  /* 0x0002a40001617983 */ /* 0x000ee80000300800 */
[----:B------:R-:W3:Y:S01]  /*57590*/  LDL.LU R98, [R1+0x2a8] ;  /* 0x0002a80001627983 */ /* 0x000ee20000300800 */
[----:B------:R-:W-:-:S03]  /*575a0*/  IMAD.MOV.U32 R99, RZ, RZ, R20 ;  /* 0x000000ffff637224 */ /* 0x000fc600078e0014 */
[----:B------:R-:W3:Y:S01]  /*575b0*/  LDL.LU R20, [R1+0x4984] ;  /* 0x0049840001147983 */ /* 0x000ee20000300800 */
[----:B-1----:R-:W-:-:S03]  /*575c0*/  MOV R40, R21 ;  /* 0x0000001500287202 */ /* 0x002fc60000000f00 */
[----:B------:R-:W4:Y:S01]  /*575d0*/  LDL.LU R21, [R1+0x4980] ;  /* 0x0049800001157983 */ /* 0x000f220000300800 */
[----:B--2---:R-:W-:-:S03]  /*575e0*/  IMAD.MOV.U32 R41, RZ, RZ, R25 ;  /* 0x000000ffff297224 */ /* 0x004fc600078e0019 */
[----:B------:R-:W2:Y:S01]  /*575f0*/  LDL.LU R25, [R1+0x497c] ;  /* 0x00497c0001197983 */ /* 0x000ea20000300800 */
[----:B---3--:R-:W-:-:S03]  /*57600*/  IMAD.MOV.U32 R42, RZ, RZ, R24 ;  /* 0x000000ffff2a7224 */ /* 0x008fc600078e0018 */
[----:B------:R-:W2:Y:S04]  /*57610*/  LDL.LU R24, [R1+0x4978] ;  /* 0x0049780001187983 */ /* 0x000ea80000300800 */
[----:B------:R-:W3:Y:S04]  /*57620*/  LDL.LU R43, [R1+0x2cc] ;  /* 0x0002cc00012b7983 */ /* 0x000ee80000300800 */
[----:B------:R-:W2:Y:S01]  /*57630*/  LDL.LU R44, [R1+0x350] ;  /* 0x00035000012c7983 */ /* 0x000ea20000300800 */
[----:B------:R-:W-:-:S03]  /*57640*/  IMAD.MOV.U32 R47, RZ, RZ, R20 ;  /* 0x000000ffff2f7224 */ /* 0x000fc600078e0014 */
[----:B------:R-:W2:Y:S01]  /*57650*/  LDL.LU R45, [R1+0x354] ;  /* 0x00035400012d7983 */ /* 0x000ea20000300800 */
[----:B----4-:R-:W-:-:S03]  /*57660*/  IMAD.MOV.U32 R46, RZ, RZ, R21 ;  /* 0x000000ffff2e7224 */ /* 0x010fc600078e0015 */
        /* <DEDUP_REMOVED lines=30> */
[----:B------:R-:W-:Y:S01]  /*57850*/  MOV R78, R16 ;  /* 0x00000010004e7202 */ /* 0x000fe20000000f00 */
[----:B------:R-:W-:-:S02]  /*57860*/  IMAD.MOV.U32 R79, RZ, RZ, R17 ;  /* 0x000000ffff4f7224 */ /* 0x000fc400078e0011 */
        /* <DEDUP_REMOVED lines=16> */
[-C--:B--2---:R-:W-:Y:S11]  /*57970*/  HMMA.1688.F32.TF32 R80, R64, R28.reuse, R80 ;  /* 0x0000001c4050723c */ /* 0x084ff60000081050 */
[----:B------:R-:W-:Y:S11]  /*57980*/  @!UPT UIADD3 URZ, URZ, URZ, URZ ;  /* 0x0000003f3f3ff290 */ /* 0x000ff6000fffe03f */
[----:B------:R-:W-:Y:S01]  /*57990*/  @!UPT UIADD3 URZ, URZ, URZ, URZ ;  /* 0x0000003f3f3ff290 */ /* 0x000fe2000fffe03f */
[----:B------:R-:W-:Y:S04]  /*579a0*/  STL.64 [R1+0x12e0], R80 ;  /* 0x0012e05001007387 */ /* 0x000fe80000100a00 */
[----:B------:R1:W-:Y:S04]  /*579b0*/  STL.64 [R1+0x12e8], R82 ;  /* 0x0012e85201007387 */ /* 0x0003e80000100a00 */
[----:B-1----:R-:W2:Y:S04]  /*579c0*/  LDL.LU.64 R82, [R1+0x4960] ;  /* 0x0049600001527983 */ /* 0x002ea80000300a00 */
[----:B------:R-:W2:Y:S01]  /*579d0*/  LDL.LU.64 R80, [R1+0x4958] ;  /* 0x0049580001507983 */ /* 0x000ea20000300a00 */
[-C--:B------:R-:W-:Y:S11]  /*579e0*/  HMMA.1688.F32.TF32 R32, R72, R28.reuse, R32 ;  /* 0x0000001c4820723c */ /* 0x080ff60000081020 */
[----:B------:R-:W-:Y:S11]  /*579f0*/  @!UPT UIADD3 URZ, URZ, URZ, URZ ;  /* 0x0000003f3f3ff290 */ /* 0x000ff6000fffe03f */
[----:B------:R-:W-:Y:S01]  /*57a00*/  @!UPT UIADD3 URZ, URZ, URZ, URZ ;  /* 0x0000003f3f3ff290 */ /* 0x000fe2000fffe03f */
[----:B------:R-:W-:Y:S04]  /*57a10*/  STL.64 [R1+0x13b0], R32 ;  /* 0x0013b02001007387 */ /* 0x000fe80000100a00 */
[----:B------:R1:W-:Y:S02]  /*57a20*/  STL.64 [R1+0x13b8], R34 ;  /* 0x0013b82201007387 */ /* 0x0003e40000100a00 */
[-C--:B-1----:R-:W-:Y:S02]  /*57a30*/  HMMA.1688.F32.TF32 R32, R224, R28.reuse, R24 ;  /* 0x0000001ce020723c */ /* 0x082fe40000081018 */
[----:B------:R-:W1:Y:S06]  /*57a40*/  LDSM.16.M88.4 R24, [R3+0x11800] ;  /* 0x011800000318783b */ /* 0x000e6c0000000200 */
[-C--:B---3--:R-:W-:Y:S08]  /*57a50*/  HMMA.1688.F32.TF32 R100, R240, R28.reuse, R100 ;  /* 0x0000001cf064723c */ /* 0x088ff00000081064 */
        /* <DEDUP_REMOVED lines=9> */
[-C--:B----4-:R-:W-:Y:S02]  /*57af0*/  HMMA.1688.F32.TF32 R32, R216, R28.reuse, R20 ;  /* 0x0000001cd820723c */ /* 0x090fe40000081014 */
        /* <DEDUP_REMOVED lines=9> */
[----:B------:R-:W-:Y:S02]  /*57b90*/  STL.64 [R1+0x2c40], R52 ;  /* 0x002c403401007387 */ /* 0x000fe40000100a00 */
[-C--:B------:R-:W-:Y:S02]  /*57ba0*/  HMMA.1688.F32.TF32 R40, R244, R28.reuse, R40 ;  /* 0x0000001cf428723c */ /* 0x080fe40000081028 */
[----:B------:R-:W-:Y:S04]  /*57bb0*/  STL.64 [R1+0x2c48], R54 ;  /* 0x002c483601007387 */ /* 0x000fe80000100a00 */
[----:B------:R-:W-:Y:S04]  /*57bc0*/  STL.64 [R1+0xe30], R36 ;  /* 0x000e302401007387 */ /* 0x000fe80000100a00 */
[----:B------:R1:W-:Y:S05]  /*57bd0*/  STL.64 [R1+0xe38], R38 ;  /* 0x000e382601007387 */ /* 0x0003ea0000100a00 */
[----:B------:R-:W-:Y:S04]  /*57be0*/  STL.64 [R1+0x12d0], R32 ;  /* 0x0012d02001007387 */ /* 0x000fe80000100a00 */
[----:B------:R3:W-:Y:S01]  /*57bf0*/  STL.64 [R1+0x12d8], R34 ;  /* 0x0012d82201007387 */ /* 0x0007e20000100a00 */
[-C--:B-1----:R-:W-:Y:S08]  /*57c00*/  HMMA.1688.F32.TF32 R36, R236, R28.reuse, R96 ;  /* 0x0000001cec24723c */ /* 0x082ff00000081060 */
[-C--:B---3--:R-:W-:Y:S01]  /*57c10*/  HMMA.1688.F32.TF32 R32, R228, R28.reuse, R208 ;  /* 0x0000001ce420723c */ /* 0x088fe200000810d0 */
[----:B------:R-:W-:Y:S04]  /*57c20*/  STL.64 [R1+0x13d0], R40 ;  /* 0x0013d02801007387 */ /* 0x000fe80000100a00 */
[----:B------:R1:W-:Y:S10]  /*57c30*/  STL.64 [R1+0x13d8], R42 ;  /* 0x0013d82a01007387 */ /* 0x0003f40000100a00 */
[----:B------:R-:W-:Y:S01]  /*57c40*/  STL.64 [R1+0x1a50], R36 ;  /* 0x001a502401007387 */ /* 0x000fe20000100a00 */
[-C--:B-1----:R-:W-:Y:S03]  /*57c50*/  HMMA.1688.F32.TF32 R40, R220, R28.reuse, R76 ;  /* 0x0000001cdc28723c */ /* 0x082fe6000008104c */
[----:B------:R1:W-:Y:S04]  /*57c60*/  STL.64 [R1+0x1a58], R38 ;  /* 0x001a582601007387 */ /* 0x0003e80000100a00 */
[----:B------:R-:W-:Y:S04]  /*57c70*/  STL.64 [R1+0x2870], R32 ;  /* 0x0028702001007387 */ /* 0x000fe80000100a00 */
[----:B------:R-:W-:Y:S01]  /*57c80*/  STL.64 [R1+0x2878], R34 ;  /* 0x0028782201007387 */ /* 0x000fe20000100a00 */
[----:B-1----:R-:W-:Y:S11]  /*57c90*/  HMMA.1688.F32.TF32 R36, R212, R28, R248 ;  /* 0x0000001cd424723c */ /* 0x002ff600000810f8 */
[----:B------:R-:W-:Y:S04]  /*57ca0*/  STL.64 [R1+0x2a00], R40 ;  /* 0x002a002801007387 */ /* 0x000fe80000100a00 */
[----:B------:R-:W-:Y:S08]  /*57cb0*/  STL.64 [R1+0x2a08], R42 ;  /* 0x002a082a01007387 */ /* 0x000ff00000100a00 */
[----:B------:R-:W-:Y:S04]  /*57cc0*/  STL.64 [R1+0x2b80], R36 ;  /* 0x002b802401007387 */ /* 0x000fe80000100a00 */
[----:B------:R1:W-:Y:S02]  /*57cd0*/  STL.64 [R1+0x2b88], R38 ;  /* 0x002b882601007387 */ /* 0x0003e40000100a00 */
[----:B-1----:R-:W-:Y:S08]  /*57ce0*/  HMMA.1688.F32.TF32 R36, R64, R24, R132 ;  /* 0x000000184024723c */ /* 0x002ff00000081084 */
[----:B--2---:R-:W-:Y:S08]  /*57cf0*/  HMMA.1688.F32.TF32 R32, R128, R28, R80 ;  /* 0x0000001c8020723c */ /* 0x004ff00000081050 */
[-C--:B------:R-:W-:Y:S11]  /*57d00*/  HMMA.1688.F32.TF32 R28, R56, R24.reuse, R92 ;  /* 0x00000018381c723c */ /* 0x080ff6000008105c */
[----:B------:R-:W-:Y:S04]  /*57d10*/  @!UPT UIADD3 URZ, URZ, URZ, URZ ;  /* 0x0000003f3f3ff290 */ /* 0x000fe8000fffe03f */
[----:B------:R-:W-:Y:S04]  /*57d20*/  STL.64 [R1+0x2ca0], R32 ;  /* 0x002ca02001007387 */ /* 0x000fe80000100a00 */
[----:B------:R1:W-:Y:S04]  /*57d30*/  STL.64 [R1+0x2ca8], R34 ;  /* 0x002ca82201007387 */ /* 0x0003e80000100a00 */
[----:B------:R-:W-:Y:S04]  /*57d40*/  STL.64 [R1+0xde0], R28 ;  /* 0x000de01c01007387 */ /* 0x000fe80000100a00 */
[----:B------:R2:W-:Y:S01]  /*57d50*/  STL.64 [R1+0xde8], R30 ;  /* 0x000de81e01007387 */ /* 0x0005e20000100a00 */
[-C--:B-1----:R-:W-:Y:S08]  /*57d60*/  HMMA.1688.F32.TF32 R32, R72, R24.reuse, R136 ;  /* 0x000000184820723c */ /* 0x082ff00000081088 */
[-C--:B--2---:R-:W-:Y:S01]  /*57d70*/  HMMA.1688.F32.TF32 R28, R240, R24.reuse, R140 ;  /* 0x00000018f01c723c */ /* 0x084fe2000008108c */
[----:B------:R-:W-:Y:S04]  /*57d80*/  STL.64 [R1+0x1250], R36 ;  /* 0x0012502401007387 */ /* 0x000fe80000100a00 */
[----:B------:R1:W-:Y:S10]  /*57d90*/  STL.64 [R1+0x1258], R38 ;  /* 0x0012582601007387 */ /* 0x0003f40000100a00 */
[----:B------:R-:W-:Y:S01]  /*57da0*/  STL.64 [R1+0x1330], R32 ;  /* 0x0013302001007387 */ /* 0x000fe20000100a00 */
[-C--:B-1----:R-:W-:Y:S03]  /*57db0*/  HMMA.1688.F32.TF32 R36, R232, R24.reuse, R144 ;  /* 0x00000018e824723c */ /* 0x082fe60000081090 */
[----:B------:R1:W-:Y:S04]  /*57dc0*/  STL.64 [R1+0x1338], R34 ;  /* 0x0013382201007387 */ /* 0x0003e80000100a00 */
[----:B------:R-:W-:Y:S04]  /*57dd0*/  STL.64 [R1+0x1410], R28 ;  /* 0x0014101c01007387 */ /* 0x000fe80000100a00 */
[----:B------:R2:W-:Y:S01]  /*57de0*/  STL.64 [R1+0x1418], R30 ;  /* 0x0014181e01007387 */ /* 0x0005e20000100a00 */
[-C--:B-1----:R-:W-:Y:S08]  /*57df0*/  HMMA.1688.F32.TF32 R32, R224, R24.reuse, R196 ;  /* 0x00000018e020723c */ /* 0x082ff000000810c4 */
[-C--:B--2---:R-:W-:Y:S03]  /*57e00*/  HMMA.1688.F32.TF32 R28, R216, R24.reuse, R200 ;  /* 0x00000018d81c723c */ /* 0x084fe600000810c8 */
[----:B------:R-:W-:Y:S04]  /*57e10*/  STL.64 [R1+0x2780], R36 ;  /* 0x0027802401007387 */ /* 0x000fe80000100a00 */
[----:B------:R1:W-:Y:S08]  /*57e20*/  STL.64 [R1+0x2788], R38 ;  /* 0x0027882601007387 */ /* 0x0003f00000100a00 */
[----:B------:R-:W-:Y:S01]  /*57e30*/  STL.64 [R1+0x2900], R32 ;  /* 0x0029002001007387 */ /* 0x000fe20000100a00 */
[-C--:B-1----:R-:W-:Y:S03]  /*57e40*/  HMMA.1688.F32.TF32 R36, R124, R24.reuse, R204 ;  /* 0x000000187c24723c */ /* 0x082fe600000810cc */
[----:B------:R1:W-:Y:S04]  /*57e50*/  STL.64 [R1+0x2908], R34 ;  /* 0x0029082201007387 */ /* 0x0003e80000100a00 */
[----:B------:R-:W-:Y:S04]  /*57e60*/  STL.64 [R1+0x2a90], R28 ;  /* 0x002a901c01007387 */ /* 0x000fe80000100a00 */
[----:B------:R2:W-:Y:S01]  /*57e70*/  STL.64 [R1+0x2a98], R30 ;  /* 0x002a981e01007387 */ /* 0x0005e20000100a00 */
[-C--:B-1----:R-:W-:Y:S08]  /*57e80*/  HMMA.1688.F32.TF32 R32, R60, R24.reuse, R120 ;  /* 0x000000183c20723c */ /* 0x082ff00000081078 */
[----:B--2---:R-:W-:Y:S03]  /*57e90*/  HMMA.1688.F32.TF32 R28, R68, R24, R84 ;  /* 0x00000018441c723c */ /* 0x004fe60000081054 */
[----:B------:R-:W-:Y:S04]  /*57ea0*/  STL.64 [R1+0x2c00], R36 ;  /* 0x002c002401007387 */ /* 0x000fe80000100a00 */
[----:B------:R-:W-:Y:S04]  /*57eb0*/  STL.64 [R1+0x2c08], R38 ;  /* 0x002c082601007387 */ /* 0x000fe80000100a00 */
[----:B------:R-:W2:Y:S01]  /*57ec0*/  LDL.LU R120, [R1+0x420] ;  /* 0x0004200001787983 */ /* 0x000ea20000300800 */
[----:B------:R-:W-:-:S03]  /*57ed0*/  IMAD.MOV.U32 R121, RZ, RZ, R17 ;  /* 0x000000ffff797224 */ /* 0x000fc600078e0011 */
[----:B------:R-:W-:Y:S01]  /*57ee0*/  STL.64 [R1+0xdd0], R32 ;  /* 0x000dd02001007387 */ /* 0x000fe20000100a00 */
[----:B------:R-:W-:-:S03]  /*57ef0*/  IMAD.MOV.U32 R122, RZ, RZ, R16 ;  /* 0x000000ffff7a7224 */ /* 0x000fc600078e0010 */
[----:B------:R-:W-:Y:S04]  /*57f00*/  STL.64 [R1+0xdd8], R34 ;  /* 0x000dd82201007387 */ /* 0x000fe80000100a00 */
[----:B------:R-:W-:Y:S04]  /*57f10*/  STL.64 [R1+0x1240], R28 ;  /* 0x0012401c01007387 */ /* 0x000fe80000100a00 */
[----:B------:R1:W-:Y:S04]  /*57f20*/  STL.64 [R1+0x1248], R30 ;  /* 0x0012481e01007387 */ /* 0x0003e80000100a00 */
[----:B------:R-:W3:Y:S04]  /*57f30*/  LDL.LU R17, [R1+0x4954] ;  /* 0x0049540001117983 */ /* 0x000ee80000300800 */
[----:B------:R-:W3:Y:S04]  /*57f40*/  LDL.LU R16, [R1+0x4950] ;  /* 0x0049500001107983 */ /* 0x000ee80000300800 */
[----:B------:R-:W2:Y:S04]  /*57f50*/  LDL.LU R123, [R1+0x42c] ;  /* 0x00042c00017b7983 */ /* 0x000ea80000300800 */
[----:B------:R-:W4:Y:S04]  /*57f60*/  LDL.LU R204, [R1+0x440] ;  /* 0x0004400001cc7983 */ /* 0x000f280000300800 */
[----:B------:R-:W4:Y:S04]  /*57f70*/  LDL.LU R205, [R1+0x444] ;  /* 0x0004440001cd7983 */ /* 0x000f280000300800 */
[----:B------:R-:W4:Y:S04]  /*57f80*/  LDL.LU R206, [R1+0x448] ;  /* 0x0004480001ce7983 */ /* 0x000f280000300800 */
[----:B------:R-:W4:Y:S04]  /*57f90*/  LDL.LU R207, [R1+0x44c] ;  /* 0x00044c0001cf7983 */ /* 0x000f280000300800 */
[----:B------:R-:W3:Y:S04]  /*57fa0*/  LDL.LU R18, [R1+0x738] ;  /* 0x0007380001127983 */ /* 0x000ee80000300800 */
[----:B------:R-:W3:Y:S01]  /*57fb0*/  LDL.LU R19, [R1+0x73c] ;  /* 0x00073c0001137983 */ /* 0x000ee20000300800 */
[----:B------:R-:W-:-:S03]  /*57fc0*/  IMAD.MOV.U32 R92, RZ, RZ, R12 ;  /* 0x000000ffff5c7224 */ /* 0x000fc600078e000c */
[----:B------:R-:W2:Y:S01]  /*57fd0*/  LDL.LU R144, [R1+0xd10] ;  /* 0x000d100001907983 */ /* 0x000ea20000300800 */
[----:B------:R-:W-:-:S03]  /*57fe0*/  MOV R93, R13 ;  /* 0x0000000d005d7202 */ /* 0x000fc60000000f00 */
[----:B------:R-:W2:Y:S04]  /*57ff0*/  LDL.LU R145, [R1+0xd14] ;  /* 0x000d140001917983 */ /* 0x000ea80000300800 */
[----:B------:R-:W2:Y:S04]  /*58000*/  LDL.LU R146, [R1+0xd18] ;  /* 0x000d180001927983 */ /* 0x000ea80000300800 */
[----:B------:R-:W2:Y:S04]  /*58010*/  LDL.LU R147, [R1+0xd1c] ;  /* 0x000d1c0001937983 */ /* 0x000ea80000300800 */
        /* <DEDUP_REMOVED lines=8> */
[----:B--2---:R-:W-:-:S03]  /*580a0*/  IMAD.MOV.U32 R250, RZ, RZ, R12 ;  /* 0x000000fffffa7224 */ /* 0x004fc600078e000c */
[----:B------:R-:W2:Y:S01]  /*580b0*/  LDL.LU R12, [R1+0x493c] ;  /* 0x00493c00010c7983 */ /* 0x000ea20000300800 */
[----:B---3--:R-:W-:-:S03]  /*580c0*/  IMAD.MOV.U32 R251, RZ, RZ, R13 ;  /* 0x000000fffffb7224 */ /* 0x008fc600078e000d */
[----:B------:R-:W3:Y:S04]  /*580d0*/  LDL.LU R13, [R1+0x4938] ;  /* 0x00493800010d7983 */ /* 0x000ee80000300800 */
        /* <DEDUP_REMOVED lines=8> */
[----:B------:R-:W4:Y:S04]  /*58160*/  LDL.LU R76, [R1+0x250] ;  /* 0x00025000014c7983 */ /* 0x000f280000300800 */
[----:B------:R-:W4:Y:S01]  /*58170*/  LDL.LU R77, [R1+0x254] ;  /* 0x00025400014d7983 */ /* 0x000f220000300800 */
[----:B--2---:R-:W-:Y:S01]  /*58180*/  IMAD.MOV.U32 R79, RZ, RZ, R12 ;  /* 0x000000ffff4f7224 */ /* 0x004fe200078e000c */
[----:B---3--:R-:W-:-:S02]  /*58190*/  MOV R78, R13 ;  /* 0x0000000d004e7202 */ /* 0x008fc40000000f00 */
        /* <DEDUP_REMOVED lines=28> */
[-C--:B-1----:R-:W-:Y:S08]  /*58360*/  HMMA.1688.F32.TF32 R28, R244, R24.reuse, R96 ;  /* 0x00000018f41c723c */ /* 0x082ff00000081060 */
[-C--:B----4-:R-:W-:Y:S08]  /*58370*/  HMMA.1688.F32.TF32 R36, R236, R24.reuse, R208 ;  /* 0x00000018ec24723c */ /* 0x090ff000000810d0 */
[-C--:B------:R-:W-:Y:S07]  /*58380*/  HMMA.1688.F32.TF32 R32, R228, R24.reuse, R76 ;  /* 0x00000018e420723c */ /* 0x080fee000008104c */
[----:B------:R-:W-:Y:S04]  /*58390*/  STL.64 [R1+0x1350], R28 ;  /* 0x0013501c01007387 */ /* 0x000fe80000100a00 */
[----:B------:R1:W-:Y:S04]  /*583a0*/  STL.64 [R1+0x1358], R30 ;  /* 0x0013581e01007387 */ /* 0x0003e80000100a00 */
[----:B------:R-:W-:Y:S04]  /*583b0*/  STL.64 [R1+0x1a20], R36 ;  /* 0x001a202401007387 */ /* 0x000fe80000100a00 */
[----:B------:R4:W-:Y:S04]  /*583c0*/  STL.64 [R1+0x1a28], R38 ;  /* 0x001a282601007387 */ /* 0x0009e80000100a00 */
[----:B------:R-:W-:Y:S01]  /*583d0*/  STL.64 [R1+0x2820], R32 ;  /* 0x0028202001007387 */ /* 0x000fe20000100a00 */
[-C--:B-1----:R-:W-:Y:S03]  /*583e0*/  HMMA.1688.F32.TF32 R28, R220, R24.reuse, R248 ;  /* 0x00000018dc1c723c */ /* 0x082fe600000810f8 */
[----:B------:R1:W-:Y:S05]  /*583f0*/  STL.64 [R1+0x2828], R34 ;  /* 0x0028282201007387 */ /* 0x0003ea0000100a00 */
[-C--:B----4-:R-:W-:Y:S08]  /*58400*/  HMMA.1688.F32.TF32 R36, R212, R24.reuse, R92 ;  /* 0x00000018d424723c */ /* 0x090ff0000008105c */
[----:B-1----:R-:W-:Y:S07]  /*58410*/  HMMA.1688.F32.TF32 R32, R128, R24, R104 ;  /* 0x000000188020723c */ /* 0x002fee0000081068 */
[----:B------:R1:W-:Y:S04]  /*58420*/  STL.64 [R1+0x29a0], R28 ;  /* 0x0029a01c01007387 */ /* 0x0003e80000100a00 */
[----:B------:R-:W-:Y:S04]  /*58430*/  STL.64 [R1+0x29a8], R30 ;  /* 0x0029a81e01007387 */ /* 0x000fe80000100a00 */
[----:B------:R-:W-:Y:S04]  /*58440*/  STL.64 [R1+0x2b20], R36 ;  /* 0x002b202401007387 */ /* 0x000fe80000100a00 */
[----:B------:R-:W-:Y:S05]  /*58450*/  STL.64 [R1+0x2b28], R38 ;  /* 0x002b282601007387 */ /* 0x000fea0000100a00 */
[----:B------:R-:W-:Y:S01]  /*58460*/  MOV R24, R35 ;  /* 0x0000002300187202 */ /* 0x000fe20000000f00 */
[----:B------:R-:W-:-:S02]  /*58470*/  IMAD.MOV.U32 R25, RZ, RZ, R34 ;  /* 0x000000ffff197224 */ /* 0x000fc400078e0022 */
[----:B-1----:R-:W-:Y:S02]  /*58480*/  IMAD.MOV.U32 R28, RZ, RZ, R33 ;  /* 0x000000ffff1c7224 */ /* 0x002fe400078e0021 */
[----:B------:R-:W-:Y:S01]  /*58490*/  IMAD.MOV.U32 R29, RZ, RZ, R32 ;  /* 0x000000ffff1d7224 */ /* 0x000fe200078e0020 */
[----:B------:R-:W-:Y:S04]  /*584a0*/  STL [R1+0x435c], R24 ;  /* 0x00435c1801007387 */ /* 0x000fe80000100800 */
[----:B------:R3:W-:Y:S04]  /*584b0*/  STL [R1+0x4358], R25 ;  /* 0x0043581901007387 */ /* 0x0007e80000100800 */
[----:B------:R-:W-:Y:S04]  /*584c0*/  STL [R1+0x4354], R28 ;  /* 0x0043541c01007387 */ /* 0x000fe80000100800 */
[----:B------:R2:W-:Y:S01]  /*584d0*/  STL [R1+0x4340], R29 ;  /* 0x0043401d01007387 */ /* 0x0005e20000100800 */
[-C--:B---3--:R-:W-:Y:S08]  /*584e0*/  HMMA.1688.F32.TF32 R24, R72, R20.reuse, R140 ;  /* 0x000000144818723c */ /* 0x088ff0000008108c */
[-C--:B--2---:R-:W-:Y:S08]  /*584f0*/  HMMA.1688.F32.TF32 R28, R64, R20.reuse, R136 ;  /* 0x00000014401c723c */ /* 0x084ff00000081088 */
[-C--:B------:R-:W-:Y:S11]  /*58500*/  HMMA.1688.F32.TF32 R32, R56, R20.reuse, R132 ;  /* 0x000000143820723c */ /* 0x080ff60000081084 */
[----:B------:R-:W-:Y:S11]  /*58510*/  @!UPT UIADD3 URZ, URZ, URZ, URZ ;  /* 0x0000003f3f3ff290 */ /* 0x000ff6000fffe03f */
[----:B------:R-:W-:Y:S01]  /*58520*/  @!UPT UIADD3 URZ, URZ, URZ, URZ ;  /* 0x0000003f3f3ff290 */ /* 0x000fe2000fffe03f */
[----:B------:R-:W-:Y:S04]  /*58530*/  STL.64 [R1+0xc70], R32 ;  /* 0x000c702001007387 */ /* 0x000fe80000100a00 */
[----:B------:R-:W-:Y:S04]  /*58540*/  STL.64 [R1+0xc78], R34 ;  /* 0x000c782201007387 */ /* 0x000fe80000100a00 */
[----:B------:R-:W-:Y:S04]  /*58550*/  STL.64 [R1+0xe20], R28 ;  /* 0x000e201c01007387 */ /* 0x000fe80000100a00 */
[----:B------:R-:W-:Y:S04]  /*58560*/  STL.64 [R1+0xe28], R30 ;  /* 0x000e281e01007387 */ /* 0x000fe80000100a00 */
[----:B------:R-:W-:Y:S04]  /*58570*/  STL.64 [R1+0x1280], R24 ;  /* 0x0012801801007387 */ /* 0x000fe80000100a00 */
[----:B------:R1:W-:Y:S02]  /*58580*/  STL.64 [R1+0x1288], R26 ;  /* 0x0012881a01007387 */ /* 0x0003e40000100a00 */
[-C--:B-1----:R-:W-:Y:S02]  /*58590*/  HMMA.1688.F32.TF32 R24, R224, R20.reuse, R16 ;  /* 0x00000014e018723c */ /* 0x082fe40000081010 */
        /* <DEDUP_REMOVED lines=14> */
[-C--:B------:R-:W-:Y:S02]  /*58680*/  HMMA.1688.F32.TF32 R32, R60, R20.reuse, R204 ;  /* 0x000000143c20723c */ /* 0x080fe400000810cc */
[----:B-1----:R-:W-:Y:S11]  /*58690*/  STL [R1+0x463c], R14 ;  /* 0x00463c0e01007387 */ /* 0x002ff60000100800 */
[----:B------:R-:W-:Y:S02]  /*586a0*/  @!UPT UIADD3 URZ, URZ, URZ, URZ ;  /* 0x0000003f3f3ff290 */ /* 0x000fe4000fffe03f */
[----:B------:R-:W-:Y:S04]  /*586b0*/  STL.64 [R1+0x2a40], R24 ;  /* 0x002a401801007387 */ /* 0x000fe80000100a00 */
[----:B------:R1:W-:Y:S02]  /*586c0*/  STL.64 [R1+0x2a48], R26 ;  /* 0x002a481a01007387 */ /* 0x0003e40000100a00 */
[-C--:B-1----:R-:W-:Y:S02]  /*586d0*/  HMMA.1688.F32.TF32 R24, R124, R20.reuse, R200 ;  /* 0x000000147c18723c */ /* 0x082fe400000810c8 */
[----:B------:R-:W-:Y:S06]  /*586e0*/  STL [R1+0x4638], R15 ;  /* 0x0046380f01007387 */ /* 0x000fec0000100800 */
[-C--:B------:R-:W-:Y:S11]  /*586f0*/  HMMA.1688.F32.TF32 R28, R68, R20.reuse, R120 ;  /* 0x00000014441c723c */ /* 0x080ff60000081078 */
[----:B------:R-:W-:Y:S04]  /*58700*/  @!UPT UIADD3 URZ, URZ, URZ, URZ ;  /* 0x0000003f3f3ff290 */ /* 0x000fe8000fffe03f */
[----:B------:R-:W-:Y:S04]  /*58710*/  STL.64 [R1+0x2bc0], R24 ;  /* 0x002bc01801007387 */ /* 0x000fe80000100a00 */
[----:B------:R1:W-:Y:S02]  /*58720*/  STL.64 [R1+0x2bc8], R26 ;  /* 0x002bc81a01007387 */ /* 0x0003e40000100a00 */
[----:B-1----:R-:W-:Y:S02]  /*58730*/  HMMA.1688.F32.TF32 R24, R244, R20, R84 ;  /* 0x00000014f418723c */ /* 0x002fe40000081054 */
[----:B------:R-:W-:Y:S04]  /*58740*/  STL.64 [R1+0xc60], R32 ;  /* 0x000c602001007387 */ /* 0x000fe80000100a00 */
[----:B------:R-:W-:Y:S04]  /*58750*/  STL.64 [R1+0xc68], R34 ;  /* 0x000c682201007387 */ /* 0x000fe80000100a00 */
[----:B------:R-:W2:Y:S04]  /*58760*/  LDL.LU R204, [R1+0xbc0] ;  /* 0x000bc00001cc7983 */ /* 0x000ea80000300800 */
[----:B------:R1:W-:Y:S04]  /*58770*/  STL.64 [R1+0x11d0], R28 ;  /* 0x0011d01c01007387 */ /* 0x0003e80000100a00 */
[----:B------:R3:W-:Y:S05]  /*58780*/  STL.64 [R1+0x11d8], R30 ;  /* 0x0011d81e01007387 */ /* 0x0007ea0000100a00 */
        /* <DEDUP_REMOVED lines=61> */
[----:B------:R-:W-:-:S03]  /*58b60*/  MOV R104, R160 ;  /* 0x000000a000687202 */ /* 0x000fc60000000f00 */
        /* <DEDUP_REMOVED lines=11> */
[----:B-1----:R-:W2:Y:S04]  /*58c20*/  LDL.LU R28, [R1+0x340] ;  /* 0x00034000011c7983 */ /* 0x002ea80000300800 */
[----:B------:R-:W2:Y:S04]  /*58c30*/  LDL.LU R29, [R1+0x344] ;  /* 0x00034400011d7983 */ /* 0x000ea80000300800 */
[----:B---3--:R-:W3:Y:S04]  /*58c40*/  LDL.LU R30, [R1+0x348] ;  /* 0x00034800011e7983 */ /* 0x008ee80000300800 */
        /* <DEDUP_REMOVED lines=22> */
[----:B------:R-:W-:Y:S01]  /*58db0*/  IMAD.MOV.U32 R134, RZ, RZ, R8 ;  /* 0x000000ffff867224 */ /* 0x000fe200078e0008 */
[----:B------:R-:W-:Y:S01]  /*58dc0*/  MOV R133, R9 ;  /* 0x0000000900857202 */ /* 0x000fe20000000f00 */
[----:B------:R-:W-:Y:S02]  /*58dd0*/  IMAD.MOV.U32 R132, RZ, RZ, R161 ;  /* 0x000000ffff847224 */ /* 0x000fe400078e00a1 */
        /* <DEDUP_REMOVED lines=8> */
[-C--:B---3--:R-:W-:Y:S03]  /*58e60*/  HMMA.1688.F32.TF32 R84, R236, R20.reuse, R84 ;  /* 0x00000014ec54723c */ /* 0x088fe60000081054 */
[----:B------:R-:W3:Y:S04]  /*58e70*/  LDL.LU R10, [R1+0x8e8] ;  /* 0x0008e800010a7983 */ /* 0x000ee80000300800 */
[----:B------:R-:W3:Y:S04]  /*58e80*/  LDL.LU R11, [R1+0x8ec] ;  /* 0x0008ec00010b7983 */ /* 0x000ee80000300800 */
[----:B------:R-:W2:Y:S04]  /*58e90*/  LDL.LU R120, [R1+0x5f0] ;  /* 0x0005f00001787983 */ /* 0x000ea80000300800 */
[----:B------:R-:W2:Y:S04]  /*58ea0*/  LDL.LU R121, [R1+0x5f4] ;  /* 0x0005f40001797983 */ /* 0x000ea80000300800 */
[----:B------:R-:W2:Y:S04]  /*58eb0*/  LDL.LU R122, [R1+0x5f8] ;  /* 0x0005f800017a7983 */ /* 0x000ea80000300800 */
[----:B------:R-:W2:Y:S04]  /*58ec0*/  LDL.LU R123, [R1+0x5fc] ;  /* 0x0005fc00017b7983 */ /* 0x000ea80000300800 */
        /* <DEDUP_REMOVED lines=9> */
[-C--:B----4-:R-:W-:Y:S08]  /*58f60*/  HMMA.1688.F32.TF32 R28, R220, R20.reuse, R24 ;  /* 0x00000014dc1c723c */ /* 0x090ff00000081018 */
[----:B------:R-:W-:Y:S11]  /*58f70*/  HMMA.1688.F32.TF32 R24, R212, R20, R104 ;  /* 0x00000014d418723c */ /* 0x000ff60000081068 */
[----:B------:R-:W-:Y:S04]  /*58f80*/  @!UPT UIADD3 URZ, URZ, URZ, URZ ;  /* 0x0000003f3f3ff290 */ /* 0x000fe8000fffe03f */
[----:B------:R-:W-:Y:S04]  /*58f90*/  STL.64 [R1+0x2930], R28 ;  /* 0x0029301c01007387 */ /* 0x000fe80000100a00 */
[----:B------:R1:W-:Y:S04]  /*58fa0*/  STL.64 [R1+0x2938], R30 ;  /* 0x0029381e01007387 */ /* 0x0003e80000100a00 */
[----:B------:R-:W-:Y:S04]  /*58fb0*/  STL.64 [R1+0x2ac0], R24 ;  /* 0x002ac01801007387 */ /* 0x000fe80000100a00 */
[----:B------:R4:W-:Y:S01]  /*58fc0*/  STL.64 [R1+0x2ac8], R26 ;  /* 0x002ac81a01007387 */ /* 0x0009e20000100a00 */
[-C--:B-1----:R-:W-:Y:S08]  /*58fd0*/  HMMA.1688.F32.TF32 R28, R56, R16.reuse, R80 ;  /* 0x00000010381c723c */ /* 0x082ff00000081050 */
[----:B----4-:R-:W-:Y:S08]  /*58fe0*/  HMMA.1688.F32.TF32 R24, R64, R16, R32 ;  /* 0x000000104018723c */ /* 0x010ff00000081020 */
[----:B--2---:R-:W-:Y:S11]  /*58ff0*/  HMMA.1688.F32.TF32 R20, R128, R20, R84 ;  /* 0x000000148014723c */ /* 0x004ff60000081054 */
        /* <DEDUP_REMOVED lines=13> */
[-C--:B-1----:R-:W-:Y:S06]  /*590d0*/  HMMA.1688.F32.TF32 R20, R224, R16.reuse, R44 ;  /* 0x00000010e014723c */ /* 0x082fec000008102c */
[----:B------:R-:W-:Y:S04]  /*590e0*/  STL.64 [R1+0x1320], R28 ;  /* 0x0013201c01007387 */ /* 0x000fe80000100a00 */
[----:B------:R1:W-:Y:S05]  /*590f0*/  STL.64 [R1+0x1328], R30 ;  /* 0x0013281e01007387 */ /* 0x0003ea0000100a00 */
        /* <DEDUP_REMOVED lines=24> */
[-C--:B-1----:R-:W-:Y:S08]  /*59280*/  HMMA.1688.F32.TF32 R20, R212, R16.reuse, R136 ;  /* 0x00000010d414723c */ /* 0x082ff00000081088 */
[----:B------:R-:W-:Y:S01]  /*59290*/  HMMA.1688.F32.TF32 R16, R128, R16, R108 ;  /* 0x000000108010723c */ /* 0x000fe2000008106c */
[----:B------:R-:W-:Y:S04]  /*592a0*/  STL.64 [R1+0x2760], R28 ;  /* 0x0027601c01007387 */ /* 0x000fe80000100a00 */
[----:B------:R-:W-:Y:S04]  /*592b0*/  STL.64 [R1+0x2768], R30 ;  /* 0x0027681e01007387 */ /* 0x000fe80000100a00 */
        /* <DEDUP_REMOVED lines=10> */
[----:B------:R-:W-:Y:S04]  /*59360*/  STL.64 [R1+0x968], R26 ;  /* 0x0009681a01007387 */ /* 0x000fe80000100a00 */
[----:B------:R-:W-:Y:S04]  /*59370*/  STL.64 [R1+0x970], R20 ;  /* 0x0009701401007387 */ /* 0x000fe80000100a00 */
[----:B------:R-:W-:Y:S04]  /*59380*/  STL.64 [R1+0x978], R22 ;  /* 0x0009781601007387 */ /* 0x000fe80000100a00 */
[----:B------:R-:W-:Y:S04]  /*59390*/  STL.64 [R1+0x11b0], R16 ;  /* 0x0011b01001007387 */ /* 0x000fe80000100a00 */
[----:B------:R3:W-:Y:S02]  /*593a0*/  STL.64 [R1+0x11b8], R18 ;  /* 0x0011b81201007387 */ /* 0x0007e40000100a00 */
[-C--:B---3--:R-:W-:Y:S02]  /*593b0*/  HMMA.1688.F32.TF32 R16, R224, R12.reuse, R8 ;  /* 0x0000000ce010723c */ /* 0x088fe40000081008 */
        /* <DEDUP_REMOVED lines=11> */
[----:B-1----:R-:W-:Y:S02]  /*59470*/  HMMA.1688.F32.TF32 R16, R216, R12, R120 ;  /* 0x0000000cd810723c */ /* 0x002fe40000081078 */
[----:B------:R-:W-:Y:S04]  /*59480*/  STL [R1+0x4640], R11 ;  /* 0x0046400b01007387 */ /* 0x000fe80000100800 */
[----:B------:R-:W2:Y:S01]  /*59490*/  LDL.LU R120, [R1+0xe90] ;  /* 0x000e900001787983 */ /* 0x000ea20000300800 */
[----:B------:R-:W-:Y:S01]  /*594a0*/  IMAD.MOV.U32 R140, RZ, RZ, R181 ;  /* 0x000000ffff8c7224 */ /* 0x000fe200078e00b5 */
[----:B------:R-:W-:Y:S01]  /*594b0*/  MOV R142, R156 ;  /* 0x0000009c008e7202 */ /* 0x000fe20000000f00 */
[----:B------:R-:W-:Y:S11]  /*594c0*/  IMAD.MOV.U32 R141, RZ, RZ, R180 ;  /* 0x000000ffff8d7224 */ /* 0x000ff600078e00b4 */
[----:B------:R-:W-:Y:S03]  /*594d0*/  @!UPT UIADD3 URZ, URZ, URZ, URZ ;  /* 0x0000003f3f3ff290 */ /* 0x000fe6000fffe03f */
[----:B------:R-:W-:Y:S04]  /*594e0*/  STL.64 [R1+0x2970], R16 ;  /* 0x0029701001007387 */ /* 0x000fe80000100a00 */
[----:B------:R1:W-:Y:S04]  /*594f0*/  STL.64 [R1+0x2978], R18 ;  /* 0x0029781201007387 */ /* 0x0003e80000100a00 */
        /* <DEDUP_REMOVED lines=9> */
[----:B------:R-:W4:Y:S01]  /*59590*/  LDL.LU R198, [R1+0x1af8] ;  /* 0x001af80001c67983 */ /* 0x000f220000300800 */
[----:B------:R-:W-:-:S03]  /*595a0*/  IMAD.MOV.U32 R143, RZ, RZ, R157 ;  /* 0x000000ffff8f7224 */ /* 0x000fc600078e009d */
[----:B------:R-:W4:Y:S04]  /*595b0*/  LDL.LU R199, [R1+0x1afc] ;  /* 0x001afc0001c77983 */ /* 0x000f280000300800 */
        /* <DEDUP_REMOVED lines=46> */
[----:B------:R-:W-:-:S03]  /*598a0*/  MOV R83, R165 ;  /* 0x000000a500537202 */ /* 0x000fc60000000f00 */
        /* <DEDUP_REMOVED lines=8> */
[----:B------:R-:W3:Y:S01]  /*59930*/  LDL.LU R156, [R1+0x48c8] ;  /* 0x0048c800019c7983 */ /* 0x000ee20000300800 */
[----:B------:R-:W-:Y:S02]  /*59940*/  IMAD.MOV.U32 R32, RZ, RZ, R169 ;  /* 0x000000ffff207224 */ /* 0x000fe400078e00a9 */
[----:B------:R-:W-:Y:S01]  /*59950*/  IMAD.MOV.U32 R33, RZ, RZ, R168 ;  /* 0x000000ffff217224 */ /* 0x000fe200078e00a8 */
[----:B------:R-:W-:Y:S01]  /*59960*/  MOV R35, R172 ;  /* 0x000000ac00237202 */ /* 0x000fe20000000f00 */
[----:B------:R-:W-:-:S02]  /*59970*/  IMAD.MOV.U32 R34, RZ, RZ, R4 ;  /* 0x000000ffff227224 */ /* 0x000fc400078e0004 */
[----:B----4-:R-:W-:Y:S02]  /*59980*/  IMAD.MOV.U32 R106, RZ, RZ, R193 ;  /* 0x000000ffff6a7224 */ /* 0x010fe400078e00c1 */
[----:B------:R-:W4:Y:S01]  /*59990*/  LDL.LU R193, [R1+0x48c4] ;  /* 0x0048c40001c17983 */ /* 0x000f220000300800 */
[----:B------:R-:W-:-:S03]  /*599a0*/  IMAD.MOV.U32 R107, RZ, RZ, R192 ;  /* 0x000000ffff6b7224 */ /* 0x000fc600078e00c0 */
[----:B------:R-:W4:Y:S04]  /*599b0*/  LDL.LU R192, [R1+0x48c0] ;  /* 0x0048c00001c07983 */ /* 0x000f280000300800 */
[----:B------:R-:W4:Y:S04]  /*599c0*/  LDL.LU R24, [R1+0x480] ;  /* 0x0004800001187983 */ /* 0x000f280000300800 */
[----:B------:R-:W4:Y:S01]  /*599d0*/  LDL.LU R25, [R1+0x484] ;  /* 0x0004840001197983 */ /* 0x000f220000300800 */
[----:B--2---:R-:W-:-:S03]  /*599e0*/  MOV R26, R157 ;  /* 0x0000009d001a7202 */ /* 0x004fc60000000f00 */
[----:B------:R-:W2:Y:S01]  /*599f0*/  LDL.LU R157, [R1+0x48bc] ;  /* 0x0048bc00019d7983 */ /* 0x000ea20000300800 */
[----:B---3--:R-:W-:-:S03]  /*59a00*/  IMAD.MOV.U32 R27, RZ, RZ, R156 ;  /* 0x000000ffff1b7224 */ /* 0x008fc600078e009c */
[----:B------:R-:W3:Y:S04]  /*59a10*/  LDL.LU R156, [R1+0x48b8] ;  /* 0x0048b800019c7983 */ /* 0x000ee80000300800 */
        /* <DEDUP_REMOVED lines=29> */
[----:B------:R-:W4:Y:S04]  /*59bf0*/  LDL.LU R92, [R1+0x4b0] ;  /* 0x0004b000015c7983 */ /* 0x000f280000300800 */
[----:B------:R-:W4:Y:S01]  /*59c00*/  LDL.LU R93, [R1+0x4b4] ;  /* 0x0004b400015d7983 */ /* 0x000f220000300800 */
[----:B------:R-:W-:Y:S01]  /*59c10*/  IMAD.MOV.U32 R145, RZ, RZ, R173 ;  /* 0x000000ffff917224 */ /* 0x000fe200078e00ad */
[----:B------:R-:W-:Y:S01]  /*59c20*/  MOV R146, R176 ;  /* 0x000000b000927202 */ /* 0x000fe20000000f00 */
[----:B------:R-:W-:Y:S02]  /*59c30*/  IMAD.MOV.U32 R147, RZ, RZ, R177 ;  /* 0x000000ffff937224 */ /* 0x000fe400078e00b1 */
[----:B--2---:R-:W-:Y:S02]  /*59c40*/  IMAD.MOV.U32 R95, RZ, RZ, R4 ;  /* 0x000000ffff5f7224 */ /* 0x004fe400078e0004 */
[----:B---3--:R-:W-:-:S02]  /*59c50*/  IMAD.MOV.U32 R94, RZ, RZ, R172 ;  /* 0x000000ffff5e7224 */ /* 0x008fc400078e00ac */
[----:B------:R-:W2:Y:S04]  /*59c60*/  LDL.LU R172, [R1+0x48a4] ;  /* 0x0048a40001ac7983 */ /* 0x000ea80000300800 */
[----:B------:R-:W3:Y:S04]  /*59c70*/  LDL.LU R4, [R1+0x48a0] ;  /* 0x0048a00001047983 */ /* 0x000ee80000300800 */
[----:B------:R-:W2:Y:S04]  /*59c80*/  LDL.LU R5, [R1+0x489c] ;  /* 0x00489c0001057983 */ /* 0x000ea80000300800 */
[----:B------:R-:W4:Y:S04]  /*59c90*/  LDL.LU R173, [R1+0x4898] ;  /* 0x0048980001ad7983 */ /* 0x000f280000300800 */
[----:B------:R-:W4:Y:S04]  /*59ca0*/  LDL.LU R176, [R1+0x4894] ;  /* 0x0048940001b07983 */ /* 0x000f280000300800 */
[----:B------:R-:W4:Y:S04]  /*59cb0*/  LDL.LU R177, [R1+0x4890] ;  /* 0x0048900001b17983 */ /* 0x000f280000300800 */
[----:B------:R-:W4:Y:S04]  /*59cc0*/  LDL.LU R204, [R1+0x1020] ;  /* 0x0010200001cc7983 */ /* 0x000f280000300800 */
[----:B------:R-:W4:Y:S01]  /*59cd0*/  LDL.LU R205, [R1+0x1024] ;  /* 0x0010240001cd7983 */ /* 0x000f220000300800 */
[-C--:B------:R-:W-:Y:S08]  /*59ce0*/  HMMA.1688.F32.TF32 R108, R124, R12.reuse, R108 ;  /* 0x0000000c7c6c723c */ /* 0x080ff0000008106c */
[-C--:B-1----:R-:W-:Y:S08]  /*59cf0*/  HMMA.1688.F32.TF32 R16, R60, R12.reuse, R20 ;  /* 0x0000000c3c10723c */ /* 0x082ff00000081014 */
[-C--:B------:R-:W-:Y:S08]  /*59d00*/  HMMA.1688.F32.TF32 R84, R68, R12.reuse, R84 ;  /* 0x0000000c4454723c */ /* 0x080ff00000081054 */
[----:B------:R-:W-:Y:S01]  /*59d10*/  HMMA.1688.F32.TF32 R20, R244, R12, R28 ;  /* 0x0000000cf414723c */ /* 0x000fe2000008101c */
[----:B---3--:R-:W-:-:S02]  /*59d20*/  IMAD.MOV.U32 R207, RZ, RZ, R4 ;  /* 0x000000ffffcf7224 */ /* 0x008fc400078e0004 */
[----:B--2---:R-:W-:Y:S02]  /*59d30*/  IMAD.MOV.U32 R206, RZ, RZ, R5 ;  /* 0x000000ffffce7224 */ /* 0x004fe400078e0005 */
[----:B------:R-:W1:Y:S04]  /*59d40*/  LDSM.16.M88.4 R4, [R3+0x12c00] ;  /* 0x012c00000304783b */ /* 0x000e680000000200 */
[----:B-1----:R-:W-:Y:S04]  /*59d50*/  STL [R1+0x464c], R6 ;  /* 0x00464c0601007387 */ /* 0x002fe80000100800 */
[----:B------:R-:W-:Y:S04]  /*59d60*/  STL [R1+0x4648], R7 ;  /* 0x0046480701007387 */ /* 0x000fe80000100800 */
[----:B------:R-:W-:Y:S04]  /*59d70*/  STL.64 [R1+0x2b00], R108 ;  /* 0x002b006c01007387 */ /* 0x000fe80000100a00 */
[----:B------:R-:W-:Y:S04]  /*59d80*/  STL.64 [R1+0x2b08], R110 ;  /* 0x002b086e01007387 */ /* 0x000fe80000100a00 */
[----:B------:R-:W-:Y:S04]  /*59d90*/  STL.64 [R1+0x940], R16 ;  /* 0x0009401001007387 */ /* 0x000fe80000100a00 */
[----:B------:R4:W-:Y:S02]  /*59da0*/  STL.64 [R1+0x948], R18 ;  /* 0x0009481201007387 */ /* 0x0009e40000100a00 */
[-C--:B----4-:R-:W-:Y:S02]  /*59db0*/  HMMA.1688.F32.TF32 R16, R236, R12.reuse, R24 ;  /* 0x0000000cec10723c */ /* 0x090fe40000081018 */
        /* <DEDUP_REMOVED lines=37> */
[-C--:B--2---:R-:W-:Y:S01]  /*5a010*/  HMMA.1688.F32.TF32 R16, R124, R8.reuse, R208 ;  /* 0x000000087c10723c */ /* 0x084fe200000810d0 */
[----:B------:R-:W-:Y:S01]  /*5a020*/  IMAD.MOV.U32 R194, RZ, RZ, R165 ;  /* 0x000000ffffc27224 */ /* 0x000fe200078e00a5 */
[----:B------:R-:W-:Y:S01]  /*5a030*/  MOV R195, R164 ;  /* 0x000000a400c37202 */ /* 0x000fe20000000f00 */
[----:B------:R-:W-:Y:S01]  /*5a040*/  IMAD.MOV.U32 R183, RZ, RZ, R161 ;  /* 0x000000ffffb77224 */ /* 0x000fe200078e00a1 */
[----:B------:R-:W-:Y:S01]  /*5a050*/  MOV R182, R160 ;  /* 0x000000a000b67202 */ /* 0x000fe20000000f00 */
[----:B------:R-:W-:Y:S01]  /*5a060*/  IMAD.MOV.U32 R186, RZ, RZ, R148 ;  /* 0x000000ffffba7224 */ /* 0x000fe200078e0094 */
[----:B------:R-:W-:Y:S01]  /*5a070*/  MOV R191, R153 ;  /* 0x0000009900bf7202 */ /* 0x000fe20000000f00 */
[----:B------:R-:W-:Y:S01]  /*5a080*/  IMAD.MOV.U32 R187, RZ, RZ, R149 ;  /* 0x000000ffffbb7224 */ /* 0x000fe200078e0095 */
[----:B------:R-:W2:Y:S01]  /*5a090*/  LDSM.16.M88.4 R208, [R3+0x13000] ;  /* 0x0130000003d0783b */ /* 0x000ea20000000200 */
[-C--:B-1----:R-:W-:Y:S06]  /*5a0a0*/  HMMA.1688.F32.TF32 R12, R60, R8.reuse, R76 ;  /* 0x000000083c0c723c */ /* 0x082fec000008104c */
[----:B------:R-:W-:Y:S04]  /*5a0b0*/  STL.64 [R1+0x2910], R20 ;  /* 0x0029101401007387 */ /* 0x000fe80000100a00 */
[----:B------:R1:W-:Y:S04]  /*5a0c0*/  STL.64 [R1+0x2918], R22 ;  /* 0x0029181601007387 */ /* 0x0003e80000100a00 */
[----:B------:R-:W-:Y:S04]  /*5a0d0*/  STL.64 [R1+0x2aa0], R16 ;  /* 0x002aa01001007387 */ /* 0x000fe80000100a00 */
[----:B------:R3:W-:Y:S01]  /*5a0e0*/  STL.64 [R1+0x2aa8], R18 ;  /* 0x002aa81201007387 */ /* 0x0007e20000100a00 */
[-C--:B-1----:R-:W-:Y:S04]  /*5a0f0*/  HMMA.1688.F32.TF32 R20, R68, R8.reuse, R248 ;  /* 0x000000084414723c */ /* 0x082fe800000810f8 */
[----:B------:R-:W-:Y:S04]  /*5a100*/  STL.64 [R1+0x7d0], R12 ;  /* 0x0007d00c01007387 */ /* 0x000fe80000100a00 */
[----:B------:R1:W-:Y:S01]  /*5a110*/  STL.64 [R1+0x7d8], R14 ;  /* 0x0007d80e01007387 */ /* 0x0003e20000100a00 */
[-C--:B---3--:R-:W-:Y:S08]  /*5a120*/  HMMA.1688.F32.TF32 R16, R244, R8.reuse, R92 ;  /* 0x00000008f410723c */ /* 0x088ff0000008105c */
[-C--:B-1----:R-:W-:Y:S01]  /*5a130*/  HMMA.1688.F32.TF32 R12, R236, R8.reuse, R132 ;  /* 0x00000008ec0c723c */ /* 0x082fe20000081084 */
[----:B------:R-:W-:Y:S01]  /*5a140*/  IMAD.MOV.U32 R190, RZ, RZ, R152 ;  /* 0x000000ffffbe7224 */ /* 0x000fe200078e0098 */
[----:B------:R-:W-:Y:S04]  /*5a150*/  LDSM.16.M88.4 R132, [R3+0x17c00] ;  /* 0x017c00000384783b */ /* 0x000fe80000000200 */
[----:B------:R-:W-:Y:S04]  /*5a160*/  STL.64 [R1+0x7e0], R20 ;  /* 0x0007e01401007387 */ /* 0x000fe80000100a00 */
[----:B------:R1:W-:Y:S05]  /*5a170*/  STL.64 [R1+0x7e8], R22 ;  /* 0x0007e81601007387 */ /* 0x0003ea0000100a00 */
[----:B------:R-:W-:Y:S04]  /*5a180*/  STL.64 [R1+0xf80], R16 ;  /* 0x000f801001007387 */ /* 0x000fe80000100a00 */
[----:B------:R3:W-:Y:S01]  /*5a190*/  STL.64 [R1+0xf88], R18 ;  /* 0x000f881201007387 */ /* 0x0007e20000100a00 */
[-C--:B-1----:R-:W-:Y:S03]  /*5a1a0*/  HMMA.1688.F32.TF32 R20, R228, R8.reuse, R136 ;  /* 0x00000008e414723c */ /* 0x082fe60000081088 */
[----:B------:R-:W-:Y:S04]  /*5a1b0*/  STL.64 [R1+0x1230], R12 ;  /* 0x0012300c01007387 */ /* 0x000fe80000100a00 */
[----:B------:R1:W-:Y:S01]  /*5a1c0*/  STL.64 [R1+0x1238], R14 ;  /* 0x0012380e01007387 */ /* 0x0003e20000100a00 */
[-C--:B---3--:R-:W-:Y:S08]  /*5a1d0*/  HMMA.1688.F32.TF32 R16, R220, R8.reuse, R140 ;  /* 0x00000008dc10723c */ /* 0x088ff0000008108c */
        /* <DEDUP_REMOVED lines=11> */
[-C--:B---3--:R-:W-:Y:S08]  /*5a290*/  HMMA.1688.F32.TF32 R12, R64, R4.reuse, R200 ;  /* 0x00000004400c723c */ /* 0x088ff000000810c8 */
[-C--:B-1----:R-:W-:Y:S07]  /*5a2a0*/  HMMA.1688.F32.TF32 R8, R72, R4.reuse, R204 ;  /* 0x000000044808723c */ /* 0x082fee00000810cc */
[----:B------:R-:W-:Y:S04]  /*5a2b0*/  STL.64 [R1+0x660], R16 ;  /* 0x0006601001007387 */ /* 0x000fe80000100a00 */
[----:B------:R-:W-:Y:S04]  /*5a2c0*/  STL.64 [R1+0x668], R18 ;  /* 0x0006681201007387 */ /* 0x000fe80000100a00 */
[----:B------:R-:W-:Y:S04]  /*5a2d0*/  STL.64 [R1+0x47d0], R74 ;  /* 0x0047d04a01007387 */ /* 0x000fe80000100a00 */
[----:B------:R-:W-:Y:S04]  /*5a2e0*/  STL.64 [R1+0x7b0], R12 ;  /* 0x0007b00c01007387 */ /* 0x000fe80000100a00 */
[----:B------:R-:W-:Y:S04]  /*5a2f0*/  STL.64 [R1+0x7b8], R14 ;  /* 0x0007b80e01007387 */ /* 0x000fe80000100a00 */
[----:B------:R-:W-:Y:S04]  /*5a300*/  STL.64 [R1+0x47c8], R72 ;  /* 0x0047c84801007387 */ /* 0x000fe80000100a00 */
[----:B------:R-:W-:Y:S04]  /*5a310*/  STL.64 [R1+0x7c0], R8 ;  /* 0x0007c00801007387 */ /* 0x000fe80000100a00 */
[----:B------:R1:W-:Y:S02]  /*5a320*/  STL.64 [R1+0x7c8], R10 ;  /* 0x0007c80a01007387 */ /* 0x0003e40000100a00 */
[----:B-1----:R-:W-:Y:S01]  /*5a330*/  HMMA.1688.F32.TF32 R8, R240, R4, R120 ;  /* 0x00000004f008723c */ /* 0x002fe20000081078 */
[----:B------:R-:W-:-:S02]  /*5a340*/  IMAD.MOV.U32 R204, RZ, RZ, R177 ;  /* 0x000000ffffcc7224 */ /* 0x000fc400078e00b1 */
[----:B------:R-:W-:Y:S02]  /*5a350*/  IMAD.MOV.U32 R205, RZ, RZ, R176 ;  /* 0x000000ffffcd7224 */ /* 0x000fe400078e00b0 */
[----:B------:R-:W-:Y:S02]  /*5a360*/  IMAD.MOV.U32 R206, RZ, RZ, R173 ;  /* 0x000000ffffce7224 */ /* 0x000fe400078e00ad */
[----:B------:R-:W-:Y:S11]  /*5a370*/  IMAD.MOV.U32 R207, RZ, RZ, R172 ;  /* 0x000000ffffcf7224 */ /* 0x000ff600078e00ac */
[----:B------:R-:W-:Y:S05]  /*5a380*/  @!UPT UIADD3 URZ, URZ, URZ, URZ ;  /* 0x0000003f3f3ff290 */ /* 0x000fea000fffe03f */
[----:B------:R-:W-:Y:S04]  /*5a390*/  STL.64 [R1+0x11c0], R8 ;  /* 0x0011c00801007387 */ /* 0x000fe80000100a00 */
[----:B------:R1:W-:Y:S04]  /*5a3a0*/  STL.64 [R1+0x11c8], R10 ;  /* 0x0011c80a01007387 */ /* 0x0003e80000100a00 */
        /* <DEDUP_REMOVED lines=19> */
[----:B------:R-:W2:Y:S01]  /*5a4e0*/  LDL.LU R197, [R1+0x534] ;  /* 0x0005340001c57983 */ /* 0x000ea20000300800 */
[----:B------:R-:W-:-:S02]  /*5a4f0*/  IMAD.MOV.U32 R120, RZ, RZ, R168 ;  /* 0x000000ffff787224 */ /* 0x000fc400078e00a8 */
[----:B------:R-:W-:Y:S02]  /*5a500*/  IMAD.MOV.U32 R121, RZ, RZ, R169 ;  /* 0x000000ffff797224 */ /* 0x000fe400078e00a9 */
[----:B------:R-:W-:Y:S02]  /*5a510*/  IMAD.MOV.U32 R122, RZ, RZ, R156 ;  /* 0x000000ffff7a7224 */ /* 0x000fe400078e009c */
[----:B------:R-:W-:Y:S01]  /*5a520*/  IMAD.MOV.U32 R123, RZ, RZ, R157 ;  /* 0x000000ffff7b7224 */ /* 0x000fe200078e009d */
[----:B---3--:R-:W-:Y:S01]  /*5a530*/  MOV R203, R165 ;  /* 0x000000a500cb7202 */ /* 0x008fe20000000f00 */
[----:B----4-:R-:W-:Y:S02]  /*5a540*/  IMAD.MOV.U32 R202, RZ, RZ, R164 ;  /* 0x000000ffffca7224 */ /* 0x010fe400078e00a4 */
[----:B--2---:R-:W-:Y:S02]  /*5a550*/  IMAD.MOV.U32 R201, RZ, RZ, R177 ;  /* 0x000000ffffc97224 */ /* 0x004fe400078e00b1 */
[----:B------:R-:W-:-:S02]  /*5a560*/  IMAD.MOV.U32 R200, RZ, RZ, R176 ;  /* 0x000000ffffc87224 */ /* 0x000fc400078e00b0 */
[----:B------:R-:W-:Y:S01]  /*5a570*/  IMAD.MOV.U32 R199, RZ, RZ, R173 ;  /* 0x000000ffffc77224 */ /* 0x000fe200078e00ad */
[----:B------:R-:W-:Y:S02]  /*5a580*/  MOV R198, R172 ;  /* 0x000000ac00c67202 */ /* 0x000fe40000000f00 */
        /* <DEDUP_REMOVED lines=15> */
[----:B------:R-:W3:Y:S01]  /*5a680*/  LDL.LU R153, [R1+0x4838] ;  /* 0x0048380001997983 */ /* 0x000ee20000300800 */
[-C--:B-1----:R-:W-:Y:S03]  /*5a690*/  HMMA.1688.F32.TF32 R8, R232, R4.reuse, R136 ;  /* 0x00000004e808723c */ /* 0x082fe60000081088 */
[----:B------:R-:W-:Y:S04]  /*5a6a0*/  STL.64 [R1+0x47e0], R242 ;  /* 0x0047e0f201007387 */ /* 0x000fe80000100a00 */
[----:B------:R-:W-:Y:S04]  /*5a6b0*/  STL.64 [R1+0x47d8], R240 ;  /* 0x0047d8f001007387 */ /* 0x000fe80000100a00 */
[----:B------:R-:W-:Y:S04]  /*5a6c0*/  STL.64 [R1+0x47c0], R234 ;  /* 0x0047c0ea01007387 */ /* 0x000fe80000100a00 */
[----:B------:R-:W-:Y:S01]  /*5a6d0*/  STL.64 [R1+0x47b8], R232 ;  /* 0x0047b8e801007387 */ /* 0x000fe20000100a00 */
[-C--:B------:R-:W-:Y:S03]  /*5a6e0*/  HMMA.1688.F32.TF32 R12, R60, R4.reuse, R200 ;  /* 0x000000043c0c723c */ /* 0x080fe600000810c8 */
[----:B------:R-:W-:Y:S04]  /*5a6f0*/  LDSM.16.M88.4 R200, [R3+0x13800] ;  /* 0x0138000003c8783b */ /* 0x000fe80000000200 */
[----:B------:R-:W-:Y:S04]  /*5a700*/  STL.64 [R1+0x1270], R8 ;  /* 0x0012700801007387 */ /* 0x000fe80000100a00 */
[----:B------:R1:W-:Y:S04]  /*5a710*/  STL.64 [R1+0x1278], R10 ;  /* 0x0012780a01007387 */ /* 0x0003e80000100a00 */
[----:B------:R-:W-:Y:S01]  /*5a720*/  LDSM.16.M88.4 R136, [R3+0x17800] ;  /* 0x017800000388783b */ /* 0x000fe20000000200 */
[-C--:B-1----:R-:W-:Y:S03]  /*5a730*/  HMMA.1688.F32.TF32 R8, R224, R4.reuse, R140 ;  /* 0x00000004e008723c */ /* 0x082fe6000008108c */
[----:B------:R-:W-:Y:S04]  /*5a740*/  STL.64 [R1+0x47f0], R226 ;  /* 0x0047f0e201007387 */ /* 0x000fe80000100a00 */
[----:B------:R-:W-:Y:S04]  /*5a750*/  STL.64 [R1+0x47e8], R224 ;  /* 0x0047e8e001007387 */ /* 0x000fe80000100a00 */
[----:B------:R-:W-:Y:S11]  /*5a760*/  LDSM.16.M88.4 R140, [R3+0x17400] ;  /* 0x01740000038c783b */ /* 0x000ff60000000200 */
[----:B------:R-:W-:Y:S01]  /*5a770*/  @!UPT UIADD3 URZ, URZ, URZ, URZ ;  /* 0x0000003f3f3ff290 */ /* 0x000fe2000fffe03f */
[----:B------:R-:W-:Y:S04]  /*5a780*/  STL.64 [R1+0x2740], R8 ;  /* 0x0027400801007387 */ /* 0x000fe80000100a00 */
[----:B------:R1:W-:Y:S02]  /*5a790*/  STL.64 [R1+0x2748], R10 ;  /* 0x0027480a01007387 */ /* 0x0003e40000100a00 */
[-C--:B-1----:R-:W-:Y:S02]  /*5a7a0*/  HMMA.1688.F32.TF32 R8, R216, R4.reuse, R144 ;  /* 0x00000004d808723c */ /* 0x082fe40000081090 */
[----:B------:R-:W-:Y:S04]  /*5a7b0*/  STL.64 [R1+0x4790], R218 ;  /* 0x004790da01007387 */ /* 0x000fe80000100a00 */
[----:B------:R-:W-:Y:S04]  /*5a7c0*/  STL.64 [R1+0x4788], R216 ;  /* 0x004788d801007387 */ /* 0x000fe80000100a00 */
[----:B------:R-:W-:Y:S11]  /*5a7d0*/  LDSM.16.M88.4 R144, [R3+0x17000] ;  /* 0x017000000390783b */ /* 0x000ff60000000200 */
[----:B------:R-:W-:Y:S02]  /*5a7e0*/  @!UPT UIADD3 URZ, URZ, URZ, URZ ;  /* 0x0000003f3f3ff290 */ /* 0x000fe4000fffe03f */
        /* <DEDUP_REMOVED lines=12> */
[----:B------:R-:W-:Y:S04]  /*5a8b0*/  STL.64 [R1+0x648], R14 ;  /* 0x0006480e01007387 */ /* 0x000fe80000100a00 */
[----:B------:R-:W-:Y:S04]  /*5a8c0*/  STL.64 [R1+0x47f8], R68 ;  /* 0x0047f84401007387 */ /* 0x000fe80000100a00 */
[----:B------:R-:W1:Y:S05]  /*5a8d0*/  LDSM.16.M88.4 R204, [R3+0x13400] ;  /* 0x0134000003cc783b */ /* 0x000e6a0000000200 */
[----:B------:R-:W-:Y:S04]  /*5a8e0*/  STL.64 [R1+0x650], R8 ;  /* 0x0006500801007387 */ /* 0x000fe80000100a00 */
[----:B------:R1:W-:Y:S02]  /*5a8f0*/  STL.64 [R1+0x658], R10 ;  /* 0x0006580a01007387 */ /* 0x0003e40000100a00 */
[-C--:B-1----:R-:W-:Y:S02]  /*5a900*/  HMMA.1688.F32.TF32 R8, R244, R4.reuse, R120 ;  /* 0x00000004f408723c */ /* 0x082fe40000081078 */
[----:B------:R-:W-:Y:S04]  /*5a910*/  STL.64 [R1+0x4810], R246 ;  /* 0x004810f601007387 */ /* 0x000fe80000100a00 */
[----:B------:R-:W-:Y:S11]  /*5a920*/  STL.64 [R1+0x4808], R244 ;  /* 0x004808f401007387 */ /* 0x000ff60000100a00 */
[----:B------:R-:W-:Y:S06]  /*5a930*/  @!UPT UIADD3 URZ, URZ, URZ, URZ ;  /* 0x0000003f3f3ff290 */ /* 0x000fec000fffe03f */
[----:B------:R-:W-:Y:S04]  /*5a940*/  STL.64 [R1+0x670], R8 ;  /* 0x0006700801007387 */ /* 0x000fe80000100a00 */
[----:B------:R1:W-:Y:S02]  /*5a950*/  STL.64 [R1+0x678], R10 ;  /* 0x0006780a01007387 */ /* 0x0003e40000100a00 */
[-C--:B-1----:R-:W-:Y:S02]  /*5a960*/  HMMA.1688.F32.TF32 R8, R236, R4.reuse, R192 ;  /* 0x00000004ec08723c */ /* 0x082fe400000810c0 */
[----:B------:R-:W-:Y:S04]  /*5a970*/  STL.64 [R1+0x4820], R238 ;  /* 0x004820ee01007387 */ /* 0x000fe80000100a00 */
[----:B------:R-:W-:Y:S04]  /*5a980*/  STL.64 [R1+0x4818], R236 ;  /* 0x004818ec01007387 */ /* 0x000fe80000100a00 */
[----:B------:R-:W1:Y:S11]  /*5a990*/  LDSM.16.M88.4 R192, [R3+0x14000] ;  /* 0x0140000003c0783b */ /* 0x000e760000000200 */
[----:B------:R-:W-:Y:S02]  /*5a9a0*/  @!UPT UIADD3 URZ, URZ, URZ, URZ ;  /* 0x0000003f3f3ff290 */ /* 0x000fe4000fffe03f */
[----:B------:R-:W-:Y:S04]  /*5a9b0*/  STL.64 [R1+0x11f0], R8 ;  /* 0x0011f00801007387 */ /* 0x000fe80000100a00 */
[----:B------:R4:W-:Y:S02]  /*5a9c0*/  STL.64 [R1+0x11f8], R10 ;  /* 0x0011f80a01007387 */ /* 0x0009e40000100a00 */
[----:B----4-:R-:W-:Y:S02]  /*5a9d0*/  HMMA.1688.F32.TF32 R8, R228, R4, R180 ;  /* 0x00000004e408723c */ /* 0x010fe400000810b4 */
[----:B------:R-:W-:Y:S04]  /*5a9e0*/  STL.64 [R1+0x4830], R230 ;  /* 0x004830e601007387 */ /* 0x000fe80000100a00 */
[----:B------:R-:W-:Y:S01]  /*5a9f0*/  STL.64 [R1+0x4828], R228 ;  /* 0x004828e401007387 */ /* 0x000fe20000100a00 */
[----:B--2---:R-:W-:-:S02]  /*5aa00*/  IMAD.MOV.U32 R120, RZ, RZ, R177 ;  /* 0x000000ffff787224 */ /* 0x004fc400078e00b1 */
[----:B------:R-:W-:Y:S01]  /*5aa10*/  IMAD.MOV.U32 R121, RZ, RZ, R176 ;  /* 0x000000ffff797224 */ /* 0x000fe200078e00b0 */
[----:B------:R-:W-:Y:S01]  /*5aa20*/  LDSM.16.M88.4 R180, [R3+0x14c00] ;  /* 0x014c000003b4783b */ /* 0x000fe20000000200 */
[----:B---3--:R-:W-:Y:S02]  /*5aa30*/  IMAD.MOV.U32 R122, RZ, RZ, R173 ;  /* 0x000000ffff7a7224 */ /* 0x008fe400078e00ad */
[----:B------:R-:W-:Y:S01]  /*5aa40*/  IMAD.MOV.U32 R123, RZ, RZ, R172 ;  /* 0x000000ffff7b7224 */ /* 0x000fe200078e00ac */
[----:B------:R-:W-:Y:S01]  /*5aa50*/  LDSM.16.M88.4 R176, [R3+0x15000] ;  /* 0x0150000003b0783b */ /* 0x000fe20000000200 */
[----:B------:R-:W-:Y:S01]  /*5aa60*/  MOV R248, R169 ;  /* 0x000000a900f87202 */ /* 0x000fe20000000f00 */
[----:B------:R-:W-:Y:S02]  /*5aa70*/  IMAD.MOV.U32 R249, RZ, RZ, R168 ;  /* 0x000000fffff97224 */ /* 0x000fe400078e00a8 */
[----:B------:R-:W-:Y:S01]  /*5aa80*/  LDSM.16.M88.4 R172, [R3+0x15400] ;  /* 0x0154000003ac783b */ /* 0x000fe20000000200 */
[----:B------:R-:W-:-:S02]  /*5aa90*/  IMAD.MOV.U32 R250, RZ, RZ, R165 ;  /* 0x000000fffffa7224 */ /* 0x000fc400078e00a5 */
[----:B------:R-:W-:Y:S01]  /*5aaa0*/  IMAD.MOV.U32 R251, RZ, RZ, R164 ;  /* 0x000000fffffb7224 */ /* 0x000fe200078e00a4 */
[----:B------:R-:W-:Y:S04]  /*5aab0*/  LDSM.16.M88.4 R168, [R3+0x15800] ;  /* 0x0158000003a8783b */ /* 0x000fe80000000200 */
[----:B------:R-:W-:Y:S04]  /*5aac0*/  STL.64 [R1+0x12a0], R8 ;  /* 0x0012a00801007387 */ /* 0x000fe80000100a00 */
[----:B------:R2:W-:Y:S01]  /*5aad0*/  STL.64 [R1+0x12a8], R10 ;  /* 0x0012a80a01007387 */ /* 0x0005e20000100a00 */
[----:B------:R-:W-:Y:S01]  /*5aae0*/  IMAD.MOV.U32 R92, RZ, RZ, R161 ;  /* 0x000000ffff5c7224 */ /* 0x000fe200078e00a1 */
[----:B------:R-:W-:-:S02]  /*5aaf0*/  MOV R93, R160 ;  /* 0x000000a0005d7202 */ /* 0x000fc40000000f00 */
[----:B------:R-:W-:Y:S01]  /*5ab00*/  LDSM.16.M88.4 R164, [R3+0x15c00] ;  /* 0x015c000003a4783b */ /* 0x000fe20000000200 */
[----:B--2---:R-:W-:Y:S03]  /*5ab10*/  HMMA.1688.F32.TF32 R8, R220, R4, R184 ;  /* 0x00000004dc08723c */ /* 0x004fe600000810b8 */
[----:B------:R-:W-:Y:S04]  /*5ab20*/  STL.64 [R1+0x47b0], R222 ;  /* 0x0047b0de01007387 */ /* 0x000fe80000100a00 */
[----:B------:R-:W-:Y:S04]  /*5ab30*/  STL.64 [R1+0x47a8], R220 ;  /* 0x0047a8dc01007387 */ /* 0x000fe80000100a00 */
[----:B------:R-:W-:Y:S01]  /*5ab40*/  LDSM.16.M88.4 R184, [R3+0x14800] ;  /* 0x0148000003b8783b */ /* 0x000fe20000000200 */
[----:B------:R-:W-:-:S02]  /*5ab50*/  IMAD.MOV.U32 R94, RZ, RZ, R157 ;  /* 0x000000ffff5e7224 */ /* 0x000fc400078e009d */
[----:B------:R-:W-:Y:S01]  /*5ab60*/  IMAD.MOV.U32 R95, RZ, RZ, R156 ;  /* 0x000000ffff5f7224 */ /* 0x000fe200078e009c */
[----:B------:R-:W-:Y:S01]  /*5ab70*/  LDSM.16.M88.4 R160, [R3+0x16000] ;  /* 0x0160000003a0783b */ /* 0x000fe20000000200 */
[----:B------:R-:W-:Y:S02]  /*5ab80*/  IMAD.MOV.U32 R76, RZ, RZ, R153 ;  /* 0x000000ffff4c7224 */ /* 0x000fe400078e0099 */
[----:B------:R-:W-:Y:S01]  /*5ab90*/  IMAD.MOV.U32 R77, RZ, RZ, R152 ;  /* 0x000000ffff4d7224 */ /* 0x000fe200078e0098 */
[----:B------:R-:W-:Y:S01]  /*5aba0*/  LDSM.16.M88.4 R156, [R3+0x16400] ;  /* 0x01640000039c783b */ /* 0x000fe20000000200 */
[----:B------:R-:W-:Y:S01]  /*5abb0*/  MOV R78, R149 ;  /* 0x00000095004e7202 */ /* 0x000fe20000000f00 */
[----:B------:R-:W-:Y:S02]  /*5abc0*/  IMAD.MOV.U32 R79, RZ, RZ, R148 ;  /* 0x000000ffff4f7224 */ /* 0x000fe400078e0094 */
[----:B------:R-:W-:Y:S04]  /*5abd0*/  LDSM.16.M88.4 R152, [R3+0x16800] ;  /* 0x016800000398783b */ /* 0x000fe80000000200 */
[----:B------:R-:W-:Y:S04]  /*5abe0*/  STL.64 [R1+0x27d0], R8 ;  /* 0x0027d00801007387 */ /* 0x000fe80000100a00 */
[----:B------:R2:W-:Y:S04]  /*5abf0*/  STL.64 [R1+0x27d8], R10 ;  /* 0x0027d80a01007387 */ /* 0x0005e80000100a00 */
[----:B------:R-:W-:Y:S01]  /*5ac00*/  LDSM.16.M88.4 R148, [R3+0x16c00] ;  /* 0x016c00000394783b */ /* 0x000fe20000000200 */
[-C--:B--2---:R-:W-:Y:S03]  /*5ac10*/  HMMA.1688.F32.TF32 R8, R212, R4.reuse, R188 ;  /* 0x00000004d408723c */ /* 0x084fe600000810bc */
[----:B------:R-:W2:Y:S05]  /*5ac20*/  LDSM.16.M88.4 R188, [R3+0x14400] ;  /* 0x0144000003bc783b */ /* 0x000eaa0000000200 */
[----:B------:R-:W-:Y:S11]  /*5ac30*/  HMMA.1688.F32.TF32 R4, R128, R4, R116 ;  /* 0x000000048004723c */ /* 0x000ff60000081074 */
[----:B------:R-:W-:Y:S04]  /*5ac40*/  @!UPT UIADD3 URZ, URZ, URZ, URZ ;  /* 0x0000003f3f3ff290 */ /* 0x000fe8000fffe03f */
[----:B------:R-:W-:Y:S04]  /*5ac50*/  STL.64 [R1+0x2950], R8 ;  /* 0x0029500801007387 */ /* 0x000fe80000100a00 */
[----:B------:R-:W-:Y:S04]  /*5ac60*/  STL.64 [R1+0x2958], R10 ;  /* 0x0029580a01007387 */ /* 0x000fe80000100a00 */
[----:B------:R-:W-:Y:S04]  /*5ac70*/  STL.64 [R1+0x2ae0], R4 ;  /* 0x002ae00401007387 */ /* 0x000fe80000100a00 */
[----:B------:R3:W-:Y:S04]  /*5ac80*/  STL.64 [R1+0x2ae8], R6 ;  /* 0x002ae80601007387 */ /* 0x0007e80000100a00 */
        /* <DEDUP_REMOVED lines=8> */
[----:B-1----:R-:W-:Y:S01]  /*5ad10*/  STL [R1+0x4674], R194 ;  /* 0x004674c201007387 */ /* 0x002fe20000100800 */
[C---:B---3--:R-:W-:Y:S03]  /*5ad20*/  HMMA.1688.F32.TF32 R4, R56.reuse, R204, R92 ;  /* 0x000000cc3804723c */ /* 0x048fe6000008105c */
[----:B------:R-:W-:Y:S04]  /*5ad30*/  STL [R1+0x4670], R195 ;  /* 0x004670c301007387 */ /* 0x000fe80000100800 */
[----:B--2---:R1:W-:Y:S04]  /*5ad40*/  STL [R1+0x467c], R190 ;  /* 0x00467cbe01007387 */ /* 0x0043e80000100800 */
[----:B------:R2:W-:Y:S04]  /*5ad50*/  STL [R1+0x4678], R191 ;  /* 0x004678bf01007387 */ /* 0x0005e80000100800 */
[----:B------:R-:W-:Y:S04]  /*5ad60*/  STL [R1+0x4684], R186 ;  /* 0x004684ba01007387 */ /* 0x000fe80000100800 */
[----:B------:R-:W-:Y:S01]  /*5ad70*/  STL [R1+0x4680], R187 ;  /* 0x004680bb01007387 */ /* 0x000fe20000100800 */
[----:B------:R-:W-:Y:S03]  /*5ad80*/  HMMA.1688.F32.TF32 R8, R56, R208, R76 ;  /* 0x000000d03808723c */ /* 0x000fe6000008104c */
[----:B------:R3:W-:Y:S04]  /*5ad90*/  STL [R1+0x468c], R182 ;  /* 0x00468cb601007387 */ /* 0x0007e80000100800 */
[----:B------:R1:W-:Y:S04]  /*5ada0*/  STL [R1+0x4688], R183 ;  /* 0x004688b701007387 */ /* 0x0003e80000100800 */
[----:B------:R-:W-:Y:S04]  /*5adb0*/  STL [R1+0x4694], R178 ;  /* 0x004694b201007387 */ /* 0x000fe80000100800 */
[----:B------:R1:W-:Y:S04]  /*5adc0*/  STL [R1+0x4690], R179 ;  /* 0x004690b301007387 */ /* 0x0003e80000100800 */
[----:B------:R-:W-:Y:S04]  /*5add0*/  STL [R1+0x469c], R174 ;  /* 0x00469cae01007387 */ /* 0x000fe80000100800 */
        /* <DEDUP_REMOVED lines=14> */
[----:B----4-:R-:W-:-:S03]  /*5aec0*/  IMAD.MOV.U32 R198, RZ, RZ, R4 ;  /* 0x000000ffffc67224 */ /* 0x010fc600078e0004 */
[----:B------:R-:W-:Y:S01]  /*5aed0*/  STL [R1+0x46d0], R147 ;  /* 0x0046d09301007387 */ /* 0x000fe20000100800 */
[----:B------:R-:W-:Y:S01]  /*5aee0*/  IMAD.MOV.U32 R199, RZ, RZ, R5 ;  /* 0x000000ffffc77224 */ /* 0x000fe200078e0005 */
[----:B------:R-:W-:Y:S02]  /*5aef0*/  MOV R203, R7 ;  /* 0x0000000700cb7202 */ /* 0x000fe40000000f00 */
[----:B------:R-:W-:Y:S01]  /*5af00*/  STL [R1+0x46dc], R142 ;  /* 0x0046dc8e01007387 */ /* 0x000fe20000100800 */
[----:B------:R-:W-:-:S03]  /*5af10*/  IMAD.MOV.U32 R202, RZ, RZ, R6 ;  /* 0x000000ffffca7224 */ /* 0x000fc600078e0006 */
[----:B------:R-:W-:Y:S01]  /*5af20*/  STL [R1+0x46d8], R143 ;  /* 0x0046d88f01007387 */ /* 0x000fe20000100800 */
[----:B------:R-:W-:Y:S03]  /*5af30*/  HMMA.1688.F32.TF32 R4, R56, R200, R248 ;  /* 0x000000c83804723c */ /* 0x000fe600000810f8 */
[----:B------:R-:W-:Y:S04]  /*5af40*/  STL [R1+0x46e4], R138 ;  /* 0x0046e48a01007387 */ /* 0x000fe80000100800 */
[----:B------:R-:W-:Y:S04]  /*5af50*/  STL [R1+0x46e0], R139 ;  /* 0x0046e08b01007387 */ /* 0x000fe80000100800 */
[----:B------:R-:W-:Y:S04]  /*5af60*/  STL [R1+0x46ec], R134 ;  /* 0x0046ec8601007387 */ /* 0x000fe80000100800 */
[----:B------:R-:W-:Y:S04]  /*5af70*/  STL [R1+0x46e8], R135 ;  /* 0x0046e88701007387 */ /* 0x000fe80000100800 */
[----:B------:R-:W-:Y:S04]  /*5af80*/  STL.64 [R1+0x630], R8 ;  /* 0x0006300801007387 */ /* 0x000fe80000100a00 */
[----:B------:R4:W-:Y:S04]  /*5af90*/  STL.64 [R1+0x638], R10 ;  /* 0x0006380a01007387 */ /* 0x0009e80000100a00 */
[----:B------:R-:W3:Y:S04]  /*5afa0*/  LDL.LU R92, [R1+0x1c10] ;  /* 0x001c1000015c7983 */ /* 0x000ee80000300800 */
[----:B------:R-:W3:Y:S04]  /*5afb0*/  LDL.LU R93, [R1+0x1c14] ;  /* 0x001c1400015d7983 */ /* 0x000ee80000300800 */
[----:B------:R-:W3:Y:S04]  /*5afc0*/  LDL.LU R94, [R1+0x1c18] ;  /* 0x001c1800015e7983 */ /* 0x000ee80000300800 */
[----:B------:R-:W3:Y:S01]  /*5afd0*/  LDL.LU R95, [R1+0x1c1c] ;  /* 0x001c1c00015f7983 */ /* 0x000ee20000300800 */
[----:B------:R-:W-:-:S03]  /*5afe0*/  IMAD.MOV.U32 R211, RZ, RZ, R7 ;  /* 0x000000ffffd37224 */ /* 0x000fc600078e0007 */
[----:B------:R-:W-:Y:S01]  /*5aff0*/  STL [R1+0x46fc], R203 ;  /* 0x0046fccb01007387 */ /* 0x000fe20000100800 */
[----:B------:R-:W-:-:S03]  /*5b000*/  IMAD.MOV.U32 R210, RZ, RZ, R6 ;  /* 0x000000ffffd27224 */ /* 0x000fc600078e0006 */
[----:B------:R-:W-:Y:S01]  /*5b010*/  STL [R1+0x46f8], R202 ;  /* 0x0046f8ca01007387 */ /* 0x000fe20000100800 */
[----:B------:R-:W-:-:S03]  /*5b020*/  IMAD.MOV.U32 R207, RZ, RZ, R5 ;  /* 0x000000ffffcf7224 */ /* 0x000fc600078e0005 */
[----:B------:R1:W-:Y:S01]  /*5b030*/  STL [R1+0x46f4], R199 ;  /* 0x0046f4c701007387 */ /* 0x0003e20000100800 */
[----:B------:R-:W-:-:S03]  /*5b040*/  IMAD.MOV.U32 R206, RZ, RZ, R4 ;  /* 0x000000ffffce7224 */ /* 0x000fc600078e0004 */
[----:B------:R-:W-:Y:S04]  /*5b050*/  STL [R1+0x46f0], R198 ;  /* 0x0046f0c601007387 */ /* 0x000fe80000100800 */
[----:B------:R-:W4:Y:S04]  /*5b060*/  LDL.LU R96, [R1+0x1c00] ;  /* 0x001c000001607983 */ /* 0x000f280000300800 */
[----:B------:R-:W4:Y:S04]  /*5b070*/  LDL.LU R97, [R1+0x1c04] ;  /* 0x001c040001617983 */ /* 0x000f280000300800 */
[----:B------:R-:W4:Y:S04]  /*5b080*/  LDL.LU R98, [R1+0x1c08] ;  /* 0x001c080001627983 */ /* 0x000f280000300800 */
[----:B------:R-:W4:Y:S01]  /*5b090*/  LDL.LU R99, [R1+0x1c0c] ;  /* 0x001c0c0001637983 */ /* 0x000f220000300800 */
[----:B------:R-:W-:Y:S03]  /*5b0a0*/  HMMA.1688.F32.TF32 R4, R56, R196, R120 ;  /* 0x000000c43804723c */ /* 0x000fe60000081078 */
[----:B------:R1:W-:Y:S04]  /*5b0b0*/  STL [R1+0x470c], R211 ;  /* 0x00470cd301007387 */ /* 0x0003e80000100800 */
[----:B------:R-:W-:Y:S04]  /*5b0c0*/  STL [R1+0x4708], R210 ;  /* 0x004708d201007387 */ /* 0x000fe80000100800 */
[----:B------:R1:W-:Y:S04]  /*5b0d0*/  STL [R1+0x4704], R207 ;  /* 0x004704cf01007387 */ /* 0x0003e80000100800 */
[----:B------:R1:W-:Y:S04]  /*5b0e0*/  STL [R1+0x4700], R206 ;  /* 0x004700ce01007387 */ /* 0x0003e80000100800 */
        /* <DEDUP_REMOVED lines=8> */
[----:B-1----:R-:W-:Y:S01]  /*5b170*/  MOV R190, R4 ;  /* 0x0000000400be7202 */ /* 0x002fe20000000f00 */
[----:B--2---:R-:W-:-:S02]  /*5b180*/  IMAD.MOV.U32 R191, RZ, RZ, R5 ;  /* 0x000000ffffbf7224 */ /* 0x004fc400078e0005 */
[----:B------:R-:W-:Y:S02]  /*5b190*/  IMAD.MOV.U32 R194, RZ, RZ, R6 ;  /* 0x000000ffffc27224 */ /* 0x000fe400078e0006 */
[----:B------:R-:W-:-:S05]  /*5b1a0*/  IMAD.MOV.U32 R195, RZ, RZ, R7 ;  /* 0x000000ffffc37224 */ /* 0x000fca00078e0007 */
[----:B------:R1:W-:Y:S04]  /*5b1b0*/  STL [R1+0x471c], R195 ;  /* 0x00471cc301007387 */ /* 0x0003e80000100800 */
[----:B------:R-:W-:Y:S04]  /*5b1c0*/  STL [R1+0x4718], R194 ;  /* 0x004718c201007387 */ /* 0x000fe80000100800 */
[----:B------:R-:W-:Y:S04]  /*5b1d0*/  STL [R1+0x4714], R191 ;  /* 0x004714bf01007387 */ /* 0x000fe80000100800 */
[----:B------:R2:W-:Y:S04]  /*5b1e0*/  STL [R1+0x4710], R190 ;  /* 0x004710be01007387 */ /* 0x0005e80000100800 */
[----:B------:R-:W2:Y:S04]  /*5b1f0*/  LDL.LU R248, [R1+0x1bb0] ;  /* 0x001bb00001f87983 */ /* 0x000ea80000300800 */
[----:B------:R-:W2:Y:S04]  /*5b200*/  LDL.LU R249, [R1+0x1bb4] ;  /* 0x001bb40001f97983 */ /* 0x000ea80000300800 */
[----:B------:R-:W2:Y:S04]  /*5b210*/  LDL.LU R250, [R1+0x1bb8] ;  /* 0x001bb80001fa7983 */ /* 0x000ea80000300800 */
[----:B------:R-:W2:Y:S01]  /*5b220*/  LDL.LU R251, [R1+0x1bbc] ;  /* 0x001bbc0001fb7983 */ /* 0x000ea20000300800 */
[----:B---3--:R-:W-:Y:S03]  /*5b230*/  HMMA.1688.F32.TF32 R4, R56, R192, R92 ;  /* 0x000000c03804723c */ /* 0x008fe6000008105c */
[----:B------:R-:W3:Y:S04]  /*5b240*/  LDL.LU R92, [R1+0x1ba0] ;  /* 0x001ba000015c7983 */ /* 0x000ee80000300800 */
[----:B------:R-:W3:Y:S04]  /*5b250*/  LDL.LU R93, [R1+0x1ba4] ;  /* 0x001ba400015d7983 */ /* 0x000ee80000300800 */
[----:B------:R-:W3:Y:S04]  /*5b260*/  LDL.LU R94, [R1+0x1ba8] ;  /* 0x001ba800015e7983 */ /* 0x000ee80000300800 */
[----:B------:R-:W3:Y:S09]  /*5b270*/  LDL.LU R95, [R1+0x1bac] ;  /* 0x001bac00015f7983 */ /* 0x000ef20000300800 */
[----:B------:R-:W-:Y:S01]  /*5b280*/  IMAD.MOV.U32 R182, RZ, RZ, R4 ;  /* 0x000000ffffb67224 */ /* 0x000fe200078e0004 */
[----:B------:R-:W-:Y:S01]  /*5b290*/  MOV R183, R5 ;  /* 0x0000000500b77202 */ /* 0x000fe20000000f00 */
[----:B------:R-:W-:-:S02]  /*5b2a0*/  IMAD.MOV.U32 R186, RZ, RZ, R6 ;  /* 0x000000ffffba7224 */ /* 0x000fc400078e0006 */
[----:B------:R-:W-:Y:S02]  /*5b2b0*/  IMAD.MOV.U32 R187, RZ, RZ, R7 ;  /* 0x000000ffffbb7224 */ /* 0x000fe400078e0007 */
[----:B----4-:R-:W-:Y:S03]  /*5b2c0*/  HMMA.1688.F32.TF32 R4, R56, R188, R96 ;  /* 0x000000bc3804723c */ /* 0x010fe60000081060 */
[----:B------:R4:W-:Y:S04]  /*5b2d0*/  STL [R1+0x472c], R187 ;  /* 0x00472cbb01007387 */ /* 0x0009e80000100800 */
[----:B------:R1:W-:Y:S04]  /*5b2e0*/  STL [R1+0x4728], R186 ;  /* 0x004728ba01007387 */ /* 0x0003e80000100800 */
[----:B------:R1:W-:Y:S04]  /*5b2f0*/  STL [R1+0x4724], R183 ;  /* 0x004724b701007387 */ /* 0x0003e80000100800 */
[----:B------:R1:W-:Y:S09]  /*5b300*/  STL [R1+0x4720], R182 ;  /* 0x004720b601007387 */ /* 0x0003f20000100800 */
[----:B------:R-:W-:Y:S01]  /*5b310*/  IMAD.MOV.U32 R179, RZ, RZ, R7 ;  /* 0x000000ffffb37224 */ /* 0x000fe200078e0007 */
[----:B------:R-:W-:Y:S01]  /*5b320*/  MOV R178, R6 ;  /* 0x0000000600b27202 */ /* 0x000fe20000000f00 */
[----:B------:R-:W-:-:S02]  /*5b330*/  IMAD.MOV.U32 R175, RZ, RZ, R5 ;  /* 0x000000ffffaf7224 */ /* 0x000fc400078e0005 */
[----:B------:R-:W-:Y:S01]  /*5b340*/  IMAD.MOV.U32 R174, RZ, RZ, R4 ;  /* 0x000000ffffae7224 */ /* 0x000fe200078e0004 */
[----:B------:R-:W-:Y:S01]  /*5b350*/  HMMA.1688.F32.TF32 R12, R56, R184, R76 ;  /* 0x000000b8380c723c */ /* 0x000fe2000008104c */
[----:B------:R1:W-:Y:S04]  /*5b360*/  STL [R1+0x473c], R179 ;  /* 0x00473cb301007387 */ /* 0x0003e80000100800 */
[----:B------:R1:W-:Y:S04]  /*5b370*/  STL [R1+0x4738], R178 ;  /* 0x004738b201007387 */ /* 0x0003e80000100800 */
[----:B------:R1:W-:Y:S04]  /*5b380*/  STL [R1+0x4734], R175 ;  /* 0x004734af01007387 */ /* 0x0003e80000100800 */
[----:B------:R1:W-:Y:S11]  /*5b390*/  STL [R1+0x4730], R174 ;  /* 0x004730ae01007387 */ /* 0x0003f60000100800 */
[----:B------:R-:W-:Y:S01]  /*5b3a0*/  IMAD.MOV.U32 R6, RZ, RZ, R12 ;  /* 0x000000ffff067224 */ /* 0x000fe200078e000c */
[----:B------:R-:W-:Y:S01]  /*5b3b0*/  MOV R11, R15 ;  /* 0x0000000f000b7202 */ /* 0x000fe20000000f00 */
[----:B------:R-:W-:-:S02]  /*5b3c0*/  IMAD.MOV.U32 R7, RZ, RZ, R13 ;  /* 0x000000ffff077224 */ /* 0x000fc400078e000d */
[----:B------:R-:W-:Y:S02]  /*5b3d0*/  IMAD.MOV.U32 R10, RZ, RZ, R14 ;  /* 0x000000ffff0a7224 */ /* 0x000fe400078e000e */
[----:B------:R-:W-:Y:S01]  /*5b3e0*/  HMMA.1688.F32.TF32 R12, R56, R180, R120 ;  /* 0x000000b4380c723c */ /* 0x000fe20000081078 */
        /* <DEDUP_REMOVED lines=23> */
[----:B------:R-:W-:Y:S02]  /*5b560*/  IMAD.MOV.U32 R171, RZ, RZ, R15 ;  /* 0x000000ffffab7224 */ /* 0x000fe400078e000f */
[----:B--2---:R-:W-:Y:S01]  /*5b570*/  HMMA.1688.F32.TF32 R12, R56, R176, R248 ;  /* 0x000000b0380c723c */ /* 0x004fe200000810f8 */
[----:B------:R-:W2:Y:S04]  /*5b580*/  LDL.LU R248, [R1+0x1b40] ;  /* 0x001b400001f87983 */ /* 0x000ea80000300800 */
[----:B------:R-:W2:Y:S04]  /*5b590*/  LDL.LU R249, [R1+0x1b44] ;  /* 0x001b440001f97983 */ /* 0x000ea80000300800 */
[----:B------:R-:W2:Y:S04]  /*5b5a0*/  LDL.LU R250, [R1+0x1b48] ;  /* 0x001b480001fa7983 */ /* 0x000ea80000300800 */
[----:B------:R-:W2:Y:S11]  /*5b5b0*/  LDL.LU R251, [R1+0x1b4c] ;  /* 0x001b4c0001fb7983 */ /* 0x000eb60000300800 */
[----:B------:R-:W-:Y:S01]  /*5b5c0*/  MOV R158, R12 ;  /* 0x0000000c009e7202 */ /* 0x000fe20000000f00 */
[----:B------:R-:W-:-:S02]  /*5b5d0*/  IMAD.MOV.U32 R159, RZ, RZ, R13 ;  /* 0x000000ffff9f7224 */ /* 0x000fc400078e000d */
[----:B------:R-:W-:Y:S02]  /*5b5e0*/  IMAD.MOV.U32 R162, RZ, RZ, R14 ;  /* 0x000000ffffa27224 */ /* 0x000fe400078e000e */
[----:B------:R-:W-:Y:S02]  /*5b5f0*/  IMAD.MOV.U32 R163, RZ, RZ, R15 ;  /* 0x000000ffffa37224 */ /* 0x000fe400078e000f */
[C---:B---3--:R-:W-:Y:S01]  /*5b600*/  HMMA.1688.F32.TF32 R12, R56.reuse, R172, R92 ;  /* 0x000000ac380c723c */ /* 0x048fe2000008105c */
[----:B------:R-:W3:Y:S04]  /*5b610*/  LDL.LU R92, [R1+0x1b30] ;  /* 0x001b3000015c7983 */ /* 0x000ee80000300800 */
[----:B------:R-:W3:Y:S04]  /*5b620*/  LDL.LU R93, [R1+0x1b34] ;  /* 0x001b3400015d7983 */ /* 0x000ee80000300800 */
[----:B------:R-:W3:Y:S04]  /*5b630*/  LDL.LU R94, [R1+0x1b38] ;  /* 0x001b3800015e7983 */ /* 0x000ee80000300800 */
[----:B------:R-:W3:Y:S01]  /*5b640*/  LDL.LU R95, [R1+0x1b3c] ;  /* 0x001b3c00015f7983 */ /* 0x000ee20000300800 */
[C---:B----4-:R-:W-:Y:S03]  /*5b650*/  HMMA.1688.F32.TF32 R20, R56.reuse, R168, R120 ;  /* 0x000000a83814723c */ /* 0x050fe60000081078 */
[----:B------:R-:W4:Y:S04]  /*5b660*/  LDL.LU R120, [R1+0x1b20] ;  /* 0x001b200001787983 */ /* 0x000f280000300800 */
[----:B------:R-:W4:Y:S04]  /*5b670*/  LDL.LU R121, [R1+0x1b24] ;  /* 0x001b240001797983 */ /* 0x000f280000300800 */
[----:B------:R-:W4:Y:S04]  /*5b680*/  LDL.LU R122, [R1+0x1b28] ;  /* 0x001b2800017a7983 */ /* 0x000f280000300800 */
[----:B------:R-:W4:Y:S01]  /*5b690*/  LDL.LU R123, [R1+0x1b2c] ;  /* 0x001b2c00017b7983 */ /* 0x000f220000300800 */
[C---:B------:R-:W-:Y:S11]  /*5b6a0*/  HMMA.1688.F32.TF32 R24, R56.reuse, R164, R48 ;  /* 0x000000a43818723c */ /* 0x040ff60000081030 */
[----:B------:R-:W-:Y:S11]  /*5b6b0*/  @!UPT UIADD3 URZ, URZ, URZ, URZ ;  /* 0x0000003f3f3ff290 */ /* 0x000ff6000fffe03f */
[----:B------:R-:W-:Y:S02]  /*5b6c0*/  @!UPT UIADD3 URZ, URZ, URZ, URZ ;  /* 0x0000003f3f3ff290 */ /* 0x000fe4000fffe03f */
[----:B------:R-:W-:Y:S01]  /*5b6d0*/  IMAD.MOV.U32 R142, RZ, RZ, R24 ;  /* 0x000000ffff8e7224 */ /* 0x000fe200078e0018 */
[----:B------:R-:W-:Y:S01]  /*5b6e0*/  MOV R147, R27 ;  /* 0x0000001b00937202 */ /* 0x000fe20000000f00 */
[----:B------:R-:W-:Y:S02]  /*5b6f0*/  IMAD.MOV.U32 R143, RZ, RZ, R25 ;  /* 0x000000ffff8f7224 */ /* 0x000fe400078e0019 */
[----:B------:R-:W-:Y:S02]  /*5b700*/  IMAD.MOV.U32 R146, RZ, RZ, R26 ;  /* 0x000000ffff927224 */ /* 0x000fe400078e001a */
[C---:B------:R-:W-:Y:S08]  /*5b710*/  HMMA.1688.F32.TF32 R24, R56.reuse, R160, R40 ;  /* 0x000000a03818723c */ /* 0x040ff00000081028 */
[C---:B------:R-:W-:Y:S11]  /*5b720*/  HMMA.1688.F32.TF32 R28, R56.reuse, R152, R76 ;  /* 0x00000098381c723c */ /* 0x040ff6000008104c */
[----:B------:R-:W-:Y:S05]  /*5b730*/  @!UPT UIADD3 URZ, URZ, URZ, URZ ;  /* 0x0000003f3f3ff290 */ /* 0x000fea000fffe03f */
[----:B------:R-:W-:Y:S02]  /*5b740*/  IMAD.MOV.U32 R134, RZ, RZ, R24 ;  /* 0x000000ffff867224 */ /* 0x000fe400078e0018 */
[----:B------:R-:W-:Y:S02]  /*5b750*/  IMAD.MOV.U32 R135, RZ, RZ, R25 ;  /* 0x000000ffff877224 */ /* 0x000fe400078e0019 */
[----:B------:R-:W-:Y:S02]  /*5b760*/  IMAD.MOV.U32 R138, RZ, RZ, R26 ;  /* 0x000000ffff8a7224 */ /* 0x000fe400078e001a */
[----:B------:R-:W-:Y:S02]  /*5b770*/  IMAD.MOV.U32 R139, RZ, RZ, R27 ;  /* 0x000000ffff8b7224 */ /* 0x000fe400078e001b */
[----:B------:R-:W-:Y:S01]  /*5b780*/  HMMA.1688.F32.TF32 R24, R56, R156, R96 ;  /* 0x0000009c3818723c */ /* 0x000fe20000081060 */
[----:B------:R-:W-:Y:S01]  /*5b790*/  MOV R18, R22 ;  /* 0x0000001600127202 */ /* 0x000fe20000000f00 */
[----:B------:R-:W-:-:S02]  /*5b7a0*/  IMAD.MOV.U32 R22, RZ, RZ, R23 ;  /* 0x000000ffff167224 */ /* 0x000fc400078e0017 */
[----:B------:R-:W-:Y:S02]  /*5b7b0*/  IMAD.MOV.U32 R23, RZ, RZ, R28 ;  /* 0x000000ffff177224 */ /* 0x000fe400078e001c */
[----:B------:R-:W-:Y:S02]  /*5b7c0*/  IMAD.MOV.U32 R34, RZ, RZ, R30 ;  /* 0x000000ffff227224 */ /* 0x000fe400078e001e */
[----:B------:R-:W-:Y:S11]  /*5b7d0*/  IMAD.MOV.U32 R35, RZ, RZ, R31 ;  /* 0x000000ffff237224 */ /* 0x000ff600078e001f */
[----:B------:R-:W-:Y:S05]  /*5b7e0*/  @!UPT UIADD3 URZ, URZ, URZ, URZ ;  /* 0x0000003f3f3ff290 */ /* 0x000fea000fffe03f */
[----:B------:R-:W-:Y:S01]  /*5b7f0*/  IMAD.MOV.U32 R199, RZ, RZ, R26 ;  /* 0x000000ffffc77224 */ /* 0x000fe200078e001a */
[----:B------:R-:W-:Y:S02]  /*5b800*/  MOV R26, R29 ;  /* 0x0000001d001a7202 */ /* 0x000fe40000000f00 */
        /* <DEDUP_REMOVED lines=10> */
[----:B-1----:R-:W-:Y:S01]  /*5b8b0*/  IMAD.MOV.U32 R195, RZ, RZ, R28 ;  /* 0x000000ffffc37224 */ /* 0x002fe200078e001c */
[----:B------:R-:W-:Y:S01]  /*5b8c0*/  MOV R190, R31 ;  /* 0x0000001f00be7202 */ /* 0x000fe20000000f00 */
[----:B------:R-:W-:Y:S02]  /*5b8d0*/  IMAD.MOV.U32 R194, RZ, RZ, R29 ;  /* 0x000000ffffc27224 */ /* 0x000fe400078e001d */
[----:B------:R-:W-:Y:S02]  /*5b8e0*/  IMAD.MOV.U32 R191, RZ, RZ, R30 ;  /* 0x000000ffffbf7224 */ /* 0x000fe400078e001e */
[----:B----4-:R-:W-:Y:S01]  /*5b8f0*/  HMMA.1688.F32.TF32 R28, R56, R140, R120 ;  /* 0x0000008c381c723c */ /* 0x010fe20000081078 */
        /* <DEDUP_REMOVED lines=101> */
[C---:B--2---:R-:W-:Y:S08]  /*5bf50*/  HMMA.1688.F32.TF32 R68, R56.reuse, R136, R28 ;  /* 0x000000883844723c */ /* 0x044ff0000008101c */
[----:B---3--:R-:W-:Y:S11]  /*5bf60*/  HMMA.1688.F32.TF32 R56, R56, R132, R124 ;  /* 0x000000843838723c */ /* 0x008ff6000008107c */
[----:B------:R-:W-:Y:S05]  /*5bf70*/  @!UPT UIADD3 URZ, URZ, URZ, URZ ;  /* 0x0000003f3f3ff290 */ /* 0x000fea000fffe03f */
[----:B------:R-:W-:Y:S01]  /*5bf80*/  MOV R30, R68 ;  /* 0x00000044001e7202 */ /* 0x000fe20000000f00 */
[----:B------:R-:W-:Y:S02]  /*5bf90*/  IMAD.MOV.U32 R31, RZ, RZ, R69 ;  /* 0x000000ffff1f7224 */ /* 0x000fe400078e0045 */
[----:B------:R-:W-:Y:S02]  /*5bfa0*/  IMAD.MOV.U32 R27, RZ, RZ, R70 ;  /* 0x000000ffff1b7224 */ /* 0x000fe400078e0046 */
[----:B------:R-:W-:Y:S02]  /*5bfb0*/  IMAD.MOV.U32 R19, RZ, RZ, R71 ;  /* 0x000000ffff137224 */ /* 0x000fe400078e0047 */
[----:B------:R-:W-:Y:S01]  /*5bfc0*/  HMMA.1688.F32.TF32 R68, R60, R200, R232 ;  /* 0x000000c83c44723c */ /* 0x000fe200000810e8 */
[----:B------:R-:W-:Y:S01]  /*5bfd0*/  IMAD.MOV.U32 R179, RZ, RZ, R56 ;  /* 0x000000ffffb37224 */ /* 0x000fe200078e0038 */
[----:B------:R-:W-:Y:S01]  /*5bfe0*/  MOV R178, R57 ;  /* 0x0000003900b27202 */ /* 0x000fe20000000f00 */
[----:B------:R-:W-:-:S02]  /*5bff0*/  IMAD.MOV.U32 R175, RZ, RZ, R58 ;  /* 0x000000ffffaf7224 */ /* 0x000fc400078e003a */
[----:B------:R-:W-:-:S03]  /*5c000*/  IMAD.MOV.U32 R174, RZ, RZ, R59 ;  /* 0x000000ffffae7224 */ /* 0x000fc600078e003b */
        /* <DEDUP_REMOVED lines=13> */
[----:B------:R-:W-:Y:S01]  /*5c0e0*/  STL.64 [R1+0x4d0], R116 ;  /* 0x0004d07401007387 */ /* 0x000fe20000100a00 */
[C---:B------:R-:W-:Y:S03]  /*5c0f0*/  HMMA.1688.F32.TF32 R72, R60.reuse, R184, R88 ;  /* 0x000000b83c48723c */ /* 0x040fe60000081058 */
[----:B------:R-:W-:Y:S04]  /*5c100*/  STL.64 [R1+0x4d8], R118 ;  /* 0x0004d87601007387 */ /* 0x000fe80000100a00 */
[----:B------:R-:W-:Y:S04]  /*5c110*/  STL.64 [R1+0x4c0], R56 ;  /* 0x0004c03801007387 */ /* 0x000fe80000100a00 */
[----:B------:R1:W-:Y:S04]  /*5c120*/  STL.64 [R1+0x4c8], R58 ;  /* 0x0004c83a01007387 */ /* 0x0003e80000100a00 */
[----:B------:R-:W-:Y:S04]  /*5c130*/  STL.64 [R1+0x4b0], R68 ;  /* 0x0004b04401007387 */ /* 0x000fe80000100a00 */
[----:B------:R2:W-:Y:S01]  /*5c140*/  STL.64 [R1+0x4b8], R70 ;  /* 0x0004b84601007387 */ /* 0x0005e20000100a00 */
[C---:B-1----:R-:W-:Y:S08]  /*5c150*/  HMMA.1688.F32.TF32 R56, R60.reuse, R180, R108 ;  /* 0x000000b43c38723c */ /* 0x042ff0000008106c */
[C---:B--2---:R-:W-:Y:S01]  /*5c160*/  HMMA.1688.F32.TF32 R68, R60.reuse, R176, R84 ;  /* 0x000000b03c44723c */ /* 0x044fe20000081054 */
[----:B------:R-:W-:Y:S04]  /*5c170*/  STL.64 [R1+0x4a0], R72 ;  /* 0x0004a04801007387 */ /* 0x000fe80000100a00 */
[----:B------:R1:W-:Y:S03]  /*5c180*/  STL.64 [R1+0x4a8], R74 ;  /* 0x0004a84a01007387 */ /* 0x0003e60000100a00 */
[C---:B------:R-:W-:Y:S07]  /*5c190*/  HMMA.1688.F32.TF32 R36, R60.reuse, R160, R36 ;  /* 0x000000a03c24723c */ /* 0x040fee0000081024 */
[----:B------:R-:W-:Y:S01]  /*5c1a0*/  STL.64 [R1+0x490], R56 ;  /* 0x0004903801007387 */ /* 0x000fe20000100a00 */
[C---:B-1----:R-:W-:Y:S03]  /*5c1b0*/  HMMA.1688.F32.TF32 R72, R60.reuse, R172, R104 ;  /* 0x000000ac3c48723c */ /* 0x042fe60000081068 */
[----:B------:R1:W-:Y:S04]  /*5c1c0*/  STL.64 [R1+0x498], R58 ;  /* 0x0004983a01007387 */ /* 0x0003e80000100a00 */
[----:B------:R-:W-:Y:S04]  /*5c1d0*/  STL.64 [R1+0x480], R68 ;  /* 0x0004804401007387 */ /* 0x000fe80000100a00 */
[----:B------:R2:W-:Y:S01]  /*5c1e0*/  STL.64 [R1+0x488], R70 ;  /* 0x0004884601007387 */ /* 0x0005e20000100a00 */
[C---:B-1----:R-:W-:Y:S08]  /*5c1f0*/  HMMA.1688.F32.TF32 R56, R60.reuse, R168, R80 ;  /* 0x000000a83c38723c */ /* 0x042ff00000081050 */
[C---:B--2---:R-:W-:Y:S03]  /*5c200*/  HMMA.1688.F32.TF32 R68, R60.reuse, R164, R100 ;  /* 0x000000a43c44723c */ /* 0x044fe60000081064 */
[----:B------:R-:W-:Y:S04]  /*5c210*/  STL.64 [R1+0x470], R72 ;  /* 0x0004704801007387 */ /* 0x000fe80000100a00 */
[----:B------:R-:W-:Y:S08]  /*5c220*/  STL.64 [R1+0x478], R74 ;  /* 0x0004784a01007387 */ /* 0x000ff00000100a00 */
[----:B------:R-:W-:Y:S04]  /*5c230*/  STL.64 [R1+0x460], R56 ;  /* 0x0004603801007387 */ /* 0x000fe80000100a00 */
[----:B------:R1:W-:Y:S04]  /*5c240*/  STL.64 [R1+0x468], R58 ;  /* 0x0004683a01007387 */ /* 0x0003e80000100a00 */
[----:B------:R-:W-:Y:S04]  /*5c250*/  STL.64 [R1+0x450], R68 ;  /* 0x0004504401007387 */ /* 0x000fe80000100a00 */
[----:B------:R-:W-:Y:S01]  /*5c260*/  STL.64 [R1+0x458], R70 ;  /* 0x0004584601007387 */ /* 0x000fe20000100a00 */
[C---:B-1----:R-:W-:Y:S03]  /*5c270*/  HMMA.1688.F32.TF32 R56, R60.reuse, R156, R52 ;  /* 0x0000009c3c38723c */ /* 0x042fe60000081034 */
[----:B------:R-:W-:Y:S04]  /*5c280*/  STL.64 [R1+0x440], R36 ;  /* 0x0004402401007387 */ /* 0x000fe80000100a00 */
[----:B------:R1:W-:Y:S01]  /*5c290*/  STL.64 [R1+0x448], R38 ;  /* 0x0004482601007387 */ /* 0x0003e20000100a00 */
[C---:B------:R-:W-:Y:S08]  /*5c2a0*/  HMMA.1688.F32.TF32 R52, R60.reuse, R152, R44 ;  /* 0x000000983c34723c */ /* 0x040ff0000008102c */
[C---:B-1----:R-:W-:Y:S07]  /*5c2b0*/  HMMA.1688.F32.TF32 R36, R60.reuse, R148, R48 ;  /* 0x000000943c24723c */ /* 0x042fee0000081030 */
[----:B------:R-:W-:Y:S01]  /*5c2c0*/  STL.64 [R1+0x430], R56 ;  /* 0x0004303801007387 */ /* 0x000fe20000100a00 */
[C---:B------:R-:W-:Y:S03]  /*5c2d0*/  HMMA.1688.F32.TF32 R44, R60.reuse, R144, R40 ;  /* 0x000000903c2c723c */ /* 0x040fe60000081028 */
[----:B------:R-:W-:Y:S04]  /*5c2e0*/  STL.64 [R1+0x438], R58 ;  /* 0x0004383a01007387 */ /* 0x000fe80000100a00 */
        /* <DEDUP_REMOVED lines=9> */
[----:B------:R2:W-:Y:S01]  /*5c380*/  STL.64 [R1+0x3f8], R42 ;  /* 0x0003f82a01007387 */ /* 0x0005e20000100a00 */
[----:B-1----:R-:W-:Y:S08]  /*5c390*/  HMMA.1688.F32.TF32 R44, R60, R132, R248 ;  /* 0x000000843c2c723c */ /* 0x002ff000000810f8 */
[----:B------:R-:W-:Y:S01]  /*5c3a0*/  STL.64 [R1+0x3e0], R36 ;  /* 0x0003e02401007387 */ /* 0x000fe20000100a00 */
[C---:B--2---:R-:W-:Y:S03]  /*5c3b0*/  HMMA.1688.F32.TF32 R40, R64.reuse, R208, R92 ;  /* 0x000000d04028723c */ /* 0x044fe6000008105c */
[----:B------:R1:W-:Y:S05]  /*5c3c0*/  STL.64 [R1+0x3e8], R38 ;  /* 0x0003e82601007387 */ /* 0x0003ea0000100a00 */
[C---:B-1----:R-:W-:Y:S06]  /*5c3d0*/  HMMA.1688.F32.TF32 R36, R64.reuse, R204, R120 ;  /* 0x000000cc4024723c */ /* 0x042fec0000081078 */
[----:B------:R-:W-:Y:S04]  /*5c3e0*/  STL.64 [R1+0x80], R44 ;  /* 0x0000802c01007387 */ /* 0x000fe80000100a00 */
[----:B------:R-:W-:Y:S04]  /*5c3f0*/  STL.64 [R1+0x88], R46 ;  /* 0x0000882e01007387 */ /* 0x000fe80000100a00 */
        /* <DEDUP_REMOVED lines=28> */
[----:B----4-:R-:W4:Y:S04]  /*5c5c0*/  LDL.LU R36, [R1+0x870] ;  /* 0x0008700001247983 */ /* 0x010f280000300800 */
        /* <DEDUP_REMOVED lines=102> */
[C---:B------:R-:W-:Y:S11]  /*5cc30*/  HMMA.1688.F32.TF32 R244, R64.reuse, R192, R244 ;  /* 0x000000c040f4723c */ /* 0x040ff600000810f4 */
[----:B------:R-:W-:Y:S04]  /*5cc40*/  @!UPT UIADD3 URZ, URZ, URZ, URZ ;  /* 0x0000003f3f3ff290 */ /* 0x000fe8000fffe03f */
        /* <DEDUP_REMOVED lines=11> */
[----:B------:R-:W4:Y:S04]  /*5cd00*/  LDL.LU.64 R244, [R1+0x4808] ;  /* 0x0048080001f47983 */ /* 0x000f280000300a00 */
[----:B------:R-:W-:Y:S04]  /*5cd10*/  STL.64 [R1+0x380], R68 ;  /* 0x0003804401007387 */ /* 0x000fe80000100a00 */
[----:B------:R1:W-:Y:S04]  /*5cd20*/  STL.64 [R1+0x388], R70 ;  /* 0x0003884601007387 */ /* 0x0003e80000100a00 */
[----:B-1----:R-:W2:Y:S04]  /*5cd30*/  LDL.LU.64 R70, [R1+0x4800] ;  /* 0x0048000001467983 */ /* 0x002ea80000300a00 */
[----:B------:R-:W2:Y:S01]  /*5cd40*/  LDL.LU.64 R68, [R1+0x47f8] ;  /* 0x0047f80001447983 */ /* 0x000ea20000300a00 */
[C---:B------:R-:W-:Y:S08]  /*5cd50*/  HMMA.1688.F32.TF32 R224, R64.reuse, R184, R224 ;  /* 0x000000b840e0723c */ /* 0x040ff000000810e0 */
[C---:B------:R-:W-:Y:S11]  /*5cd60*/  HMMA.1688.F32.TF32 R60, R64.reuse, R180, R60 ;  /* 0x000000b4403c723c */ /* 0x040ff6000008103c */
[----:B------:R-:W-:Y:S04]  /*5cd70*/  @!UPT UIADD3 URZ, URZ, URZ, URZ ;  /* 0x0000003f3f3ff290 */ /* 0x000fe8000fffe03f */
[----:B------:R-:W-:Y:S04]  /*5cd80*/  STL.64 [R1+0x370], R224 ;  /* 0x000370e001007387 */ /* 0x000fe80000100a00 */
[----:B------:R1:W-:Y:S04]  /*5cd90*/  STL.64 [R1+0x378], R226 ;  /* 0x000378e201007387 */ /* 0x0003e80000100a00 */
[----:B-1----:R-:W3:Y:S04]  /*5cda0*/  LDL.LU.64 R226, [R1+0x47f0] ;  /* 0x0047f00001e27983 */ /* 0x002ee80000300a00 */
[----:B------:R-:W3:Y:S04]  /*5cdb0*/  LDL.LU.64 R224, [R1+0x47e8] ;  /* 0x0047e80001e07983 */ /* 0x000ee80000300a00 */
        /* <DEDUP_REMOVED lines=32> */
[----:B-1----:R-:W-:Y:S03]  /*5cfc0*/  HMMA.1688.F32.TF32 R60, R64, R132, R84 ;  /* 0x00000084403c723c */ /* 0x002fe60000081054 */
[----:B------:R-:W-:Y:S04]  /*5cfd0*/  STL.64 [R1+0x2c0], R72 ;  /* 0x0002c04801007387 */ /* 0x000fe80000100a00 */
[----:B------:R-:W-:Y:S08]  /*5cfe0*/  STL.64 [R1+0x2c8], R74 ;  /* 0x0002c84a01007387 */ /* 0x000ff00000100a00 */
[----:B------:R-:W-:Y:S04]  /*5cff0*/  STL.64 [R1+0x2b0], R56 ;  /* 0x0002b03801007387 */ /* 0x000fe80000100a00 */
[----:B------:R1:W-:Y:S04]  /*5d000*/  STL.64 [R1+0x2b8], R58 ;  /* 0x0002b83a01007387 */ /* 0x0003e80000100a00 */
[----:B------:R-:W-:Y:S04]  /*5d010*/  STL.64 [R1+0x70], R60 ;  /* 0x0000703c01007387 */ /* 0x000fe80000100a00 */
[----:B------:R1:W-:Y:S01]  /*5d020*/  STL.64 [R1+0x78], R62 ;  /* 0x0000783e01007387 */ /* 0x0003e20000100a00 */
[C---:B--2---:R-:W-:Y:S08]  /*5d030*/  HMMA.1688.F32.TF32 R64, R68.reuse, R208, R104 ;  /* 0x000000d04440723c */ /* 0x044ff00000081068 */
[C---:B-1----:R-:W-:Y:S08]  /*5d040*/  HMMA.1688.F32.TF32 R56, R68.reuse, R204, R80 ;  /* 0x000000cc4438723c */ /* 0x042ff00000081050 */
[C---:B------:R-:W-:Y:S08]  /*5d050*/  HMMA.1688.F32.TF32 R60, R68.reuse, R200, R100 ;  /* 0x000000c8443c723c */ /* 0x040ff00000081064 */
[C---:B------:R-:W-:Y:S01]  /*5d060*/  HMMA.1688.F32.TF32 R36, R68.reuse, R196, R36 ;  /* 0x000000c44424723c */ /* 0x040fe20000081024 */
[----:B------:R-:W-:Y:S04]  /*5d070*/  STL.64 [R1+0x2a0], R64 ;  /* 0x0002a04001007387 */ /* 0x000fe80000100a00 */
[----:B------:R-:W-:Y:S04]  /*5d080*/  STL.64 [R1+0x2a8], R66 ;  /* 0x0002a84201007387 */ /* 0x000fe80000100a00 */
        /* <DEDUP_REMOVED lines=148> */
[----:B------:R-:W2:Y:S04]  /*5d9d0*/  LDL.LU.64 R240, [R1+0x47d8] ;  /* 0x0047d80001f07983 */ /* 0x000ea80000300a00 */
[----:B------:R-:W-:Y:S04]  /*5d9e0*/  STL.64 [R1+0x1c0], R72 ;  /* 0x0001c04801007387 */ /* 0x000fe80000100a00 */
[----:B------:R1:W-:Y:S04]  /*5d9f0*/  STL.64 [R1+0x1c8], R74 ;  /* 0x0001c84a01007387 */ /* 0x0003e80000100a00 */
[----:B-1----:R-:W3:Y:S04]  /*5da00*/  LDL.LU.64 R74, [R1+0x47d0] ;  /* 0x0047d000014a7983 */ /* 0x002ee80000300a00 */
[----:B------:R-:W3:Y:S01]  /*5da10*/  LDL.LU.64 R72, [R1+0x47c8] ;  /* 0x0047c80001487983 */ /* 0x000ee20000300a00 */
[C---:B----4-:R-:W-:Y:S11]  /*5da20*/  HMMA.1688.F32.TF32 R64, R68.reuse, R148, R64 ;  /* 0x000000944440723c */ /* 0x050ff60000081040 */
[----:B------:R-:W-:Y:S11]  /*5da30*/  @!UPT UIADD3 URZ, URZ, URZ, URZ ;  /* 0x0000003f3f3ff290 */ /* 0x000ff6000fffe03f */
[----:B------:R-:W-:Y:S01]  /*5da40*/  @!UPT UIADD3 URZ, URZ, URZ, URZ ;  /* 0x0000003f3f3ff290 */ /* 0x000fe2000fffe03f */
[----:B------:R-:W-:Y:S04]  /*5da50*/  STL.64 [R1+0x1b0], R64 ;  /* 0x0001b04001007387 */ /* 0x000fe80000100a00 */
[----:B------:R1:W-:Y:S02]  /*5da60*/  STL.64 [R1+0x1b8], R66 ;  /* 0x0001b84201007387 */ /* 0x0003e40000100a00 */
[C---:B-1----:R-:W-:Y:S08]  /*5da70*/  HMMA.1688.F32.TF32 R64, R68.reuse, R144, R60 ;  /* 0x000000904440723c */ /* 0x042ff0000008103c */
[C---:B------:R-:W-:Y:S01]  /*5da80*/  HMMA.1688.F32.TF32 R60, R68.reuse, R140, R120 ;  /* 0x0000008c443c723c */ /* 0x040fe20000081078 */
[----:B------:R-:W4:Y:S11]  /*5da90*/  LDL.LU R120, [R1+0xa00] ;  /* 0x000a000001787983 */ /* 0x000f360000300800 */
[----:B------:R-:W-:Y:S03]  /*5daa0*/  @!UPT UIADD3 URZ, URZ, URZ, URZ ;  /* 0x0000003f3f3ff290 */ /* 0x000fe6000fffe03f */
[----:B------:R-:W-:Y:S04]  /*5dab0*/  STL.64 [R1+0x1a0], R64 ;  /* 0x0001a04001007387 */ /* 0x000fe80000100a00 */
[----:B------:R-:W-:Y:S04]  /*5dac0*/  STL.64 [R1+0x1a8], R66 ;  /* 0x0001a84201007387 */ /* 0x000fe80000100a00 */
[----:B------:R-:W-:Y:S04]  /*5dad0*/  STL.64 [R1+0x190], R60 ;  /* 0x0001903c01007387 */ /* 0x000fe80000100a00 */
[----:B------:R1:W-:Y:S04]  /*5dae0*/  STL.64 [R1+0x198], R62 ;  /* 0x0001983e01007387 */ /* 0x0003e80000100a00 */
[----:B------:R-:W4:Y:S04]  /*5daf0*/  LDL.LU R121, [R1+0xa04] ;  /* 0x000a040001797983 */ /* 0x000f280000300800 */
[----:B------:R-:W4:Y:S01]  /*5db00*/  LDL.LU R122, [R1+0xa08] ;  /* 0x000a0800017a7983 */ /* 0x000f220000300800 */
[C---:B-1----:R-:W-:Y:S03]  /*5db10*/  HMMA.1688.F32.TF32 R60, R68.reuse, R136, R56 ;  /* 0x00000088443c723c */ /* 0x042fe60000081038 */
[----:B------:R-:W4:Y:S05]  /*5db20*/  LDL.LU R123, [R1+0xa0c] ;  /* 0x000a0c00017b7983 */ /* 0x000f2a0000300800 */
[----:B------:R-:W-:Y:S11]  /*5db30*/  HMMA.1688.F32.TF32 R56, R68, R132, R116 ;  /* 0x000000844438723c */ /* 0x000ff60000081074 */
[----:B------:R-:W-:Y:S04]  /*5db40*/  @!UPT UIADD3 URZ, URZ, URZ, URZ ;  /* 0x0000003f3f3ff290 */ /* 0x000fe8000fffe03f */
[----:B------:R-:W-:Y:S04]  /*5db50*/  STL.64 [R1+0x180], R60 ;  /* 0x0001803c01007387 */ /* 0x000fe80000100a00 */
[----:B------:R1:W-:Y:S04]  /*5db60*/  STL.64 [R1+0x188], R62 ;  /* 0x0001883e01007387 */ /* 0x0003e80000100a00 */
[----:B------:R-:W-:Y:S04]  /*5db70*/  STL.64 [R1+0x60], R56 ;  /* 0x0000603801007387 */ /* 0x000fe80000100a00 */
[----:B------:R1:W-:Y:S01]  /*5db80*/  STL.64 [R1+0x68], R58 ;  /* 0x0000683a01007387 */ /* 0x0003e20000100a00 */
[C---:B---3--:R-:W-:Y:S08]  /*5db90*/  HMMA.1688.F32.TF32 R64, R72.reuse, R208, R220 ;  /* 0x000000d04840723c */ /* 0x048ff000000810dc */
[C---:B-1----:R-:W-:Y:S08]  /*5dba0*/  HMMA.1688.F32.TF32 R60, R72.reuse, R204, R124 ;  /* 0x000000cc483c723c */ /* 0x042ff0000008107c */
[C---:B------:R-:W-:Y:S07]  /*5dbb0*/  HMMA.1688.F32.TF32 R56, R72.reuse, R200, R216 ;  /* 0x000000c84838723c */ /* 0x040fee00000810d8 */
        /* <DEDUP_REMOVED lines=26> */
[C---:B-1----:R-:W-:Y:S08]  /*5dd60*/  HMMA.1688.F32.TF32 R56, R72.reuse, R164, R36 ;  /* 0x000000a44838723c */ /* 0x042ff00000081024 */
[C---:B------:R-:W-:Y:S08]  /*5dd70*/  HMMA.1688.F32.TF32 R52, R72.reuse, R160, R52 ;  /* 0x000000a04834723c */ /* 0x040ff00000081034 */
[C---:B------:R-:W-:Y:S01]  /*5dd80*/  HMMA.1688.F32.TF32 R36, R72.reuse, R156, R44 ;  /* 0x0000009c4824723c */ /* 0x040fe2000008102c */
        /* <DEDUP_REMOVED lines=19> */
[C---:B---3--:R-:W-:Y:S03]  /*5dec0*/  HMMA.1688.F32.TF32 R40, R72.reuse, R136, R248 ;  /* 0x000000884828723c */ /* 0x048fe600000810f8 */
[----:B------:R1:W-:Y:S05]  /*5ded0*/  STL.64 [R1+0x38], R38 ;  /* 0x0000382601007387 */ /* 0x0003ea0000100a00 */
[----:B-1----:R-:W-:Y:S06]  /*5dee0*/  HMMA.1688.F32.TF32 R36, R72, R132, R92 ;  /* 0x000000844824723c */ /* 0x002fec000008105c */
[----:B------:R-:W-:Y:S04]  /*5def0*/  STL.64 [R1+0x20], R44 ;  /* 0x0000202c01007387 */ /* 0x000fe80000100a00 */
[----:B------:R-:W-:Y:S04]  /*5df00*/  STL.64 [R1+0x28], R46 ;  /* 0x0000282e01007387 */ /* 0x000fe80000100a00 */
[----:B------:R-:W3:Y:S04]  /*5df10*/  LDL.LU R52, [R1+0xa10] ;  /* 0x000a100001347983 */ /* 0x000ee80000300800 */
[----:B------:R1:W-:Y:S04]  /*5df20*/  STL.64 [R1+0x10], R40 ;  /* 0x0000102801007387 */ /* 0x0003e80000100a00 */
[----:B------:R1:W-:Y:S04]  /*5df30*/  STL.64 [R1+0x18], R42 ;  /* 0x0000182a01007387 */ /* 0x0003e80000100a00 */
[----:B------:R1:W-:Y:S04]  /*5df40*/  STL.64 [R1], R36 ;  /* 0x0000002401007387 */ /* 0x0003e80000100a00 */
[----:B------:R1:W-:Y:S04]  /*5df50*/  STL.64 [R1+0x8], R38 ;  /* 0x0000082601007387 */ /* 0x0003e80000100a00 */
[----:B------:R-:W3:Y:S04]  /*5df60*/  LDL.LU R53, [R1+0xa14] ;  /* 0x000a140001357983 */ /* 0x000ee80000300800 */
[----:B------:R-:W3:Y:S04]  /*5df70*/  LDL.LU R54, [R1+0xa18] ;  /* 0x000a180001367983 */ /* 0x000ee80000300800 */
[----:B------:R-:W3:Y:S04]  /*5df80*/  LDL.LU R55, [R1+0xa1c] ;  /* 0x000a1c0001377983 */ /* 0x000ee80000300800 */
        /* <DEDUP_REMOVED lines=24> */
[C---:B----4-:R-:W-:Y:S03]  /*5e110*/  HMMA.1688.F32.TF32 R248, R244.reuse, R208, R120 ;  /* 0x000000d0f4f8723c */ /* 0x050fe60000081078 */
[----:B------:R-:W4:Y:S04]  /*5e120*/  LDL.LU R120, [R1+0xaf0] ;  /* 0x000af00001787983 */ /* 0x000f280000300800 */
[----:B------:R-:W4:Y:S04]  /*5e130*/  LDL.LU R121, [R1+0xaf4] ;  /* 0x000af40001797983 */ /* 0x000f280000300800 */
[----:B------:R-:W4:Y:S04]  /*5e140*/  LDL.LU R122, [R1+0xaf8] ;  /* 0x000af800017a7983 */ /* 0x000f280000300800 */
[----:B------:R-:W4:Y:S08]  /*5e150*/  LDL.LU R123, [R1+0xafc] ;  /* 0x000afc00017b7983 */ /* 0x000f300000300800 */
[----:B------:R-:W-:Y:S04]  /*5e160*/  STL.64 [R1+0x4478], R250 ;  /* 0x004478fa01007387 */ /* 0x000fe80000100a00 */
[----:B------:R-:W-:Y:S01]  /*5e170*/  STL.64 [R1+0x4470], R248 ;  /* 0x004470f801007387 */ /* 0x000fe20000100a00 */
[C---:B---3--:R-:W-:Y:S08]  /*5e180*/  HMMA.1688.F32.TF32 R52, R244.reuse, R204, R52 ;  /* 0x000000ccf434723c */ /* 0x048ff00000081034 */
[C---:B--2---:R-:W-:Y:S11]  /*5e190*/  HMMA.1688.F32.TF32 R56, R244.reuse, R200, R40 ;  /* 0x000000c8f438723c */ /* 0x044ff60000081028 */
[----:B------:R-:W-:Y:S04]  /*5e1a0*/  @!UPT UIADD3 URZ, URZ, URZ, URZ ;  /* 0x0000003f3f3ff290 */ /* 0x000fe8000fffe03f */
[----:B------:R-:W-:Y:S04]  /*5e1b0*/  STL.64 [R1+0x4488], R54 ;  /* 0x0044883601007387 */ /* 0x000fe80000100a00 */
[----:B------:R-:W-:Y:S04]  /*5e1c0*/  STL.64 [R1+0x4480], R52 ;  /* 0x0044803401007387 */ /* 0x000fe80000100a00 */
[----:B------:R-:W2:Y:S04]  /*5e1d0*/  LDL.LU R40, [R1+0xb00] ;  /* 0x000b000001287983 */ /* 0x000ea80000300800 */
[----:B------:R-:W2:Y:S04]  /*5e1e0*/  LDL.LU R41, [R1+0xb04] ;  /* 0x000b040001297983 */ /* 0x000ea80000300800 */
[----:B------:R-:W2:Y:S04]  /*5e1f0*/  LDL.LU R42, [R1+0xb08] ;  /* 0x000b0800012a7983 */ /* 0x000ea80000300800 */
[----:B------:R-:W2:Y:S01]  /*5e200*/  LDL.LU R43, [R1+0xb0c] ;  /* 0x000b0c00012b7983 */ /* 0x000ea20000300800 */
[C---:B------:R-:W-:Y:S08]  /*5e210*/  HMMA.1688.F32.TF32 R60, R244.reuse, R196, R44 ;  /* 0x000000c4f43c723c */ /* 0x040ff0000008102c */
[C---:B------:R-:W-:Y:S08]  /*5e220*/  HMMA.1688.F32.TF32 R64, R244.reuse, R192, R48 ;  /* 0x000000c0f440723c */ /* 0x040ff00000081030 */
[C---:B------:R-:W-:Y:S01]  /*5e230*/  HMMA.1688.F32.TF32 R68, R244.reuse, R188, R96 ;  /* 0x000000bcf444723c */ /* 0x040fe20000081060 */
[----:B------:R-:W-:Y:S07]  /*5e240*/  STL.64 [R1+0x4498], R58 ;  /* 0x0044983a01007387 */ /* 0x000fee0000100a00 */
[C---:B------:R-:W-:Y:S01]  /*5e250*/  HMMA.1688.F32.TF32 R72, R244.reuse, R184, R76 ;  /* 0x000000b8f448723c */ /* 0x040fe2000008104c */
[----:B------:R-:W-:Y:S04]  /*5e260*/  STL.64 [R1+0x4490], R56 ;  /* 0x0044903801007387 */ /* 0x000fe80000100a00 */
[----:B------:R-:W-:Y:S03]  /*5e270*/  STL.64 [R1+0x44a8], R62 ;  /* 0x0044a83e01007387 */ /* 0x000fe60000100a00 */
[C---:B------:R-:W-:Y:S01]  /*5e280*/  HMMA.1688.F32.TF32 R76, R244.reuse, R180, R92 ;  /* 0x000000b4f44c723c */ /* 0x040fe2000008105c */
[----:B------:R-:W-:Y:S04]  /*5e290*/  STL.64 [R1+0x44a0], R60 ;  /* 0x0044a03c01007387 */ /* 0x000fe80000100a00 */
[----:B------:R-:W-:Y:S04]  /*5e2a0*/  STL.64 [R1+0x44b8], R66 ;  /* 0x0044b84201007387 */ /* 0x000fe80000100a00 */
[----:B------:R-:W-:Y:S04]  /*5e2b0*/  STL.64 [R1+0x44b0], R64 ;  /* 0x0044b04001007387 */ /* 0x000fe80000100a00 */
[----:B------:R-:W3:Y:S04]  /*5e2c0*/  LDL.LU R96, [R1+0xb10] ;  /* 0x000b100001607983 */ /* 0x000ee80000300800 */
[----:B------:R-:W3:Y:S04]  /*5e2d0*/  LDL.LU R97, [R1+0xb14] ;  /* 0x000b140001617983 */ /* 0x000ee80000300800 */
[----:B------:R-:W3:Y:S04]  /*5e2e0*/  LDL.LU R98, [R1+0xb18] ;  /* 0x000b180001627983 */ /* 0x000ee80000300800 */
[----:B------:R-:W3:Y:S01]  /*5e2f0*/  LDL.LU R99, [R1+0xb1c] ;  /* 0x000b1c0001637983 */ /* 0x000ee20000300800 */
[C---:B----4-:R-:W-:Y:S03]  /*5e300*/  HMMA.1688.F32.TF32 R80, R244.reuse, R176, R120 ;  /* 0x000000b0f450723c */ /* 0x050fe60000081078 */
[----:B------:R-:W-:Y:S04]  /*5e310*/  STL.64 [R1+0x44c8], R70 ;  /* 0x0044c84601007387 */ /* 0x000fe80000100a00 */
[----:B------:R-:W-:Y:S04]  /*5e320*/  STL.64 [R1+0x44c0], R68 ;  /* 0x0044c04401007387 */ /* 0x000fe80000100a00 */
[----:B------:R-:W-:Y:S04]  /*5e330*/  STL.64 [R1+0x44d8], R74 ;  /* 0x0044d84a01007387 */ /* 0x000fe80000100a00 */
[----:B------:R-:W-:Y:S04]  /*5e340*/  STL.64 [R1+0x44d0], R72 ;  /* 0x0044d04801007387 */ /* 0x000fe80000100a00 */
[----:B------:R-:W-:Y:S04]  /*5e350*/  STL.64 [R1+0x44e8], R78 ;  /* 0x0044e84e01007387 */ /* 0x000fe80000100a00 */
[----:B------:R-:W-:Y:S04]  /*5e360*/  STL.64 [R1+0x44e0], R76 ;  /* 0x0044e04c01007387 */ /* 0x000fe80000100a00 */
        /* <DEDUP_REMOVED lines=18> */
[C---:B--2---:R-:W-:Y:S11]  /*5e490*/  HMMA.1688.F32.TF32 R84, R244.reuse, R172, R40 ;  /* 0x000000acf454723c */ /* 0x044ff60000081028 */
[----:B------:R-:W-:Y:S11]  /*5e4a0*/  @!UPT UIADD3 URZ, URZ, URZ, URZ ;  /* 0x0000003f3f3ff290 */ /* 0x000ff6000fffe03f */
[----:B------:R-:W-:Y:S01]  /*5e4b0*/  @!UPT UIADD3 URZ, URZ, URZ, URZ ;  /* 0x0000003f3f3ff290 */ /* 0x000fe2000fffe03f */
[----:B------:R-:W-:Y:S04]  /*5e4c0*/  STL.64 [R1+0x4508], R86 ;  /* 0x0045085601007387 */ /* 0x000fe80000100a00 */
[----:B------:R-:W-:Y:S04]  /*5e4d0*/  STL.64 [R1+0x4500], R84 ;  /* 0x0045005401007387 */ /* 0x000fe80000100a00 */
        /* <DEDUP_REMOVED lines=12> */
[C---:B---3--:R-:W-:Y:S08]  /*5e5a0*/  HMMA.1688.F32.TF32 R88, R244.reuse, R168, R96 ;  /* 0x000000a8f458723c */ /* 0x048ff00000081060 */
[C---:B----4-:R-:W-:Y:S11]  /*5e5b0*/  HMMA.1688.F32.TF32 R92, R244.reuse, R164, R92 ;  /* 0x000000a4f45c723c */ /* 0x050ff6000008105c */
[----:B------:R-:W-:Y:S04]  /*5e5c0*/  @!UPT UIADD3 URZ, URZ, URZ, URZ ;  /* 0x0000003f3f3ff290 */ /* 0x000fe8000fffe03f */
[----:B------:R-:W-:Y:S04]  /*5e5d0*/  STL.64 [R1+0x4518], R90 ;  /* 0x0045185a01007387 */ /* 0x000fe80000100a00 */
[----:B------:R-:W-:Y:S01]  /*5e5e0*/  STL.64 [R1+0x4510], R88 ;  /* 0x0045105801007387 */ /* 0x000fe20000100a00 */
[C---:B------:R-:W-:Y:S03]  /*5e5f0*/  HMMA.1688.F32.TF32 R96, R244.reuse, R160, R120 ;  /* 0x000000a0f460723c */ /* 0x040fe60000081078 */
[----:B------:R-:W-:Y:S04]  /*5e600*/  STL.64 [R1+0x4528], R94 ;  /* 0x0045285e01007387 */ /* 0x000fe80000100a00 */
[----:B------:R-:W-:Y:S04]  /*5e610*/  STL.64 [R1+0x4520], R92 ;  /* 0x0045205c01007387 */ /* 0x000fe80000100a00 */
[----:B------:R-:W3:Y:S04]  /*5e620*/  LDL.LU R120, [R1+0xbb0] ;  /* 0x000bb00001787983 */ /* 0x000ee80000300800 */
[----:B------:R-:W3:Y:S04]  /*5e630*/  LDL.LU R121, [R1+0xbb4] ;  /* 0x000bb40001797983 */ /* 0x000ee80000300800 */
[----:B------:R-:W3:Y:S01]  /*5e640*/  LDL.LU R122, [R1+0xbb8] ;  /* 0x000bb800017a7983 */ /* 0x000ee20000300800 */
[C---:B------:R-:W-:Y:S03]  /*5e650*/  HMMA.1688.F32.TF32 R100, R244.reuse, R156, R100 ;  /* 0x0000009cf464723c */ /* 0x040fe60000081064 */
[----:B------:R-:W3:Y:S05]  /*5e660*/  LDL.LU R123, [R1+0xbbc] ;  /* 0x000bbc00017b7983 */ /* 0x000eea0000300800 */
[C---:B------:R-:W-:Y:S01]  /*5e670*/  HMMA.1688.F32.TF32 R104, R244.reuse, R152, R48 ;  /* 0x00000098f468723c */ /* 0x040fe20000081030 */
[----:B------:R-:W-:Y:S04]  /*5e680*/  STL.64 [R1+0x4538], R98 ;  /* 0x0045386201007387 */ /* 0x000fe80000100a00 */
[----:B------:R-:W-:Y:S10]  /*5e690*/  STL.64 [R1+0x4530], R96 ;  /* 0x0045306001007387 */ /* 0x000ff40000100a00 */
[----:B------:R-:W-:Y:S04]  /*5e6a0*/  STL.64 [R1+0x4548], R102 ;  /* 0x0045486601007387 */ /* 0x000fe80000100a00 */
[----:B------:R-:W-:Y:S04]  /*5e6b0*/  STL.64 [R1+0x4540], R100 ;  /* 0x0045406401007387 */ /* 0x000fe80000100a00 */
[----:B------:R-:W4:Y:S04]  /*5e6c0*/  LDL.LU R48, [R1+0xb90] ;  /* 0x000b900001307983 */ /* 0x000f280000300800 */
[----:B------:R-:W4:Y:S04]  /*5e6d0*/  LDL.LU R49, [R1+0xb94] ;  /* 0x000b940001317983 */ /* 0x000f280000300800 */
[----:B------:R-:W4:Y:S04]  /*5e6e0*/  LDL.LU R50, [R1+0xb98] ;  /* 0x000b980001327983 */ /* 0x000f280000300800 */
[----:B------:R-:W4:Y:S04]  /*5e6f0*/  LDL.LU R51, [R1+0xb9c] ;  /* 0x000b9c0001337983 */ /* 0x000f280000300800 */
[----:B------:R-:W-:Y:S04]  /*5e700*/  STL.64 [R1+0x4558], R106 ;  /* 0x0045586a01007387 */ /* 0x000fe80000100a00 */
[----:B------:R-:W-:Y:S01]  /*5e710*/  STL.64 [R1+0x4550], R104 ;  /* 0x0045506801007387 */ /* 0x000fe20000100a00 */
[C---:B--2---:R-:W-:Y:S03]  /*5e720*/  HMMA.1688.F32.TF32 R108, R244.reuse, R148, R40 ;  /* 0x00000094f46c723c */ /* 0x044fe60000081028 */
[----:B------:R-:W2:Y:S04]  /*5e730*/  LDL.LU R40, [R1+0x2180] ;  /* 0x0021800001287983 */ /* 0x000ea80000300800 */
[----:B------:R-:W2:Y:S04]  /*5e740*/  LDL.LU R41, [R1+0x2184] ;  /* 0x0021840001297983 */ /* 0x000ea80000300800 */
[----:B------:R-:W2:Y:S04]  /*5e750*/  LDL.LU R42, [R1+0x2188] ;  /* 0x00218800012a7983 */ /* 0x000ea80000300800 */
[----:B------:R-:W2:Y:S01]  /*5e760*/  LDL.LU R43, [R1+0x218c] ;  /* 0x00218c00012b7983 */ /* 0x000ea20000300800 */
[C---:B------:R-:W-:Y:S08]  /*5e770*/  HMMA.1688.F32.TF32 R112, R244.reuse, R144, R36 ;  /* 0x00000090f470723c */ /* 0x040ff00000081024 */
[C---:B------:R-:W-:Y:S01]  /*5e780*/  HMMA.1688.F32.TF32 R116, R244.reuse, R140, R44 ;  /* 0x0000008cf474723c */ /* 0x040fe2000008102c */
[----:B------:R-:W-:Y:S04]  /*5e790*/  STL.64 [R1+0x4568], R110 ;  /* 0x0045686e01007387 */ /* 0x000fe80000100a00 */
[----:B------:R-:W-:Y:S10]  /*5e7a0*/  STL.64 [R1+0x4560], R108 ;  /* 0x0045606c01007387 */ /* 0x000ff40000100a00 */
[----:B------:R-:W-:Y:S04]  /*5e7b0*/  STL.64 [R1+0x4578], R114 ;  /* 0x0045787201007387 */ /* 0x000fe80000100a00 */
[----:B------:R-:W-:Y:S04]  /*5e7c0*/  STL.64 [R1+0x4570], R112 ;  /* 0x0045707001007387 */ /* 0x000fe80000100a00 */
[----:B------:R-:W2:Y:S04]  /*5e7d0*/  LDL.LU R232, [R1+0x2170] ;  /* 0x0021700001e87983 */ /* 0x000ea80000300800 */
[----:B------:R-:W2:Y:S04]  /*5e7e0*/  LDL.LU R233, [R1+0x2174] ;  /* 0x0021740001e97983 */ /* 0x000ea80000300800 */
[----:B------:R-:W2:Y:S04]  /*5e7f0*/  LDL.LU R234, [R1+0x2178] ;  /* 0x0021780001ea7983 */ /* 0x000ea80000300800 */
[----:B------:R-:W2:Y:S04]  /*5e800*/  LDL.LU R235, [R1+0x217c] ;  /* 0x00217c0001eb7983 */ /* 0x000ea80000300800 */
[----:B------:R-:W-:Y:S04]  /*5e810*/  STL [R1+0x4420], R116 ;  /* 0x0044207401007387 */ /* 0x000fe80000100800 */
[----:B------:R-:W-:Y:S04]  /*5e820*/  STL [R1+0x441c], R117 ;  /* 0x00441c7501007387 */ /* 0x000fe80000100800 */
[----:B------:R-:W-:Y:S04]  /*5e830*/  STL [R1+0x4418], R118 ;  /* 0x0044187601007387 */ /* 0x000fe80000100800 */
[----:B------:R-:W-:Y:S04]  /*5e840*/  STL [R1+0x4414], R119 ;  /* 0x0044147701007387 */ /* 0x000fe80000100800 */
[----:B------:R-:W2:Y:S04]  /*5e850*/  LDL.LU R36, [R1+0x2160] ;  /* 0x0021600001247983 */ /* 0x000ea80000300800 */
[----:B------:R-:W2:Y:S04]  /*5e860*/  LDL.LU R37, [R1+0x2164] ;  /* 0x0021640001257983 */ /* 0x000ea80000300800 */
[----:B------:R-:W2:Y:S04]  /*5e870*/  LDL.LU R38, [R1+0x2168] ;  /* 0x0021680001267983 */ /* 0x000ea80000300800 */
[----:B------:R-:W2:Y:S01]  /*5e880*/  LDL.LU R39, [R1+0x216c] ;  /* 0x00216c0001277983 */ /* 0x000ea20000300800 */
[C---:B---3--:R-:W-:Y:S11]  /*5e890*/  HMMA.1688.F32.TF32 R120, R244.reuse, R136, R120 ;  /* 0x00000088f478723c */ /* 0x048ff60000081078 */
[----:B------:R-:W-:Y:S11]  /*5e8a0*/  @!UPT UIADD3 URZ, URZ, URZ, URZ ;  /* 0x0000003f3f3ff290 */ /* 0x000ff6000fffe03f */
[----:B------:R-:W-:Y:S01]  /*5e8b0*/  @!UPT UIADD3 URZ, URZ, URZ, URZ ;  /* 0x0000003f3f3ff290 */ /* 0x000fe2000fffe03f */
[----:B------:R-:W-:Y:S04]  /*5e8c0*/  STL [R1+0x4430], R120 ;  /* 0x0044307801007387 */ /* 0x000fe80000100800 */
[----:B------:R-:W-:Y:S04]  /*5e8d0*/  STL [R1+0x442c], R121 ;  /* 0x00442c7901007387 */ /* 0x000fe80000100800 */
[----:B------:R-:W-:Y:S04]  /*5e8e0*/  STL [R1+0x4428], R122 ;  /* 0x0044287a01007387 */ /* 0x000fe80000100800 */
[----:B------:R-:W-:Y:S04]  /*5e8f0*/  STL [R1+0x4424], R123 ;  /* 0x0044247b01007387 */ /* 0x000fe80000100800 */
[----:B------:R-:W3:Y:S01]  /*5e900*/  LDL.LU R44, [R1+0x2150] ;  /* 0x00215000012c7983 */ /* 0x000ee20000300800 */
[----:B----4-:R-:W-:Y:S03]  /*5e910*/  HMMA.1688.F32.TF32 R244, R244, R132, R48 ;  /* 0x00000084f4f4723c */ /* 0x010fe60000081030 */
[----:B------:R-:W3:Y:S04]  /*5e920*/  LDL.LU R45, [R1+0x2154] ;  /* 0x00215400012d7983 */ /* 0x000ee80000300800 */
[----:B------:R-:W3:Y:S04]  /*5e930*/  LDL.LU R46, [R1+0x2158] ;  /* 0x00215800012e7983 */ /* 0x000ee80000300800 */
[----:B------:R-:W3:Y:S11]  /*5e940*/  LDL.LU R47, [R1+0x215c] ;  /* 0x00215c00012f7983 */ /* 0x000ef60000300800 */
[----:B------:R-:W-:Y:S01]  /*5e950*/  @!UPT UIADD3 URZ, URZ, URZ, URZ ;  /* 0x0000003f3f3ff290 */ /* 0x000fe2000fffe03f */
[----:B------:R-:W-:Y:S04]  /*5e960*/  STL [R1+0x443c], R244 ;  /* 0x00443cf401007387 */ /* 0x000fe80000100800 */
[----:B------:R-:W-:Y:S04]  /*5e970*/  STL [R1+0x4438], R245 ;  /* 0x004438f501007387 */ /* 0x000fe80000100800 */
[----:B------:R-:W-:Y:S04]  /*5e980*/  STL [R1+0x4434], R246 ;  /* 0x004434f601007387 */ /* 0x000fe80000100800 */
[----:B------:R-:W-:Y:S04]  /*5e990*/  STL [R1+0x4410], R247 ;  /* 0x004410f701007387 */ /* 0x000fe80000100800 */
[----:B------:R-:W4:Y:S01]  /*5e9a0*/  LDL.LU R48, [R1+0x2140] ;  /* 0x0021400001307983 */ /* 0x000f220000300800 */
[C---:B--2---:R-:W-:Y:S11]  /*5e9b0*/  HMMA.1688.F32.TF32 R40, R240.reuse, R208, R40 ;  /* 0x000000d0f028723c */ /* 0x044ff60000081028 */
[----:B------:R-:W-:Y:S11]  /*5e9c0*/  @!UPT UIADD3 URZ, URZ, URZ, URZ ;  /* 0x0000003f3f3ff290 */ /* 0x000ff6000fffe03f */
[----:B------:R-:W-:Y:S01]  /*5e9d0*/  @!UPT UIADD3 URZ, URZ, URZ, URZ ;  /* 0x0000003f3f3ff290 */ /* 0x000fe2000fffe03f */
[----:B------:R1:W-:Y:S04]  /*5e9e0*/  STL.64 [R1+0x7a0], R40 ;  /* 0x0007a02801007387 */ /* 0x0003e80000100a00 */
[----:B------:R2:W-:Y:S04]  /*5e9f0*/  STL.64 [R1+0x7a8], R42 ;  /* 0x0007a82a01007387 */ /* 0x0005e80000100a00 */
[----:B------:R-:W4:Y:S04]  /*5ea00*/  LDL.LU R49, [R1+0x2144] ;  /* 0x0021440001317983 */ /* 0x000f280000300800 */
[----:B------:R-:W4:Y:S04]  /*5ea10*/  LDL.LU R50, [R1+0x2148] ;  /* 0x0021480001327983 */ /* 0x000f280000300800 */
[----:B------:R-:W4:Y:S04]  /*5ea20*/  LDL.LU R51, [R1+0x214c] ;  /* 0x00214c0001337983 */ /* 0x000f280000300800 */
[----:B-1----:R-:W4:Y:S04]  /*5ea30*/  LDL.LU R40, [R1+0x2130] ;  /* 0x0021300001287983 */ /* 0x002f280000300800 */
[----:B------:R-:W4:Y:S04]  /*5ea40*/  LDL.LU R41, [R1+0x2134] ;  /* 0x0021340001297983 */ /* 0x000f280000300800 */
[----:B--2---:R-:W2:Y:S04]  /*5ea50*/  LDL.LU R42, [R1+0x2138] ;  /* 0x00213800012a7983 */ /* 0x004ea80000300800 */
[----:B------:R-:W2:Y:S01]  /*5ea60*/  LDL.LU R43, [R1+0x213c] ;  /* 0x00213c00012b7983 */ /* 0x000ea20000300800 */
[C---:B------:R-:W-:Y:S11]  /*5ea70*/  HMMA.1688.F32.TF32 R36, R240.reuse, R200, R36 ;  /* 0x000000c8f024723c */ /* 0x040ff60000081024 */
[----:B------:R-:W-:Y:S11]  /*5ea80*/  @!UPT UIADD3 URZ, URZ, URZ, URZ ;  /* 0x0000003f3f3ff290 */ /* 0x000ff6000fffe03f */
[----:B------:R-:W-:Y:S02]  /*5ea90*/  @!UPT UIADD3 URZ, URZ, URZ, URZ ;  /* 0x0000003f3f3ff290 */ /* 0x000fe4000fffe03f */
[----:B------:R-:W-:Y:S01]  /*5eaa0*/  IMAD.MOV.U32 R244, RZ, RZ, R36 ;  /* 0x000000fffff47224 */ /* 0x000fe200078e0024 */
[----:B------:R-:W-:Y:S01]  /*5eab0*/  MOV R120, R39 ;  /* 0x0000002700787202 */ /* 0x000fe20000000f00 */
[----:B------:R-:W-:Y:S02]  /*5eac0*/  IMAD.MOV.U32 R245, RZ, RZ, R37 ;  /* 0x000000fffff57224 */ /* 0x000fe400078e0025 */
[----:B------:R-:W-:Y:S01]  /*5ead0*/  IMAD.MOV.U32 R246, RZ, RZ, R38 ;  /* 0x000000fffff67224 */ /* 0x000fe200078e0026 */
[C---:B------:R-:W-:Y:S08]  /*5eae0*/  HMMA.1688.F32.TF32 R52, R240.reuse, R204, R232 ;  /* 0x000000ccf034723c */ /* 0x040ff000000810e8 */
[----:B---3--:R-:W-:Y:S11]  /*5eaf0*/  HMMA.1688.F32.TF32 R36, R240, R196, R44 ;  /* 0x000000c4f024723c */ /* 0x008ff6000008102c */
[----:B------:R-:W-:Y:S05]  /*5eb00*/  @!UPT UIADD3 URZ, URZ, URZ, URZ ;  /* 0x0000003f3f3ff290 */ /* 0x000fea000fffe03f */
[----:B------:R-:W-:Y:S01]  /*5eb10*/  IMAD.MOV.U32 R116, RZ, RZ, R55 ;  /* 0x000000ffff747224 */ /* 0x000fe200078e0037 */
[----:B------:R-:W-:Y:S01]  /*5eb20*/  MOV R123, R54 ;  /* 0x00000036007b7202 */ /* 0x000fe20000000f00 */
[----:B------:R-:W-:Y:S02]  /*5eb30*/  IMAD.MOV.U32 R121, RZ, RZ, R52 ;  /* 0x000000ffff797224 */ /* 0x000fe400078e0034 */
[----:B------:R-:W-:-:S04]  /*5eb40*/  IMAD.MOV.U32 R122, RZ, RZ, R53 ;  /* 0x000000ffff7a7224 */ /* 0x000fc800078e0035 */
[----:B------:R-:W-:Y:S02]  /*5eb50*/  IMAD.MOV.U32 R117, RZ, RZ, R36 ;  /* 0x000000ffff757224 */ /* 0x000fe400078e0024 */
[----:B------:R-:W-:Y:S02]  /*5eb60*/  IMAD.MOV.U32 R118, RZ, RZ, R37 ;  /* 0x000000ffff767224 */ /* 0x000fe400078e0025 */
[----:B------:R-:W-:Y:S02]  /*5eb70*/  IMAD.MOV.U32 R119, RZ, RZ, R38 ;  /* 0x000000ffff777224 */ /* 0x000fe400078e0026 */
[----:B------:R-:W-:Y:S01]  /*5eb80*/  IMAD.MOV.U32 R247, RZ, RZ, R39 ;  /* 0x000000fffff77224 */ /* 0x000fe200078e0027 */
[----:B------:R1:W-:Y:S04]  /*5eb90*/  STL [R1+0x444c], R116 ;  /* 0x00444c7401007387 */ /* 0x0003e80000100800 */
[----:B------:R3:W-:Y:S04]  /*5eba0*/  STL [R1+0x4448], R123 ;  /* 0x0044487b01007387 */ /* 0x0007e80000100800 */
[----:B------:R1:W-:Y:S04]  /*5ebb0*/  STL [R1+0x4444], R121 ;  /* 0x0044447901007387 */ /* 0x0003e80000100800 */
[----:B------:R1:W-:Y:S04]  /*5ebc0*/  STL [R1+0x4440], R122 ;  /* 0x0044407a01007387 */ /* 0x0003e80000100800 */
[----:B------:R1:W-:Y:S04]  /*5ebd0*/  STL [R1+0x445c], R120 ;  /* 0x00445c7801007387 */ /* 0x0003e80000100800 */
[----:B------:R1:W-:Y:S04]  /*5ebe0*/  STL [R1+0x4458], R246 ;  /* 0x004458f601007387 */ /* 0x0003e80000100800 */
[----:B------:R1:W-:Y:S04]  /*5ebf0*/  STL [R1+0x4454], R244 ;  /* 0x004454f401007387 */ /* 0x0003e80000100800 */
[----:B------:R1:W-:Y:S04]  /*5ec00*/  STL [R1+0x4450], R245 ;  /* 0x004450f501007387 */ /* 0x0003e80000100800 */
[----:B------:R-:W-:Y:S04]  /*5ec10*/  STL [R1+0x446c], R247 ;  /* 0x00446cf701007387 */ /* 0x000fe80000100800 */
[----:B------:R1:W-:Y:S04]  /*5ec20*/  STL [R1+0x4468], R119 ;  /* 0x0044687701007387 */ /* 0x0003e80000100800 */
[----:B------:R1:W-:Y:S04]  /*5ec30*/  STL [R1+0x4464], R118 ;  /* 0x0044647601007387 */ /* 0x0003e80000100800 */
[----:B------:R1:W-:Y:S01]  /*5ec40*/  STL [R1+0x4460], R117 ;  /* 0x0044607501007387 */ /* 0x0003e20000100800 */
[C---:B----4-:R-:W-:Y:S11]  /*5ec50*/  HMMA.1688.F32.TF32 R36, R240.reuse, R192, R48 ;  /* 0x000000c0f024723c */ /* 0x050ff60000081030 */
[----:B------:R-:W-:Y:S11]  /*5ec60*/  @!UPT UIADD3 URZ, URZ, URZ, URZ ;  /* 0x0000003f3f3ff290 */ /* 0x000ff6000fffe03f */
[----:B------:R-:W-:Y:S02]  /*5ec70*/  @!UPT UIADD3 URZ, URZ, URZ, URZ ;  /* 0x0000003f3f3ff290 */ /* 0x000fe4000fffe03f */
[----:B-1----:R-:W-:Y:S01]  /*5ec80*/  MOV R116, R36 ;  /* 0x0000002400747202 */ /* 0x002fe20000000f00 */
[----:B---3--:R-:W-:Y:S02]  /*5ec90*/  IMAD.MOV.U32 R123, RZ, RZ, R37 ;  /* 0x000000ffff7b7224 */ /* 0x008fe400078e0025 */
[----:B------:R-:W-:Y:S02]  /*5eca0*/  IMAD.MOV.U32 R121, RZ, RZ, R38 ;  /* 0x000000ffff797224 */ /* 0x000fe400078e0026 */
[----:B------:R-:W-:Y:S02]  /*5ecb0*/  IMAD.MOV.U32 R122, RZ, RZ, R39 ;  /* 0x000000ffff7a7224 */ /* 0x000fe400078e0027 */
[----:B--2---:R-:W-:Y:S01]  /*5ecc0*/  HMMA.1688.F32.TF32 R36, R240, R188, R40 ;  /* 0x000000bcf024723c */ /* 0x004fe20000081028 */
[----:B------:R-:W2:Y:S04]  /*5ecd0*/  LDL.LU R40, [R1+0xd20] ;  /* 0x000d200001287983 */ /* 0x000ea80000300800 */
[----:B------:R-:W2:Y:S04]  /*5ece0*/  LDL.LU R41, [R1+0xd24] ;  /* 0x000d240001297983 */ /* 0x000ea80000300800 */
[----:B------:R-:W2:Y:S04]  /*5ecf0*/  LDL.LU R42, [R1+0xd28] ;  /* 0x000d2800012a7983 */ /* 0x000ea80000300800 */
[----:B------:R-:W2:Y:S04]  /*5ed00*/  LDL.LU R43, [R1+0xd2c] ;  /* 0x000d2c00012b7983 */ /* 0x000ea80000300800 */
[----:B------:R-:W3:Y:S04]  /*5ed10*/  LDL.LU R48, [R1+0xd00] ;  /* 0x000d000001307983 */ /* 0x000ee80000300800 */
[----:B------:R-:W3:Y:S04]  /*5ed20*/  LDL.LU R49, [R1+0xd04] ;  /* 0x000d040001317983 */ /* 0x000ee80000300800 */
[----:B------:R-:W3:Y:S04]  /*5ed30*/  LDL.LU R50, [R1+0xd08] ;  /* 0x000d080001327983 */ /* 0x000ee80000300800 */
[----:B------:R-:W3:Y:S01]  /*5ed40*/  LDL.LU R51, [R1+0xd0c] ;  /* 0x000d0c0001337983 */ /* 0x000ee20000300800 */
[----:B------:R-:W-:-:S03]  /*5ed50*/  IMAD.MOV.U32 R120, RZ, RZ, R36 ;  /* 0x000000ffff787224 */ /* 0x000fc600078e0024 */
[----:B------:R-:W4:Y:S01]  /*5ed60*/  LDL.LU R44, [R1+0xcf0] ;  /* 0x000cf000012c7983 */ /* 0x000f220000300800 */
[----:B------:R-:W-:-:S03]  /*5ed70*/  MOV R246, R37 ;  /* 0x0000002500f67202 */ /* 0x000fc60000000f00 */
[----:B------:R-:W4:Y:S01]  /*5ed80*/  LDL.LU R45, [R1+0xcf4] ;  /* 0x000cf400012d7983 */ /* 0x000f220000300800 */
[----:B------:R-:W-:-:S03]  /*5ed90*/  IMAD.MOV.U32 R244, RZ, RZ, R38 ;  /* 0x000000fffff47224 */ /* 0x000fc600078e0026 */
        /* <DEDUP_REMOVED lines=92> */
[----:B------:R-:W-:Y:S01]  /*5f360*/  STL.64 [R1+0x4580], R120 ;  /* 0x0045807801007387 */ /* 0x000fe20000100a00 */
[----:B--2---:R-:W-:Y:S08]  /*5f370*/  HMMA.1688.F32.TF32 R36, R236, R180, R36 ;  /* 0x000000b4ec24723c */ /* 0x004ff00000081024 */
[C---:B---3--:R-:W-:Y:S08]  /*5f380*/  HMMA.1688.F32.TF32 R68, R240.reuse, R140, R68 ;  /* 0x0000008cf044723c */ /* 0x048ff00000081044 */
[C---:B----4-:R-:W-:Y:S08]  /*5f390*/  HMMA.1688.F32.TF32 R72, R240.reuse, R144, R72 ;  /* 0x00000090f048723c */ /* 0x050ff00000081048 */
[C---:B------:R-:W-:Y:S08]  /*5f3a0*/  HMMA.1688.F32.TF32 R76, R240.reuse, R148, R76 ;  /* 0x00000094f04c723c */ /* 0x040ff0000008104c */
[C---:B------:R-:W-:Y:S08]  /*5f3b0*/  HMMA.1688.F32.TF32 R84, R240.reuse, R156, R84 ;  /* 0x0000009cf054723c */ /* 0x040ff00000081054 */
[C---:B------:R-:W-:Y:S08]  /*5f3c0*/  HMMA.1688.F32.TF32 R88, R240.reuse, R160, R88 ;  /* 0x000000a0f058723c */ /* 0x040ff00000081058 */
[C---:B------:R-:W-:Y:S08]  /*5f3d0*/  HMMA.1688.F32.TF32 R92, R240.reuse, R164, R92 ;  /* 0x000000a4f05c723c */ /* 0x040ff0000008105c */
[C---:B------:R-:W-:Y:S08]  /*5f3e0*/  HMMA.1688.F32.TF32 R100, R240.reuse, R172, R100 ;  /* 0x000000acf064723c */ /* 0x040ff00000081064 */
[C---:B------:R-:W-:Y:S08]  /*5f3f0*/  HMMA.1688.F32.TF32 R112, R240.reuse, R184, R112 ;  /* 0x000000b8f070723c */ /* 0x040ff00000081070 */
[C---:B------:R-:W-:Y:S08]  /*5f400*/  HMMA.1688.F32.TF32 R104, R240.reuse, R176, R104 ;  /* 0x000000b0f068723c */ /* 0x040ff00000081068 */
[----:B------:R-:W-:Y:S08]  /*5f410*/  HMMA.1688.F32.TF32 R108, R240, R180, R108 ;  /* 0x000000b4f06c723c */ /* 0x000ff0000008106c */
[----:B------:R-:W-:Y:S01]  /*5f420*/  IMAD.MOV.U32 R119, RZ, RZ, R113 ;  /* 0x000000ffff777224 */ /* 0x000fe200078e0071 */
[----:B------:R-:W-:Y:S01]  /*5f430*/  MOV R118, R114 ;  /* 0x0000007200767202 */ /* 0x000fe20000000f00 */
[----:B------:R-:W-:-:S02]  /*5f440*/  IMAD.MOV.U32 R117, RZ, RZ, R115 ;  /* 0x000000ffff757224 */ /* 0x000fc400078e0073 */
[----:B------:R-:W-:Y:S01]  /*5f450*/  IMAD.MOV.U32 R247, RZ, RZ, R112 ;  /* 0x000000fffff77224 */ /* 0x000fe200078e0070 */
[C---:B------:R-:W-:Y:S01]  /*5f460*/  HMMA.1688.F32.TF32 R96, R240.reuse, R168, R96 ;  /* 0x000000a8f060723c */ /* 0x040fe20000081060 */
[----:B------:R-:W-:Y:S04]  /*5f470*/  STL.64 [R1+0x45a8], R118 ;  /* 0x0045a87601007387 */ /* 0x000fe80000100a00 */
[----:B------:R-:W-:Y:S04]  /*5f480*/  STL.64 [R1+0x45a0], R116 ;  /* 0x0045a07401007387 */ /* 0x000fe80000100a00 */
[----:B------:R-:W-:Y:S01]  /*5f490*/  STL.64 [R1+0x4598], R246 ;  /* 0x004598f601007387 */ /* 0x000fe20000100a00 */
[C---:B------:R-:W-:Y:S03]  /*5f4a0*/  HMMA.1688.F32.TF32 R80, R240.reuse, R152, R80 ;  /* 0x00000098f050723c */ /* 0x040fe60000081050 */
[----:B------:R-:W-:Y:S04]  /*5f4b0*/  STL.64 [R1+0x4590], R244 ;  /* 0x004590f401007387 */ /* 0x000fe80000100a00 */
[----:B------:R-:W-:Y:S04]  /*5f4c0*/  STL.64 [R1+0x730], R108 ;  /* 0x0007306c01007387 */ /* 0x000fe80000100a00 */
[----:B------:R-:W-:Y:S01]  /*5f4d0*/  STL.64 [R1+0x738], R110 ;  /* 0x0007386e01007387 */ /* 0x000fe20000100a00 */
[C---:B------:R-:W-:Y:S03]  /*5f4e0*/  HMMA.1688.F32.TF32 R64, R240.reuse, R136, R64 ;  /* 0x00000088f040723c */ /* 0x040fe60000081040 */
[----:B------:R-:W-:Y:S05]  /*5f4f0*/  STL.64 [R1+0x720], R104 ;  /* 0x0007206801007387 */ /* 0x000fea0000100a00 */
[----:B------:R-:W-:Y:S01]  /*5f500*/  HMMA.1688.F32.TF32 R240, R240, R132, R60 ;  /* 0x00000084f0f0723c */ /* 0x000fe2000008103c */
[----:B------:R-:W-:Y:S04]  /*5f510*/  STL.64 [R1+0x728], R106 ;  /* 0x0007286a01007387 */ /* 0x000fe80000100a00 */
[----:B------:R-:W-:Y:S03]  /*5f520*/  STL.64 [R1+0x710], R100 ;  /* 0x0007106401007387 */ /* 0x000fe60000100a00 */
        /* <DEDUP_REMOVED lines=37> */
[----:B------:R-:W-:Y:S05]  /*5f780*/  STL.64 [R1+0x8f8], R62 ;  /* 0x0008f83e01007387 */ /* 0x000fea0000100a00 */
[----:B------:R-:W-:Y:S04]  /*5f790*/  STL.64 [R1+0x8e0], R52 ;  /* 0x0008e03401007387 */ /* 0x000fe80000100a00 */
[----:B------:R1:W-:Y:S04]  /*5f7a0*/  STL.64 [R1+0x8e8], R54 ;  /* 0x0008e83601007387 */ /* 0x0003e80000100a00 */
[----:B------:R-:W-:Y:S01]  /*5f7b0*/  STL.64 [R1+0x8d0], R56 ;  /* 0x0008d03801007387 */ /* 0x000fe20000100a00 */
[C---:B-1----:R-:W-:Y:S03]  /*5f7c0*/  HMMA.1688.F32.TF32 R52, R236.reuse, R176, R44 ;  /* 0x000000b0ec34723c */ /* 0x042fe6000008102c */
[----:B------:R-:W-:Y:S04]  /*5f7d0*/  STL.64 [R1+0x8d8], R58 ;  /* 0x0008d83a01007387 */ /* 0x000fe80000100a00 */
[----:B------:R-:W-:Y:S01]  /*5f7e0*/  STL.64 [R1+0x8c0], R36 ;  /* 0x0008c02401007387 */ /* 0x000fe20000100a00 */
[C---:B------:R-:W-:Y:S03]  /*5f7f0*/  HMMA.1688.F32.TF32 R44, R236.reuse, R172, R48 ;  /* 0x000000acec2c723c */ /* 0x040fe60000081030 */
[----:B------:R1:W-:Y:S05]  /*5f800*/  STL.64 [R1+0x8c8], R38 ;  /* 0x0008c82601007387 */ /* 0x0003ea0000100a00 */
[C---:B-1----:R-:W-:Y:S07]  /*5f810*/  HMMA.1688.F32.TF32 R36, R236.reuse, R168, R40 ;  /* 0x000000a8ec24723c */ /* 0x042fee0000081028 */
        /* <DEDUP_REMOVED lines=14> */
[----:B----4-:R-:W3:Y:S04]  /*5f900*/  LDL.LU R36, [R1+0x21b0] ;  /* 0x0021b00001247983 */ /* 0x010ee80000300800 */
        /* <DEDUP_REMOVED lines=111> */
[----:B------:R1:W-:Y:S04]  /*60000*/  STL.64 [R1+0x888], R234 ;  /* 0x000888ea01007387 */ /* 0x0003e80000100a00 */
[----:B-1----:R-:W2:Y:S04]  /*60010*/  LDL.LU.64 R234, [R1+0x47c0] ;  /* 0x0047c00001ea7983 */ /* 0x002ea80000300a00 */
[----:B------:R-:W2:Y:S01]  /*60020*/  LDL.LU.64 R232, [R1+0x47b8] ;  /* 0x0047b80001e87983 */ /* 0x000ea20000300a00 */
[C---:B------:R-:W-:Y:S08]  /*60030*/  HMMA.1688.F32.TF32 R240, R236.reuse, R160, R240 ;  /* 0x000000a0ecf0723c */ /* 0x040ff000000810f0 */
[C---:B---3--:R-:W-:Y:S08]  /*60040*/  HMMA.1688.F32.TF32 R244, R236.reuse, R156, R244 ;  /* 0x0000009cecf4723c */ /* 0x048ff000000810f4 */
[C---:B------:R-:W-:Y:S07]  /*60050*/  HMMA.1688.F32.TF32 R112, R236.reuse, R144, R112 ;  /* 0x00000090ec70723c */ /* 0x040fee0000081070 */
[----:B------:R-:W-:Y:S04]  /*60060*/  STL.64 [R1+0x870], R240 ;  /* 0x000870f001007387 */ /* 0x000fe80000100a00 */
[----:B------:R1:W-:Y:S01]  /*60070*/  STL.64 [R1+0x878], R242 ;  /* 0x000878f201007387 */ /* 0x0003e20000100a00 */
[C---:B------:R-:W-:Y:S08]  /*60080*/  HMMA.1688.F32.TF32 R108, R236.reuse, R140, R108 ;  /* 0x0000008cec6c723c */ /* 0x040ff0000008106c */
[C---:B-1----:R-:W-:Y:S08]  /*60090*/  HMMA.1688.F32.TF32 R240, R236.reuse, R152, R116 ;  /* 0x00000098ecf0723c */ /* 0x042ff00000081074 */
        /* <DEDUP_REMOVED lines=16> */
[----:B------:R-:W-:Y:S01]  /*601a0*/  STL.64 [R1+0x45c0], R236 ;  /* 0x0045c0ec01007387 */ /* 0x000fe20000100a00 */
[C---:B--2---:R-:W-:Y:S08]  /*601b0*/  HMMA.1688.F32.TF32 R104, R232.reuse, R208, R96 ;  /* 0x000000d0e868723c */ /* 0x044ff00000081060 */
[C---:B------:R-:W-:Y:S08]  /*601c0*/  HMMA.1688.F32.TF32 R100, R232.reuse, R204, R92 ;  /* 0x000000cce864723c */ /* 0x040ff0000008105c */
[C---:B------:R-:W-:Y:S08]  /*601d0*/  HMMA.1688.F32.TF32 R96, R232.reuse, R200, R88 ;  /* 0x000000c8e860723c */ /* 0x040ff00000081058 */
[C---:B----4-:R-:W-:Y:S08]  /*601e0*/  HMMA.1688.F32.TF32 R92, R232.reuse, R196, R84 ;  /* 0x000000c4e85c723c */ /* 0x050ff00000081054 */
        /* <DEDUP_REMOVED lines=46> */
[----:B------:R-:W-:Y:S01]  /*604d0*/  STL.64 [R1+0x9b8], R58 ;  /* 0x0009b83a01007387 */ /* 0x000fe20000100a00 */
[----:B------:R-:W-:Y:S03]  /*604e0*/  HMMA.1688.F32.TF32 R232, R232, R132, R40 ;  /* 0x00000084e8e8723c */ /* 0x000fe60000081028 */
[----:B------:R-:W-:Y:S04]  /*604f0*/  STL.64 [R1+0x9a0], R52 ;  /* 0x0009a03401007387 */ /* 0x000fe80000100a00 */
[----:B------:R-:W-:Y:S04]  /*60500*/  STL.64 [R1+0x9a8], R54 ;  /* 0x0009a83601007387 */ /* 0x000fe80000100a00 */
[----:B------:R1:W-:Y:S04]  /*60510*/  STL.64 [R1+0x990], R44 ;  /* 0x0009902c01007387 */ /* 0x0003e80000100a00 */
[----:B------:R2:W-:Y:S04]  /*60520*/  STL.64 [R1+0x998], R46 ;  /* 0x0009982e01007387 */ /* 0x0005e80000100a00 */
[----:B------:R-:W3:Y:S04]  /*60530*/  LDL.LU R40, [R1+0x23c0] ;  /* 0x0023c00001287983 */ /* 0x000ee80000300800 */
        /* <DEDUP_REMOVED lines=9> */
[----:B----4-:R-:W2:Y:S04]  /*605d0*/  LDL.LU R36, [R1+0x23f0] ;  /* 0x0023f00001247983 */ /* 0x010ea80000300800 */
        /* <DEDUP_REMOVED lines=104> */
[----:B------:R1:W-:Y:S01]  /*60c60*/  STL.64 [R1+0x45d0], R232 ;  /* 0x0045d0e801007387 */ /* 0x0003e20000100a00 */
[C---:B--2---:R-:W-:Y:S08]  /*60c70*/  HMMA.1688.F32.TF32 R68, R228.reuse, R148, R68 ;  /* 0x00000094e444723c */ /* 0x044ff00000081044 */
        /* <DEDUP_REMOVED lines=8> */
[C---:B-1----:R-:W-:Y:S08]  /*60d00*/  HMMA.1688.F32.TF32 R232, R228.reuse, R200, R116 ;  /* 0x000000c8e4e8723c */ /* 0x042ff00000081074 */
        /* <DEDUP_REMOVED lines=50> */
[C---:B-1----:R-:W-:Y:S02]  /*61030*/  HMMA.1688.F32.TF32 R56, R224.reuse, R208, R248 ;  /* 0x000000d0e038723c */ /* 0x042fe400000810f8 */
[----:B------:R-:W-:Y:S06]  /*61040*/  STL.64 [R1+0x43e0], R228 ;  /* 0x0043e0e401007387 */ /* 0x000fec0000100a00 */
[C---:B------:R-:W-:Y:S08]  /*61050*/  HMMA.1688.F32.TF32 R60, R224.reuse, R204, R220 ;  /* 0x000000cce03c723c */ /* 0x040ff000000810dc */
[C---:B------:R-:W-:Y:S07]  /*61060*/  HMMA.1688.F32.TF32 R52, R224.reuse, R200, R124 ;  /* 0x000000c8e034723c */ /* 0x040fee000008107c */
[----:B------:R-:W-:Y:S01]  /*61070*/  STL.64 [R1+0xdb0], R56 ;  /* 0x000db03801007387 */ /* 0x000fe20000100a00 */
[C---:B------:R-:W-:Y:S03]  /*61080*/  HMMA.1688.F32.TF32 R36, R224.reuse, R192, R36 ;  /* 0x000000c0e024723c */ /* 0x040fe60000081024 */
[----:B------:R1:W-:Y:S05]  /*61090*/  STL.64 [R1+0xdb8], R58 ;  /* 0x000db83a01007387 */ /* 0x0003ea0000100a00 */
[C---:B-1----:R-:W-:Y:S01]  /*610a0*/  HMMA.1688.F32.TF32 R56, R224.reuse, R196, R216 ;  /* 0x000000c4e038723c */ /* 0x042fe200000810d8 */
[----:B------:R-:W-:Y:S04]  /*610b0*/  STL.64 [R1+0xda0], R60 ;  /* 0x000da03c01007387 */ /* 0x000fe80000100a00 */
[----:B------:R-:W-:Y:S04]  /*610c0*/  STL.64 [R1+0xda8], R62 ;  /* 0x000da83e01007387 */ /* 0x000fe80000100a00 */
[----:B------:R-:W-:Y:S04]  /*610d0*/  STL.64 [R1+0xd90], R52 ;  /* 0x000d903401007387 */ /* 0x000fe80000100a00 */
[----:B------:R1:W-:Y:S10]  /*610e0*/  STL.64 [R1+0xd98], R54 ;  /* 0x000d983601007387 */ /* 0x0003f40000100a00 */
        /* <DEDUP_REMOVED lines=148> */
[----:B------:R1:W-:Y:S04]  /*61a30*/  STL.64 [R1+0xd28], R126 ;  /* 0x000d287e01007387 */ /* 0x0003e80000100a00 */
[----:B-1----:R-:W3:Y:S04]  /*61a40*/  LDL.LU.64 R126, [R1+0x47a0] ;  /* 0x0047a000017e7983 */ /* 0x002ee80000300a00 */
[----:B------:R-:W3:Y:S04]  /*61a50*/  LDL.LU.64 R124, [R1+0x4798] ;  /* 0x00479800017c7983 */ /* 0x000ee80000300a00 */
        /* <DEDUP_REMOVED lines=28> */
[C---:B--2---:R-:W-:Y:S08]  /*61c20*/  HMMA.1688.F32.TF32 R104, R220.reuse, R208, R100 ;  /* 0x000000d0dc68723c */ /* 0x044ff00000081064 */
[C---:B------:R-:W-:Y:S08]  /*61c30*/  HMMA.1688.F32.TF32 R100, R220.reuse, R204, R96 ;  /* 0x000000ccdc64723c */ /* 0x040ff00000081060 */
        /* <DEDUP_REMOVED lines=49> */
[----:B------:R1:W-:Y:S04]  /*61f50*/  STL.64 [R1+0xe70], R52 ;  /* 0x000e703401007387 */ /* 0x0003e80000100a00 */
[----:B------:R2:W-:Y:S04]  /*61f60*/  STL.64 [R1+0xe78], R54 ;  /* 0x000e783601007387 */ /* 0x0005e80000100a00 */
[----:B-1----:R-:W4:Y:S04]  /*61f70*/  LDL.LU R52, [R1+0x1940] ;  /* 0x0019400001347983 */ /* 0x002f280000300800 */
[----:B------:R1:W-:Y:S04]  /*61f80*/  STL.64 [R1+0xe60], R44 ;  /* 0x000e602c01007387 */ /* 0x0003e80000100a00 */
[----:B------:R1:W-:Y:S04]  /*61f90*/  STL.64 [R1+0xe68], R46 ;  /* 0x000e682e01007387 */ /* 0x0003e80000100a00 */
[----:B------:R1:W-:Y:S04]  /*61fa0*/  STL.64 [R1+0xe50], R36 ;  /* 0x000e502401007387 */ /* 0x0003e80000100a00 */
[----:B------:R1:W-:Y:S04]  /*61fb0*/  STL.64 [R1+0xe58], R38 ;  /* 0x000e582601007387 */ /* 0x0003e80000100a00 */
[----:B------:R-:W4:Y:S04]  /*61fc0*/  LDL.LU R53, [R1+0x1944] ;  /* 0x0019440001357983 */ /* 0x000f280000300800 */
[----:B--2---:R-:W4:Y:S04]  /*61fd0*/  LDL.LU R54, [R1+0x1948] ;  /* 0x0019480001367983 */ /* 0x004f280000300800 */
        /* <DEDUP_REMOVED lines=117> */
[----:B--2---:R-:W-:Y:S03]  /*62730*/  HMMA.1688.F32.TF32 R220, R220, R132, R216 ;  /* 0x00000084dcdc723c */ /* 0x004fe600000810d8 */
[----:B------:R-:W3:Y:S04]  /*62740*/  LDL.LU.64 R218, [R1+0x4790] ;  /* 0x0047900001da7983 */ /* 0x000ee80000300a00 */
[----:B------:R-:W3:Y:S11]  /*62750*/  LDL.LU.64 R216, [R1+0x4788] ;  /* 0x0047880001d87983 */ /* 0x000ef60000300a00 */
[----:B------:R-:W-:Y:S05]  /*62760*/  @!UPT UIADD3 URZ, URZ, URZ, URZ ;  /* 0x0000003f3f3ff290 */ /* 0x000fea000fffe03f */
[----:B------:R1:W-:Y:S04]  /*62770*/  STL.64 [R1+0xe40], R220 ;  /* 0x000e40dc01007387 */ /* 0x0003e80000100a00 */
[----:B------:R2:W-:Y:S04]  /*62780*/  STL.64 [R1+0xe48], R222 ;  /* 0x000e48de01007387 */ /* 0x0005e80000100a00 */
[----:B-1----:R-:W4:Y:S04]  /*62790*/  LDL.LU R220, [R1+0x2510] ;  /* 0x0025100001dc7983 */ /* 0x002f280000300800 */
[----:B------:R-:W4:Y:S04]  /*627a0*/  LDL.LU R221, [R1+0x2514] ;  /* 0x0025140001dd7983 */ /* 0x000f280000300800 */
[----:B--2---:R-:W4:Y:S04]  /*627b0*/  LDL.LU R222, [R1+0x2518] ;  /* 0x0025180001de7983 */ /* 0x004f280000300800 */
[----:B------:R-:W4:Y:S01]  /*627c0*/  LDL.LU R223, [R1+0x251c] ;  /* 0x00251c0001df7983 */ /* 0x000f220000300800 */
[C---:B---3--:R-:W-:Y:S08]  /*627d0*/  HMMA.1688.F32.TF32 R36, R216.reuse, R208, R36 ;  /* 0x000000d0d824723c */ /* 0x048ff00000081024 */
[C---:B------:R-:W-:Y:S08]  /*627e0*/  HMMA.1688.F32.TF32 R48, R216.reuse, R204, R48 ;  /* 0x000000ccd830723c */ /* 0x040ff00000081030 */
[C---:B------:R-:W-:Y:S08]  /*627f0*/  HMMA.1688.F32.TF32 R44, R216.reuse, R200, R44 ;  /* 0x000000c8d82c723c */ /* 0x040ff0000008102c */
[C---:B------:R-:W-:Y:S01]  /*62800*/  HMMA.1688.F32.TF32 R40, R216.reuse, R196, R40 ;  /* 0x000000c4d828723c */ /* 0x040fe20000081028 */
[----:B------:R-:W-:Y:S04]  /*62810*/  STL.64 [R1+0x10c0], R36 ;  /* 0x0010c02401007387 */ /* 0x000fe80000100a00 */
[----:B------:R1:W-:Y:S04]  /*62820*/  STL.64 [R1+0x10c8], R38 ;  /* 0x0010c82601007387 */ /* 0x0003e80000100a00 */
[----:B-1----:R-:W2:Y:S01]  /*62830*/  LDL.LU.64 R38, [R1+0x4780] ;  /* 0x0047800001267983 */ /* 0x002ea20000300a00 */
[C---:B----4-:R-:W-:Y:S03]  /*62840*/  HMMA.1688.F32.TF32 R220, R216.reuse, R192, R220 ;  /* 0x000000c0d8dc723c */ /* 0x050fe600000810dc */
[----:B------:R-:W-:Y:S04]  /*62850*/  STL.64 [R1+0x10b0], R48 ;  /* 0x0010b03001007387 */ /* 0x000fe80000100a00 */
[----:B------:R1:W-:Y:S04]  /*62860*/  STL.64 [R1+0x10b8], R50 ;  /* 0x0010b83201007387 */ /* 0x0003e80000100a00 */
[----:B-1----:R-:W3:Y:S04]  /*62870*/  LDL.LU.64 R50, [R1+0x4778] ;  /* 0x0047780001327983 */ /* 0x002ee80000300a00 */
[----:B------:R-:W-:Y:S04]  /*62880*/  STL.64 [R1+0x10a0], R44 ;  /* 0x0010a02c01007387 */ /* 0x000fe80000100a00 */
[----:B------:R1:W-:Y:S04]  /*62890*/  STL.64 [R1+0x10a8], R46 ;  /* 0x0010a82e01007387 */ /* 0x0003e80000100a00 */
[----:B-1----:R-:W4:Y:S04]  /*628a0*/  LDL.LU.64 R46, [R1+0x4770] ;  /* 0x00477000012e7983 */ /* 0x002f280000300a00 */
[----:B------:R-:W-:Y:S04]  /*628b0*/  STL.64 [R1+0x1090], R40 ;  /* 0x0010902801007387 */ /* 0x000fe80000100a00 */
[----:B------:R1:W-:Y:S04]  /*628c0*/  STL.64 [R1+0x1098], R42 ;  /* 0x0010982a01007387 */ /* 0x0003e80000100a00 */
[----:B-1----:R-:W2:Y:S04]  /*628d0*/  LDL.LU.64 R42, [R1+0x4768] ;  /* 0x00476800012a7983 */ /* 0x002ea80000300a00 */
[----:B------:R-:W-:Y:S04]  /*628e0*/  STL.64 [R1+0x1080], R220 ;  /* 0x001080dc01007387 */ /* 0x000fe80000100a00 */
[----:B------:R1:W-:Y:S02]  /*628f0*/  STL.64 [R1+0x1088], R222 ;  /* 0x001088de01007387 */ /* 0x0003e40000100a00 */
[C---:B-1----:R-:W-:Y:S08]  /*62900*/  HMMA.1688.F32.TF32 R220, R216.reuse, R188, R224 ;  /* 0x000000bcd8dc723c */ /* 0x042ff000000810e0 */
        /* <DEDUP_REMOVED lines=13> */
[C---:B------:R-:W-:Y:S08]  /*629e0*/  HMMA.1688.F32.TF32 R120, R216.reuse, R160, R120 ;  /* 0x000000a0d878723c */ /* 0x040ff00000081078 */
[C---:B-1----:R-:W-:Y:S08]  /*629f0*/  HMMA.1688.F32.TF32 R220, R216.reuse, R164, R116 ;  /* 0x000000a4d8dc723c */ /* 0x042ff00000081074 */
        /* <DEDUP_REMOVED lines=9> */
[----:B------:R-:W-:Y:S01]  /*62a90*/  HMMA.1688.F32.TF32 R92, R216, R132, R88 ;  /* 0x00000084d85c723c */ /* 0x000fe20000081058 */
        /* <DEDUP_REMOVED lines=48> */
[----:B------:R1:W-:Y:S04]  /*62da0*/  STL.64 [R1+0x10f0], R52 ;  /* 0x0010f03401007387 */ /* 0x0003e80000100a00 */
        /* <DEDUP_REMOVED lines=78> */
[----:B----4-:R-:W-:Y:S08]  /*63290*/  HMMA.1688.F32.TF32 R76, R124, R196, R76 ;  /* 0x000000c47c4c723c */ /* 0x010ff0000008104c */
[----:B------:R-:W-:Y:S01]  /*632a0*/  HMMA.1688.F32.TF32 R52, R212, R132, R52 ;  /* 0x00000084d434723c */ /* 0x000fe20000081034 */
[----:B------:R-:W-:Y:S01]  /*632b0*/  MOV R203, R24 ;  /* 0x0000001800cb7202 */ /* 0x000fe20000000f00 */
[----:B------:R-:W-:-:S02]  /*632c0*/  IMAD.MOV.U32 R202, RZ, RZ, R25 ;  /* 0x000000ffffca7224 */ /* 0x000fc400078e0019 */
[----:B------:R-:W-:Y:S02]  /*632d0*/  IMAD.MOV.U32 R24, RZ, RZ, R66 ;  /* 0x000000ffff187224 */ /* 0x000fe400078e0042 */
[----:B------:R-:W-:Y:S02]  /*632e0*/  IMAD.MOV.U32 R25, RZ, RZ, R67 ;  /* 0x000000ffff197224 */ /* 0x000fe400078e0043 */
        /* <DEDUP_REMOVED lines=56> */
[----:B-1----:R-:W-:Y:S01]  /*63670*/  HMMA.1688.F32.TF32 R64, R124, R180, R60 ;  /* 0x000000b47c40723c */ /* 0x002fe2000008103c */
[----:B------:R-:W-:-:S02]  /*63680*/  IMAD.MOV.U32 R155, RZ, RZ, R15 ;  /* 0x000000ffff9b7224 */ /* 0x000fc400078e000f */
[----:B------:R-:W-:Y:S01]  /*63690*/  LDS R213, [R252+0x6000] ;  /* 0x00600000fcd57984 */ /* 0x000fe20000000800 */
[----:B------:R-:W-:-:S03]  /*636a0*/  IMAD.MOV.U32 R154, RZ, RZ, R14 ;  /* 0x000000ffff9a7224 */ /* 0x000fc600078e000e */
[----:B------:R-:W1:Y:S01]  /*636b0*/  LDS R215, [R252+0x7000] ;  /* 0x00700000fcd77984 */ /* 0x000e620000000800 */
[----:B------:R-:W-:Y:S03]  /*636c0*/  HMMA.1688.F32.TF32 R60, R124, R176, R248 ;  /* 0x000000b07c3c723c */ /* 0x000fe600000810f8 */
[----:B------:R-:W-:Y:S04]  /*636d0*/  STL [R1+0x4364], R25 ;  /* 0x0043641901007387 */ /* 0x000fe80000100800 */
[----:B------:R-:W-:Y:S08]  /*636e0*/  STL [R1+0x4360], R24 ;  /* 0x0043601801007387 */ /* 0x000ff00000100800 */
[----:B------:R3:W-:Y:S04]  /*636f0*/  STL.64 [R1+0x1e60], R64 ;  /* 0x001e604001007387 */ /* 0x0007e80000100a00 */
[----:B------:R1:W-:Y:S04]  /*63700*/  STL.64 [R1+0x1e68], R66 ;  /* 0x001e684201007387 */ /* 0x0003e80000100a00 */
[----:B------:R1:W-:Y:S04]  /*63710*/  STL.64 [R1+0x1e80], R60 ;  /* 0x001e803c01007387 */ /* 0x0003e80000100a00 */
[----:B---3--:R-:W3:Y:S04]  /*63720*/  LDL.LU R64, [R1+0x2660] ;  /* 0x0026600001407983 */ /* 0x008ee80000300800 */
[----:B------:R-:W3:Y:S04]  /*63730*/  LDL.LU R65, [R1+0x2664] ;  /* 0x0026640001417983 */ /* 0x000ee80000300800 */
[----:B-1----:R-:W3:Y:S04]  /*63740*/  LDL.LU R66, [R1+0x2668] ;  /* 0x0026680001427983 */ /* 0x002ee80000300800 */
[----:B------:R-:W3:Y:S04]  /*63750*/  LDL.LU R67, [R1+0x266c] ;  /* 0x00266c0001437983 */ /* 0x000ee80000300800 */
[----:B------:R-:W3:Y:S04]  /*63760*/  LDL.LU R248, [R1+0x2650] ;  /* 0x0026500001f87983 */ /* 0x000ee80000300800 */
[----:B------:R-:W3:Y:S04]  /*63770*/  LDL.LU R249, [R1+0x2654] ;  /* 0x0026540001f97983 */ /* 0x000ee80000300800 */
[----:B------:R-:W3:Y:S04]  /*63780*/  LDL.LU R250, [R1+0x2658] ;  /* 0x0026580001fa7983 */ /* 0x000ee80000300800 */
[----:B------:R-:W3:Y:S01]  /*63790*/  LDL.LU R251, [R1+0x265c] ;  /* 0x00265c0001fb7983 */ /* 0x000ee20000300800 */
[----:B------:R-:W-:Y:S01]  /*637a0*/  MOV R24, R63 ;  /* 0x0000003f00187202 */ /* 0x000fe20000000f00 */
[----:B------:R-:W-:-:S04]  /*637b0*/  IMAD.MOV.U32 R25, RZ, RZ, R62 ;  /* 0x000000ffff197224 */ /* 0x000fc800078e003e */
[----:B------:R-:W-:Y:S04]  /*637c0*/  STL [R1+0x436c], R24 ;  /* 0x00436c1801007387 */ /* 0x000fe80000100800 */
[----:B------:R-:W-:Y:S04]  /*637d0*/  STL [R1+0x4368], R25 ;  /* 0x0043681901007387 */ /* 0x000fe80000100800 */
[----:B------:R-:W3:Y:S01]  /*637e0*/  LDL.LU R0, [R1+0x4760] ;  /* 0x0047600001007983 */ /* 0x000ee20000300800 */
[C---:B--2---:R-:W-:Y:S08]  /*637f0*/  HMMA.1688.F32.TF32 R56, R124.reuse, R172, R56 ;  /* 0x000000ac7c38723c */ /* 0x044ff00000081038 */
[----:B----4-:R-:W-:Y:S11]  /*63800*/  HMMA.1688.F32.TF32 R52, R124, R168, R52 ;  /* 0x000000a87c34723c */ /* 0x010ff60000081034 */
[----:B------:R-:W-:Y:S04]  /*63810*/  @!UPT UIADD3 URZ, URZ, URZ, URZ ;  /* 0x0000003f3f3ff290 */ /* 0x000fe8000fffe03f */
[----:B------:R1:W-:Y:S04]  /*63820*/  STL.64 [R1+0x1fd0], R56 ;  /* 0x001fd03801007387 */ /* 0x0003e80000100a00 */
[----:B------:R2:W-:Y:S04]  /*63830*/  STL.64 [R1+0x1fd8], R58 ;  /* 0x001fd83a01007387 */ /* 0x0005e80000100a00 */
[----:B------:R-:W4:Y:S04]  /*63840*/  LDL.LU R60, [R1+0x2640] ;  /* 0x00264000013c7983 */ /* 0x000f280000300800 */
[----:B------:R-:W4:Y:S04]  /*63850*/  LDL.LU R61, [R1+0x2644] ;  /* 0x00264400013d7983 */ /* 0x000f280000300800 */
[----:B------:R-:W4:Y:S04]  /*63860*/  LDL.LU R62, [R1+0x2648] ;  /* 0x00264800013e7983 */ /* 0x000f280000300800 */
[----:B------:R-:W4:Y:S04]  /*63870*/  LDL.LU R63, [R1+0x264c] ;  /* 0x00264c00013f7983 */ /* 0x000f280000300800 */
[----:B-1----:R-:W4:Y:S04]  /*63880*/  LDL.LU R56, [R1+0x2630] ;  /* 0x0026300001387983 */ /* 0x002f280000300800 */
[----:B------:R-:W4:Y:S04]  /*63890*/  LDL.LU R57, [R1+0x2634] ;  /* 0x0026340001397983 */ /* 0x000f280000300800 */
[----:B--2---:R-:W2:Y:S04]  /*638a0*/  LDL.LU R58, [R1+0x2638] ;  /* 0x00263800013a7983 */ /* 0x004ea80000300800 */
[----:B------:R-:W2:Y:S01]  /*638b0*/  LDL.LU R59, [R1+0x263c] ;  /* 0x00263c00013b7983 */ /* 0x000ea20000300800 */
[----:B------:R-:W-:-:S02]  /*638c0*/  IMAD.MOV.U32 R28, RZ, RZ, R52 ;  /* 0x000000ffff1c7224 */ /* 0x000fc400078e0034 */
[----:B------:R-:W-:Y:S01]  /*638d0*/  IMAD.MOV.U32 R40, RZ, RZ, R53 ;  /* 0x000000ffff287224 */ /* 0x000fe200078e0035 */
[----:B------:R-:W2:Y:S01]  /*638e0*/  LDL.LU R52, [R1+0x2620] ;  /* 0x0026200001347983 */ /* 0x000ea20000300800 */
[----:B------:R-:W-:Y:S02]  /*638f0*/  IMAD.MOV.U32 R44, RZ, RZ, R54 ;  /* 0x000000ffff2c7224 */ /* 0x000fe400078e0036 */
[----:B------:R-:W-:Y:S01]  /*63900*/  IMAD.MOV.U32 R45, RZ, RZ, R55 ;  /* 0x000000ffff2d7224 */ /* 0x000fe200078e0037 */
[----:B------:R-:W2:Y:S04]  /*63910*/  LDL.LU R53, [R1+0x2624] ;  /* 0x0026240001357983 */ /* 0x000ea80000300800 */
[----:B------:R-:W2:Y:S04]  /*63920*/  LDL.LU R54, [R1+0x2628] ;  /* 0x0026280001367983 */ /* 0x000ea80000300800 */
[----:B------:R-:W2:Y:S04]  /*63930*/  LDL.LU R55, [R1+0x262c] ;  /* 0x00262c0001377983 */ /* 0x000ea80000300800 */
[----:B------:R-:W-:Y:S04]  /*63940*/  STL [R1+0x437c], R45 ;  /* 0x00437c2d01007387 */ /* 0x000fe80000100800 */
[----:B------:R-:W-:Y:S04]  /*63950*/  STL [R1+0x4378], R44 ;  /* 0x0043782c01007387 */ /* 0x000fe80000100800 */
[----:B------:R-:W-:Y:S04]  /*63960*/  STL [R1+0x4374], R40 ;  /* 0x0043742801007387 */ /* 0x000fe80000100800 */
[----:B------:R-:W-:Y:S01]  /*63970*/  STL [R1+0x4370], R28 ;  /* 0x0043701c01007387 */ /* 0x000fe20000100800 */
[C---:B---3--:R-:W-:Y:S11]  /*63980*/  HMMA.1688.F32.TF32 R64, R124.reuse, R164, R64 ;  /* 0x000000a47c40723c */ /* 0x048ff60000081040 */
[----:B------:R-:W-:Y:S11]  /*63990*/  @!UPT UIADD3 URZ, URZ, URZ, URZ ;  /* 0x0000003f3f3ff290 */ /* 0x000ff6000fffe03f */
[----:B------:R-:W-:Y:S02]  /*639a0*/  @!UPT UIADD3 URZ, URZ, URZ, URZ ;  /* 0x0000003f3f3ff290 */ /* 0x000fe4000fffe03f */
[----:B------:R-:W-:Y:S01]  /*639b0*/  IMAD.MOV.U32 R25, RZ, RZ, R67 ;  /* 0x000000ffff197224 */ /* 0x000fe200078e0043 */
[----:B------:R-:W-:Y:S01]  /*639c0*/  MOV R24, R66 ;  /* 0x0000004200187202 */ /* 0x000fe20000000f00 */
[----:B------:R1:W-:Y:S04]  /*639d0*/  STL.64 [R1+0x1ff0], R64 ;  /* 0x001ff04001007387 */ /* 0x0003e80000100a00 */
[----:B------:R-:W-:Y:S04]  /*639e0*/  STL [R1+0x4384], R25 ;  /* 0x0043841901007387 */ /* 0x000fe80000100800 */
[----:B------:R3:W-:Y:S01]  /*639f0*/  STL [R1+0x4380], R24 ;  /* 0x0043801801007387 */ /* 0x0007e20000100800 */
[----:B-1----:R-:W-:Y:S03]  /*63a00*/  HMMA.1688.F32.TF32 R64, R124, R160, R248 ;  /* 0x000000a07c40723c */ /* 0x002fe600000810f8 */
[----:B------:R-:W3:Y:S04]  /*63a10*/  LDL.LU R248, [R1+0x2610] ;  /* 0x0026100001f87983 */ /* 0x000ee80000300800 */
[----:B------:R-:W3:Y:S04]  /*63a20*/  LDL.LU R249, [R1+0x2614] ;  /* 0x0026140001f97983 */ /* 0x000ee80000300800 */
[----:B------:R-:W3:Y:S04]  /*63a30*/  LDL.LU R250, [R1+0x2618] ;  /* 0x0026180001fa7983 */ /* 0x000ee80000300800 */
[----:B------:R-:W3:Y:S09]  /*63a40*/  LDL.LU R251, [R1+0x261c] ;  /* 0x00261c0001fb7983 */ /* 0x000ef20000300800 */
[----:B------:R-:W-:Y:S01]  /*63a50*/  MOV R28, R67 ;  /* 0x00000043001c7202 */ /* 0x000fe20000000f00 */
[----:B------:R-:W-:-:S02]  /*63a60*/  IMAD.MOV.U32 R40, RZ, RZ, R66 ;  /* 0x000000ffff287224 */ /* 0x000fc400078e0042 */
[----:B------:R-:W-:Y:S02]  /*63a70*/  IMAD.MOV.U32 R45, RZ, RZ, R64 ;  /* 0x000000ffff2d7224 */ /* 0x000fe400078e0040 */
[----:B------:R-:W-:Y:S01]  /*63a80*/  IMAD.MOV.U32 R44, RZ, RZ, R65 ;  /* 0x000000ffff2c7224 */ /* 0x000fe200078e0041 */
[----:B------:R1:W-:Y:S04]  /*63a90*/  STL [R1+0x4394], R28 ;  /* 0x0043941c01007387 */ /* 0x0003e80000100800 */
[----:B------:R-:W-:Y:S04]  /*63aa0*/  STL [R1+0x4390], R40 ;  /* 0x0043902801007387 */ /* 0x000fe80000100800 */
[----:B------:R-:W-:Y:S04]  /*63ab0*/  STL [R1+0x438c], R45 ;  /* 0x00438c2d01007387 */ /* 0x000fe80000100800 */
[----:B------:R1:W-:Y:S01]  /*63ac0*/  STL [R1+0x4388], R44 ;  /* 0x0043882c01007387 */ /* 0x0003e20000100800 */
[C---:B----4-:R-:W-:Y:S08]  /*63ad0*/  HMMA.1688.F32.TF32 R60, R124.reuse, R156, R60 ;  /* 0x0000009c7c3c723c */ /* 0x050ff0000008103c */
[C---:B--2---:R-:W-:Y:S08]  /*63ae0*/  HMMA.1688.F32.TF32 R56, R124.reuse, R152, R56 ;  /* 0x000000987c38723c */ /* 0x044ff00000081038 */
[----:B------:R-:W-:Y:S08]  /*63af0*/  HMMA.1688.F32.TF32 R52, R124, R148, R52 ;  /* 0x000000947c34723c */ /* 0x000ff00000081034 */
[----:B---3--:R-:W-:-:S02]  /*63b00*/  IMAD.MOV.U32 R24, RZ, RZ, R63 ;  /* 0x000000ffff187224 */ /* 0x008fc400078e003f */
[----:B------:R-:W-:Y:S01]  /*63b10*/  IMAD.MOV.U32 R25, RZ, RZ, R62 ;  /* 0x000000ffff197224 */ /* 0x000fe200078e003e */
[----:B------:R-:W-:Y:S05]  /*63b20*/  STL.64 [R1+0x2010], R60 ;  /* 0x0020103c01007387 */ /* 0x000fea0000100a00 */
[----:B------:R-:W-:Y:S01]  /*63b30*/  IMAD.MOV.U32 R48, RZ, RZ, R59 ;  /* 0x000000ffff307224 */ /* 0x000fe200078e003b */
[----:B------:R-:W-:Y:S01]  /*63b40*/  MOV R49, R58 ;  /* 0x0000003a00317202 */ /* 0x000fe20000000f00 */
[----:B------:R-:W-:Y:S01]  /*63b50*/  IMAD.MOV.U32 R29, RZ, RZ, R57 ;  /* 0x000000ffff1d7224 */ /* 0x000fe200078e0039 */
[----:B------:R-:W-:Y:S01]  /*63b60*/  STL [R1+0x439c], R24 ;  /* 0x00439c1801007387 */ /* 0x000fe20000100800 */
[----:B------:R-:W-:-:S03]  /*63b70*/  IMAD.MOV.U32 R41, RZ, RZ, R56 ;  /* 0x000000ffff297224 */ /* 0x000fc600078e0038 */
[----:B------:R-:W-:Y:S04]  /*63b80*/  STL [R1+0x4398], R25 ;  /* 0x0043981901007387 */ /* 0x000fe80000100800 */
[----:B------:R-:W-:Y:S04]  /*63b90*/  STL [R1+0x43ac], R48 ;  /* 0x0043ac3001007387 */ /* 0x000fe80000100800 */
[----:B------:R-:W-:Y:S01]  /*63ba0*/  STL [R1+0x43a8], R49 ;  /* 0x0043a83101007387 */ /* 0x000fe20000100800 */
[----:B-1----:R-:W-:Y:S01]  /*63bb0*/  IMAD.MOV.U32 R28, RZ, RZ, R52 ;  /* 0x000000ffff1c7224 */ /* 0x002fe200078e0034 */
[----:B------:R-:W-:-:S02]  /*63bc0*/  MOV R44, R55 ;  /* 0x00000037002c7202 */ /* 0x000fc40000000f00 */
[----:B------:R1:W-:Y:S01]  /*63bd0*/  STL [R1+0x43a4], R29 ;  /* 0x0043a41d01007387 */ /* 0x0003e20000100800 */
[----:B------:R-:W-:Y:S02]  /*63be0*/  IMAD.MOV.U32 R40, RZ, RZ, R53 ;  /* 0x000000ffff287224 */ /* 0x000fe400078e0035 */
[----:B------:R-:W-:Y:S01]  /*63bf0*/  IMAD.MOV.U32 R45, RZ, RZ, R54 ;  /* 0x000000ffff2d7224 */ /* 0x000fe200078e0036 */
[----:B------:R2:W-:Y:S04]  /*63c00*/  STL [R1+0x43a0], R41 ;  /* 0x0043a02901007387 */ /* 0x0005e80000100800 */
[----:B------:R-:W3:Y:S04]  /*63c10*/  LDL.LU R52, [R1+0x2600] ;  /* 0x0026000001347983 */ /* 0x000ee80000300800 */
[----:B------:R-:W3:Y:S04]  /*63c20*/  LDL.LU R53, [R1+0x2604] ;  /* 0x0026040001357983 */ /* 0x000ee80000300800 */
[----:B------:R-:W3:Y:S04]  /*63c30*/  LDL.LU R54, [R1+0x2608] ;  /* 0x0026080001367983 */ /* 0x000ee80000300800 */
[----:B------:R-:W3:Y:S04]  /*63c40*/  LDL.LU R55, [R1+0x260c] ;  /* 0x00260c0001377983 */ /* 0x000ee80000300800 */
[----:B------:R-:W-:Y:S04]  /*63c50*/  STL [R1+0x43bc], R44 ;  /* 0x0043bc2c01007387 */ /* 0x000fe80000100800 */
        /* <DEDUP_REMOVED lines=11> */
[----:B------:R-:W-:Y:S03]  /*63d10*/  HMMA.1688.F32.TF32 R56, R124, R144, R248 ;  /* 0x000000907c38723c */ /* 0x000fe600000810f8 */
[----:B------:R-:W4:Y:S04]  /*63d20*/  LDL.LU R248, [R1+0x1860] ;  /* 0x0018600001f87983 */ /* 0x000f280000300800 */
[----:B------:R-:W4:Y:S04]  /*63d30*/  LDL.LU R249, [R1+0x1864] ;  /* 0x0018640001f97983 */ /* 0x000f280000300800 */
[----:B------:R-:W4:Y:S04]  /*63d40*/  LDL.LU R250, [R1+0x1868] ;  /* 0x0018680001fa7983 */ /* 0x000f280000300800 */
[----:B------:R-:W4:Y:S09]  /*63d50*/  LDL.LU R251, [R1+0x186c] ;  /* 0x00186c0001fb7983 */ /* 0x000f320000300800 */
[----:B-1----:R-:W-:-:S02]  /*63d60*/  IMAD.MOV.U32 R29, RZ, RZ, R56 ;  /* 0x000000ffff1d7224 */ /* 0x002fc400078e0038 */
[----:B--2---:R-:W-:Y:S01]  /*63d70*/  IMAD.MOV.U32 R41, RZ, RZ, R57 ;  /* 0x000000ffff297224 */ /* 0x004fe200078e0039 */
[----:B------:R-:W2:Y:S01]  /*63d80*/  LDL.LU R56, [R1+0x1880] ;  /* 0x0018800001387983 */ /* 0x000ea20000300800 */
[----:B------:R-:W-:Y:S02]  /*63d90*/  IMAD.MOV.U32 R24, RZ, RZ, R58 ;  /* 0x000000ffff187224 */ /* 0x000fe400078e003a */
[----:B------:R-:W-:Y:S01]  /*63da0*/  IMAD.MOV.U32 R25, RZ, RZ, R59 ;  /* 0x000000ffff197224 */ /* 0x000fe200078e003b */
        /* <DEDUP_REMOVED lines=11> */
[----:B------:R-:W-:Y:S04]  /*63e60*/  STL [R1+0x43c8], R24 ;  /* 0x0043c81801007387 */ /* 0x000fe80000100800 */
[----:B------:R1:W-:Y:S04]  /*63e70*/  STL [R1+0x43c4], R41 ;  /* 0x0043c42901007387 */ /* 0x0003e80000100800 */
[----:B------:R1:W-:Y:S01]  /*63e80*/  STL [R1+0x43c0], R29 ;  /* 0x0043c01d01007387 */ /* 0x0003e20000100800 */
[C---:B---3--:R-:W-:Y:S08]  /*63e90*/  HMMA.1688.F32.TF32 R52, R124.reuse, R140, R52 ;  /* 0x0000008c7c34723c */ /* 0x048ff00000081034 */
[----:B----4-:R-:W-:Y:S11]  /*63ea0*/  HMMA.1688.F32.TF32 R68, R124, R132, R68 ;  /* 0x000000847c44723c */ /* 0x010ff60000081044 */
[----:B------:R-:W-:Y:S05]  /*63eb0*/  @!UPT UIADD3 URZ, URZ, URZ, URZ ;  /* 0x0000003f3f3ff290 */ /* 0x000fea000fffe03f */
        /* <DEDUP_REMOVED lines=8> */
[----:B-1----:R-:W-:Y:S01]  /*63f40*/  IMAD.MOV.U32 R41, RZ, RZ, R68 ;  /* 0x000000ffff297224 */ /* 0x002fe200078e0044 */
[----:B------:R-:W-:Y:S01]  /*63f50*/  MOV R44, R70 ;  /* 0x00000046002c7202 */ /* 0x000fe20000000f00 */
[----:B------:R-:W-:-:S02]  /*63f60*/  IMAD.MOV.U32 R29, RZ, RZ, R69 ;  /* 0x000000ffff1d7224 */ /* 0x000fc400078e0045 */
[----:B------:R-:W-:Y:S02]  /*63f70*/  IMAD.MOV.U32 R45, RZ, RZ, R71 ;  /* 0x000000ffff2d7224 */ /* 0x000fe400078e0047 */
[C---:B--2---:R-:W-:Y:S01]  /*63f80*/  HMMA.1688.F32.TF32 R68, R128.reuse, R208, R56 ;  /* 0x000000d08044723c */ /* 0x044fe20000081038 */
[----:B------:R-:W2:Y:S11]  /*63f90*/  LDL.LU R56, [R1+0x1730] ;  /* 0x0017300001387983 */ /* 0x000eb60000300800 */
[----:B------:R-:W-:Y:S11]  /*63fa0*/  @!UPT UIADD3 URZ, URZ, URZ, URZ ;  /* 0x0000003f3f3ff290 */ /* 0x000ff6000fffe03f */
[----:B------:R-:W-:Y:S04]  /*63fb0*/  STL.64 [R1+0x2310], R68 ;  /* 0x0023104401007387 */ /* 0x000fe80000100a00 */
[----:B------:R1:W-:Y:S04]  /*63fc0*/  STL.64 [R1+0x2318], R70 ;  /* 0x0023184601007387 */ /* 0x0003e80000100a00 */
[----:B------:R-:W2:Y:S04]  /*63fd0*/  LDL.LU R57, [R1+0x1734] ;  /* 0x0017340001397983 */ /* 0x000ea80000300800 */
[----:B------:R-:W2:Y:S01]  /*63fe0*/  LDL.LU R58, [R1+0x1738] ;  /* 0x00173800013a7983 */ /* 0x000ea20000300800 */
[C---:B-1----:R-:W-:Y:S08]  /*63ff0*/  HMMA.1688.F32.TF32 R68, R128.reuse, R204, R64 ;  /* 0x000000cc8044723c */ /* 0x042ff00000081040 */
[C---:B------:R-:W-:Y:S11]  /*64000*/  HMMA.1688.F32.TF32 R64, R128.reuse, R200, R248 ;  /* 0x000000c88040723c */ /* 0x040ff600000810f8 */
[----:B------:R-:W-:Y:S11]  /*64010*/  @!UPT UIADD3 URZ, URZ, URZ, URZ ;  /* 0x0000003f3f3ff290 */ /* 0x000ff6000fffe03f */
[----:B------:R-:W-:Y:S01]  /*64020*/  @!UPT UIADD3 URZ, URZ, URZ, URZ ;  /* 0x0000003f3f3ff290 */ /* 0x000fe2000fffe03f */
[----:B------:R-:W-:Y:S04]  /*64030*/  STL.64 [R1+0x22f0], R64 ;  /* 0x0022f04001007387 */ /* 0x000fe80000100a00 */
[----:B------:R1:W-:Y:S04]  /*64040*/  STL.64 [R1+0x2300], R68 ;  /* 0x0023004401007387 */ /* 0x0003e80000100a00 */
[----:B------:R4:W-:Y:S04]  /*64050*/  STL.64 [R1+0x2308], R70 ;  /* 0x0023084601007387 */ /* 0x0009e80000100a00 */
[----:B------:R1:W-:Y:S04]  /*64060*/  STL [R1+0x22f8], R66 ;  /* 0x0022f84201007387 */ /* 0x0003e80000100800 */
[----:B------:R-:W4:Y:S04]  /*64070*/  LDL.LU R248, [R1+0x1720] ;  /* 0x0017200001f87983 */ /* 0x000f280000300800 */
[----:B------:R-:W4:Y:S04]  /*64080*/  LDL.LU R249, [R1+0x1724] ;  /* 0x0017240001f97983 */ /* 0x000f280000300800 */
[----:B------:R-:W4:Y:S01]  /*64090*/  LDL.LU R250, [R1+0x1728] ;  /* 0x0017280001fa7983 */ /* 0x000f220000300800 */
[----:B------:R-:W-:Y:S01]  /*640a0*/  HMMA.1688.F32.TF32 R60, R128, R196, R60 ;  /* 0x000000c4803c723c */ /* 0x000fe2000008103c */
[----:B------:R-:W-:-:S02]  /*640b0*/  IMAD.MOV.U32 R59, RZ, RZ, R0 ;  /* 0x000000ffff3b7224 */ /* 0x000fc400078e0000 */
[----:B------:R-:W-:Y:S02]  /*640c0*/  IMAD.MOV.U32 R0, RZ, RZ, R67 ;  /* 0x000000ffff007224 */ /* 0x000fe400078e0043 */
[----:B------:R-:W-:-:S03]  /*640d0*/  IMAD.MOV.U32 R251, RZ, RZ, R2 ;  /* 0x000000fffffb7224 */ /* 0x000fc600078e0002 */
[----:B------:R-:W-:Y:S01]  /*640e0*/  STL [R1+0x4258], R0 ;  /* 0x0042580001007387 */ /* 0x000fe20000100800 */
[----:B------:R-:W-:Y:S11]  /*640f0*/  HMMA.1688.F32.TF32 R72, R124, R136, R72 ;  /* 0x000000887c48723c */ /* 0x000ff60000081048 */
[----:B------:R-:W-:Y:S04]  /*64100*/  @!UPT UIADD3 URZ, URZ, URZ, URZ ;  /* 0x0000003f3f3ff290 */ /* 0x000fe8000fffe03f */
[----:B------:R-:W-:Y:S02]  /*64110*/  IMAD.MOV.U32 R205, RZ, RZ, R63 ;  /* 0x000000ffffcd7224 */ /* 0x000fe400078e003f */
[----:B------:R-:W-:Y:S01]  /*64120*/  IMAD.MOV.U32 R208, RZ, RZ, R62 ;  /* 0x000000ffffd07224 */ /* 0x000fe200078e003e */
[----:B------:R-:W-:Y:S01]  /*64130*/  MOV R2, R60 ;  /* 0x0000003c00027202 */ /* 0x000fe20000000f00 */
[----:B------:R-:W-:Y:S01]  /*64140*/  IMAD.MOV.U32 R209, RZ, RZ, R61 ;  /* 0x000000ffffd17224 */ /* 0x000fe200078e003d */
[----:B------:R-:W-:Y:S04]  /*64150*/  STL [R1+0x4268], R205 ;  /* 0x004268cd01007387 */ /* 0x000fe80000100800 */
[----:B------:R1:W-:Y:S04]  /*64160*/  STL [R1+0x4264], R208 ;  /* 0x004264d001007387 */ /* 0x0003e80000100800 */
[----:B------:R1:W-:Y:S04]  /*64170*/  STL [R1+0x4260], R209 ;  /* 0x004260d101007387 */ /* 0x0003e80000100800 */
[----:B------:R1:W-:Y:S01]  /*64180*/  STL [R1+0x425c], R2 ;  /* 0x00425c0201007387 */ /* 0x0003e20000100800 */
[----:B------:R-:W-:Y:S01]  /*64190*/  IMAD.MOV.U32 R37, RZ, RZ, R72 ;  /* 0x000000ffff257224 */ /* 0x000fe200078e0048 */
[----:B------:R-:W-:Y:S01]  /*641a0*/  MOV R36, R73 ;  /* 0x0000004900247202 */ /* 0x000fe20000000f00 */
[----:B------:R-:W-:-:S02]  /*641b0*/  IMAD.MOV.U32 R33, RZ, RZ, R74 ;  /* 0x000000ffff217224 */ /* 0x000fc400078e004a */
[----:B------:R-:W-:Y:S01]  /*641c0*/  IMAD.MOV.U32 R32, RZ, RZ, R75 ;  /* 0x000000ffff207224 */ /* 0x000fe200078e004b */
[C---:B---3--:R-:W-:Y:S11]  /*641d0*/  HMMA.1688.F32.TF32 R52, R128.reuse, R192, R52 ;  /* 0x000000c08034723c */ /* 0x048ff60000081034 */
[----:B------:R-:W-:Y:S11]  /*641e0*/  @!UPT UIADD3 URZ, URZ, URZ, URZ ;  /* 0x0000003f3f3ff290 */ /* 0x000ff6000fffe03f */
[----:B------:R-:W-:Y:S02]  /*641f0*/  @!UPT UIADD3 URZ, URZ, URZ, URZ ;  /* 0x0000003f3f3ff290 */ /* 0x000fe4000fffe03f */
[----:B------:R-:W-:Y:S01]  /*64200*/  IMAD.MOV.U32 R196, RZ, RZ, R52 ;  /* 0x000000ffffc47224 */ /* 0x000fe200078e0034 */
[----:B------:R-:W-:Y:S01]  /*64210*/  MOV R193, R53 ;  /* 0x0000003500c17202 */ /* 0x000fe20000000f00 */
[----:B------:R-:W3:Y:S01]  /*64220*/  LDL.LU R52, [R1+0x1710] ;  /* 0x0017100001347983 */ /* 0x000ee20000300800 */
[----:B------:R-:W-:Y:S02]  /*64230*/  IMAD.MOV.U32 R192, RZ, RZ, R54 ;  /* 0x000000ffffc07224 */ /* 0x000fe400078e0036 */
[----:B------:R-:W-:Y:S01]  /*64240*/  IMAD.MOV.U32 R3, RZ, RZ, R55 ;  /* 0x000000ffff037224 */ /* 0x000fe200078e0037 */
[----:B------:R-:W3:Y:S04]  /*64250*/  LDL.LU R53, [R1+0x1714] ;  /* 0x0017140001357983 */ /* 0x000ee80000300800 */
[----:B------:R-:W3:Y:S04]  /*64260*/  LDL.LU R54, [R1+0x1718] ;  /* 0x0017180001367983 */ /* 0x000ee80000300800 */
[----:B------:R-:W3:Y:S04]  /*64270*/  LDL.LU R55, [R1+0x171c] ;  /* 0x00171c0001377983 */ /* 0x000ee80000300800 */
[----:B------:R-:W-:Y:S01]  /*64280*/  STL [R1+0x4278], R3 ;  /* 0x0042780301007387 */ /* 0x000fe20000100800 */
[C---:B--2---:R-:W-:Y:S03]  /*64290*/  HMMA.1688.F32.TF32 R56, R128.reuse, R188, R56 ;  /* 0x000000bc8038723c */ /* 0x044fe60000081038 */
[----:B------:R-:W-:Y:S04]  /*642a0*/  STL [R1+0x4274], R192 ;  /* 0x004274c001007387 */ /* 0x000fe80000100800 */
[----:B------:R-:W-:Y:S04]  /*642b0*/  STL [R1+0x4270], R193 ;  /* 0x004270c101007387 */ /* 0x000fe80000100800 */
[----:B------:R2:W-:Y:S11]  /*642c0*/  STL [R1+0x426c], R196 ;  /* 0x00426cc401007387 */ /* 0x0005f60000100800 */
[----:B------:R-:W-:Y:S02]  /*642d0*/  @!UPT UIADD3 URZ, URZ, URZ, URZ ;  /* 0x0000003f3f3ff290 */ /* 0x000fe4000fffe03f */
[----:B------:R-:W-:Y:S01]  /*642e0*/  IMAD.MOV.U32 R188, RZ, RZ, R59 ;  /* 0x000000ffffbc7224 */ /* 0x000fe200078e003b */
[----:B------:R-:W-:Y:S01]  /*642f0*/  MOV R189, R58 ;  /* 0x0000003a00bd7202 */ /* 0x000fe20000000f00 */
[----:B------:R-:W-:Y:S02]  /*64300*/  IMAD.MOV.U32 R197, RZ, RZ, R57 ;  /* 0x000000ffffc57224 */ /* 0x000fe400078e0039 */
[----:B------:R-:W-:Y:S01]  /*64310*/  IMAD.MOV.U32 R200, RZ, RZ, R56 ;  /* 0x000000ffffc87224 */ /* 0x000fe200078e0038 */
[----:B------:R-:W-:Y:S04]  /*64320*/  STL [R1+0x4288], R188 ;  /* 0x004288bc01007387 */ /* 0x000fe80000100800 */
[----:B------:R1:W-:Y:S04]  /*64330*/  STL [R1+0x4284], R189 ;  /* 0x004284bd01007387 */ /* 0x0003e80000100800 */
[----:B------:R1:W-:Y:S04]  /*64340*/  STL [R1+0x4280], R197 ;  /* 0x004280c501007387 */ /* 0x0003e80000100800 */
[----:B------:R1:W-:Y:S01]  /*64350*/  STL [R1+0x427c], R200 ;  /* 0x00427cc801007387 */ /* 0x0003e20000100800 */
[----:B----4-:R-:W-:Y:S03]  /*64360*/  HMMA.1688.F32.TF32 R56, R128, R184, R248 ;  /* 0x000000b88038723c */ /* 0x010fe600000810f8 */
[----:B------:R-:W4:Y:S04]  /*64370*/  LDL.LU R248, [R1+0x16f0] ;  /* 0x0016f00001f87983 */ /* 0x000f280000300800 */
[----:B------:R-:W4:Y:S04]  /*64380*/  LDL.LU R249, [R1+0x16f4] ;  /* 0x0016f40001f97983 */ /* 0x000f280000300800 */
[----:B------:R-:W4:Y:S04]  /*64390*/  LDL.LU R250, [R1+0x16f8] ;  /* 0x0016f80001fa7983 */ /* 0x000f280000300800 */
[----:B------:R-:W4:Y:S04]  /*643a0*/  LDL.LU R251, [R1+0x16fc] ;  /* 0x0016fc0001fb7983 */ /* 0x000f280000300800 */
[----:B------:R-:W2:Y:S04]  /*643b0*/  LDL.LU R72, [R1+0x1700] ;  /* 0x0017000001487983 */ /* 0x000ea80000300800 */
[----:B------:R-:W2:Y:S04]  /*643c0*/  LDL.LU R73, [R1+0x1704] ;  /* 0x0017040001497983 */ /* 0x000ea80000300800 */
[----:B------:R-:W2:Y:S04]  /*643d0*/  LDL.LU R74, [R1+0x1708] ;  /* 0x00170800014a7983 */ /* 0x000ea80000300800 */
[----:B------:R-:W2:Y:S01]  /*643e0*/  LDL.LU R75, [R1+0x170c] ;  /* 0x00170c00014b7983 */ /* 0x000ea20000300800 */
[----:B------:R-:W-:Y:S01]  /*643f0*/  MOV R184, R59 ;  /* 0x0000003b00b87202 */ /* 0x000fe20000000f00 */
[----:B------:R-:W-:-:S02]  /*64400*/  IMAD.MOV.U32 R185, RZ, RZ, R58 ;  /* 0x000000ffffb97224 */ /* 0x000fc400078e003a */
[----:B------:R-:W-:Y:S02]  /*64410*/  IMAD.MOV.U32 R201, RZ, RZ, R57 ;  /* 0x000000ffffc97224 */ /* 0x000fe400078e0039 */
[----:B------:R-:W-:Y:S01]  /*64420*/  IMAD.MOV.U32 R204, RZ, RZ, R56 ;  /* 0x000000ffffcc7224 */ /* 0x000fe200078e0038 */
[----:B------:R-:W-:Y:S04]  /*64430*/  STL [R1+0x4298], R184 ;  /* 0x004298b801007387 */ /* 0x000fe80000100800 */
[----:B------:R1:W-:Y:S04]  /*64440*/  STL [R1+0x4294], R185 ;  /* 0x004294b901007387 */ /* 0x0003e80000100800 */
[----:B------:R2:W-:Y:S04]  /*64450*/  STL [R1+0x4290], R201 ;  /* 0x004290c901007387 */ /* 0x0005e80000100800 */
[----:B------:R2:W-:Y:S04]  /*64460*/  STL [R1+0x428c], R204 ;  /* 0x00428ccc01007387 */ /* 0x0005e80000100800 */
        /* <DEDUP_REMOVED lines=12> */
[C---:B---3--:R-:W-:Y:S11]  /*64530*/  HMMA.1688.F32.TF32 R52, R128.reuse, R180, R52 ;  /* 0x000000b48034723c */ /* 0x048ff60000081034 */
[----:B------:R-:W-:Y:S11]  /*64540*/  @!UPT UIADD3 URZ, URZ, URZ, URZ ;  /* 0x0000003f3f3ff290 */ /* 0x000ff6000fffe03f */
[----:B------:R-:W-:Y:S02]  /*64550*/  @!UPT UIADD3 URZ, URZ, URZ, URZ ;  /* 0x0000003f3f3ff290 */ /* 0x000fe4000fffe03f */
[----:B------:R-:W-:Y:S02]  /*64560*/  IMAD.MOV.U32 R208, RZ, RZ, R52 ;  /* 0x000000ffffd07224 */ /* 0x000fe400078e0034 */
[----:B------:R-:W-:Y:S01]  /*64570*/  IMAD.MOV.U32 R209, RZ, RZ, R53 ;  /* 0x000000ffffd17224 */ /* 0x000fe200078e0035 */
[----:B------:R-:W3:Y:S01]  /*64580*/  LDL.LU R52, [R1+0x1680] ;  /* 0x0016800001347983 */ /* 0x000ee20000300800 */
[----:B------:R-:W-:Y:S02]  /*64590*/  IMAD.MOV.U32 R2, RZ, RZ, R54 ;  /* 0x000000ffff027224 */ /* 0x000fe400078e0036 */
[----:B------:R-:W-:Y:S01]  /*645a0*/  IMAD.MOV.U32 R0, RZ, RZ, R55 ;  /* 0x000000ffff007224 */ /* 0x000fe200078e0037 */
[----:B------:R-:W3:Y:S04]  /*645b0*/  LDL.LU R53, [R1+0x1684] ;  /* 0x0016840001357983 */ /* 0x000ee80000300800 */
[----:B------:R-:W3:Y:S04]  /*645c0*/  LDL.LU R54, [R1+0x1688] ;  /* 0x0016880001367983 */ /* 0x000ee80000300800 */
[----:B------:R-:W3:Y:S04]  /*645d0*/  LDL.LU R55, [R1+0x168c] ;  /* 0x00168c0001377983 */ /* 0x000ee80000300800 */
[----:B------:R-:W3:Y:S04]  /*645e0*/  LDL.LU R56, [R1+0x16a0] ;  /* 0x0016a00001387983 */ /* 0x000ee80000300800 */
[----:B------:R-:W3:Y:S04]  /*645f0*/  LDL.LU R57, [R1+0x16a4] ;  /* 0x0016a40001397983 */ /* 0x000ee80000300800 */
[----:B------:R-:W3:Y:S04]  /*64600*/  LDL.LU R58, [R1+0x16a8] ;  /* 0x0016a800013a7983 */ /* 0x000ee80000300800 */
[----:B------:R-:W3:Y:S04]  /*64610*/  LDL.LU R59, [R1+0x16ac] ;  /* 0x0016ac00013b7983 */ /* 0x000ee80000300800 */
[----:B------:R1:W-:Y:S01]  /*64620*/  STL [R1+0x429c], R208 ;  /* 0x00429cd001007387 */ /* 0x0003e20000100800 */
[C---:B--2---:R-:W-:Y:S11]  /*64630*/  HMMA.1688.F32.TF32 R72, R128.reuse, R176, R72 ;  /* 0x000000b08048723c */ /* 0x044ff60000081048 */
[----:B------:R-:W-:Y:S11]  /*64640*/  @!UPT UIADD3 URZ, URZ, URZ, URZ ;  /* 0x0000003f3f3ff290 */ /* 0x000ff6000fffe03f */
[----:B------:R-:W-:Y:S02]  /*64650*/  @!UPT UIADD3 URZ, URZ, URZ, URZ ;  /* 0x0000003f3f3ff290 */ /* 0x000fe4000fffe03f */
[----:B------:R-:W-:Y:S01]  /*64660*/  MOV R181, R72 ;  /* 0x0000004800b57202 */ /* 0x000fe20000000f00 */
[----:B------:R-:W-:Y:S02]  /*64670*/  IMAD.MOV.U32 R180, RZ, RZ, R73 ;  /* 0x000000ffffb47224 */ /* 0x000fe400078e0049 */
[----:B------:R-:W-:Y:S02]  /*64680*/  IMAD.MOV.U32 R177, RZ, RZ, R74 ;  /* 0x000000ffffb17224 */ /* 0x000fe400078e004a */
[----:B------:R-:W-:Y:S02]  /*64690*/  IMAD.MOV.U32 R176, RZ, RZ, R75 ;  /* 0x000000ffffb07224 */ /* 0x000fe400078e004b */
[C---:B----4-:R-:W-:Y:S01]  /*646a0*/  HMMA.1688.F32.TF32 R72, R128.reuse, R172, R248 ;  /* 0x000000ac8048723c */ /* 0x050fe200000810f8 */
[----:B------:R-:W2:Y:S04]  /*646b0*/  LDL.LU R248, [R1+0x1670] ;  /* 0x0016700001f87983 */ /* 0x000ea80000300800 */
[----:B------:R-:W2:Y:S04]  /*646c0*/  LDL.LU R249, [R1+0x1674] ;  /* 0x0016740001f97983 */ /* 0x000ea80000300800 */
[----:B------:R-:W2:Y:S04]  /*646d0*/  LDL.LU R250, [R1+0x1678] ;  /* 0x0016780001fa7983 */ /* 0x000ea80000300800 */
[----:B------:R-:W2:Y:S01]  /*646e0*/  LDL.LU R251, [R1+0x167c] ;  /* 0x00167c0001fb7983 */ /* 0x000ea20000300800 */
[C---:B------:R-:W-:Y:S03]  /*646f0*/  HMMA.1688.F32.TF32 R68, R128.reuse, R168, R68 ;  /* 0x000000a88044723c */ /* 0x040fe60000081044 */
[----:B------:R-:W4:Y:S04]  /*64700*/  LDL.LU R76, [R1+0x1660] ;  /* 0x00166000014c7983 */ /* 0x000f280000300800 */
[----:B------:R-:W4:Y:S01]  /*64710*/  LDL.LU R77, [R1+0x1664] ;  /* 0x00166400014d7983 */ /* 0x000f220000300800 */
[----:B------:R-:W-:Y:S02]  /*64720*/  HMMA.1688.F32.TF32 R64, R128, R164, R64 ;  /* 0x000000a48040723c */ /* 0x000fe40000081040 */
[----:B------:R-:W-:Y:S01]  /*64730*/  IMAD.MOV.U32 R196, RZ, RZ, R72 ;  /* 0x000000ffffc47224 */ /* 0x000fe200078e0048 */
[----:B------:R-:W4:Y:S01]  /*64740*/  LDL.LU R78, [R1+0x1668] ;  /* 0x00166800014e7983 */ /* 0x000f220000300800 */
[----:B------:R-:W-:-:S04]  /*64750*/  MOV R205, R73 ;  /* 0x0000004900cd7202 */ /* 0x000fc80000000f00 */
[----:B------:R-:W-:Y:S01]  /*64760*/  HMMA.1688.F32.TF32 R60, R128, R160, R60 ;  /* 0x000000a0803c723c */ /* 0x000fe2000008103c */
[----:B------:R-:W4:Y:S01]  /*64770*/  LDL.LU R79, [R1+0x166c] ;  /* 0x00166c00014f7983 */ /* 0x000f220000300800 */
[----:B------:R-:W-:-:S03]  /*64780*/  IMAD.MOV.U32 R173, RZ, RZ, R74 ;  /* 0x000000ffffad7224 */ /* 0x000fc600078e004a */
[----:B------:R-:W4:Y:S01]  /*64790*/  LDL.LU R72, [R1+0x1630] ;  /* 0x0016300001487983 */ /* 0x000f220000300800 */
[----:B------:R-:W-:-:S03]  /*647a0*/  IMAD.MOV.U32 R172, RZ, RZ, R75 ;  /* 0x000000ffffac7224 */ /* 0x000fc600078e004b */
[----:B------:R-:W4:Y:S01]  /*647b0*/  LDL.LU R73, [R1+0x1634] ;  /* 0x0016340001497983 */ /* 0x000f220000300800 */
[----:B------:R-:W-:-:S03]  /*647c0*/  IMAD.MOV.U32 R192, RZ, RZ, R68 ;  /* 0x000000ffffc07224 */ /* 0x000fc600078e0044 */
[----:B------:R-:W4:Y:S01]  /*647d0*/  LDL.LU R74, [R1+0x1638] ;  /* 0x00163800014a7983 */ /* 0x000f220000300800 */
[----:B------:R-:W-:Y:S01]  /*647e0*/  IMAD.MOV.U32 R193, RZ, RZ, R69 ;  /* 0x000000ffffc17224 */ /* 0x000fe200078e0045 */
[----:B------:R-:W-:Y:S02]  /*647f0*/  MOV R169, R70 ;  /* 0x0000004600a97202 */ /* 0x000fe40000000f00 */
        /* <DEDUP_REMOVED lines=15> */
[----:B------:R-:W4:Y:S01]  /*648f0*/  LDL.LU R67, [R1+0x161c] ;  /* 0x00161c0001437983 */ /* 0x000f220000300800 */
[----:B------:R-:W-:Y:S02]  /*64900*/  IMAD.MOV.U32 R165, RZ, RZ, R60 ;  /* 0x000000ffffa57224 */ /* 0x000fe400078e003c */
[----:B------:R-:W-:Y:S02]  /*64910*/  IMAD.MOV.U32 R164, RZ, RZ, R61 ;  /* 0x000000ffffa47224 */ /* 0x000fe400078e003d */
[----:B------:R-:W-:Y:S02]  /*64920*/  IMAD.MOV.U32 R161, RZ, RZ, R62 ;  /* 0x000000ffffa17224 */ /* 0x000fe400078e003e */
[----:B------:R-:W-:Y:S01]  /*64930*/  IMAD.MOV.U32 R160, RZ, RZ, R63 ;  /* 0x000000ffffa07224 */ /* 0x000fe200078e003f */
[C---:B---3--:R-:W-:Y:S11]  /*64940*/  HMMA.1688.F32.TF32 R52, R128.reuse, R152, R52 ;  /* 0x000000988034723c */ /* 0x048ff60000081034 */
[----:B------:R-:W-:Y:S11]  /*64950*/  @!UPT UIADD3 URZ, URZ, URZ, URZ ;  /* 0x0000003f3f3ff290 */ /* 0x000ff6000fffe03f */
[----:B------:R-:W-:Y:S02]  /*64960*/  @!UPT UIADD3 URZ, URZ, URZ, URZ ;  /* 0x0000003f3f3ff290 */ /* 0x000fe4000fffe03f */
[----:B------:R-:W-:Y:S01]  /*64970*/  IMAD.MOV.U32 R185, RZ, RZ, R52 ;  /* 0x000000ffffb97224 */ /* 0x000fe200078e0034 */
[----:B------:R-:W-:Y:S01]  /*64980*/  MOV R201, R53 ;  /* 0x0000003500c97202 */ /* 0x000fe20000000f00 */
[----:B------:R-:W-:Y:S02]  /*64990*/  IMAD.MOV.U32 R153, RZ, RZ, R54 ;  /* 0x000000ffff997224 */ /* 0x000fe400078e0036 */
[----:B------:R-:W-:Y:S01]  /*649a0*/  IMAD.MOV.U32 R152, RZ, RZ, R55 ;  /* 0x000000ffff987224 */ /* 0x000fe200078e0037 */
[C---:B------:R-:W-:Y:S11]  /*649b0*/  HMMA.1688.F32.TF32 R56, R128.reuse, R156, R56 ;  /* 0x0000009c8038723c */ /* 0x040ff60000081038 */
[----:B------:R-:W-:Y:S11]  /*649c0*/  @!UPT UIADD3 URZ, URZ, URZ, URZ ;  /* 0x0000003f3f3ff290 */ /* 0x000ff6000fffe03f */
[----:B------:R-:W-:Y:S02]  /*649d0*/  @!UPT UIADD3 URZ, URZ, URZ, URZ ;  /* 0x0000003f3f3ff290 */ /* 0x000fe4000fffe03f */
[----:B------:R-:W-:Y:S01]  /*649e0*/  MOV R204, R56 ;  /* 0x0000003800cc7202 */ /* 0x000fe20000000f00 */
[----:B------:R-:W-:Y:S02]  /*649f0*/  IMAD.MOV.U32 R188, RZ, RZ, R57 ;  /* 0x000000ffffbc7224 */ /* 0x000fe400078e0039 */
[----:B------:R-:W-:Y:S02]  /*64a00*/  IMAD.MOV.U32 R157, RZ, RZ, R58 ;  /* 0x000000ffff9d7224 */ /* 0x000fe400078e003a */
[----:B------:R-:W-:Y:S01]  /*64a10*/  IMAD.MOV.U32 R156, RZ, RZ, R59 ;  /* 0x000000ffff9c7224 */ /* 0x000fe200078e003b */
[----:B--2---:R-:W-:Y:S07]  /*64a20*/  HMMA.1688.F32.TF32 R52, R128, R148, R248 ;  /* 0x000000948034723c */ /* 0x004fee00000810f8 */
[----:B------:R-:W-:-:S02]  /*64a30*/  IMAD.MOV.U32 R248, RZ, RZ, R46 ;  /* 0x000000fffff87224 */ /* 0x000fc400078e002e */
[----:B------:R-:W-:Y:S11]  /*64a40*/  IMAD.MOV.U32 R249, RZ, RZ, R47 ;  /* 0x000000fffff97224 */ /* 0x000ff600078e002f */
[----:B------:R-:W-:Y:S04]  /*64a50*/  @!UPT UIADD3 URZ, URZ, URZ, URZ ;  /* 0x0000003f3f3ff290 */ /* 0x000fe8000fffe03f */
[----:B------:R-:W-:Y:S01]  /*64a60*/  IMAD.MOV.U32 R149, RZ, RZ, R52 ;  /* 0x000000ffff957224 */ /* 0x000fe200078e0034 */
[----:B------:R-:W-:Y:S01]  /*64a70*/  MOV R21, R54 ;  /* 0x0000003600157202 */ /* 0x000fe20000000f00 */
[----:B------:R-:W-:Y:S02]  /*64a80*/  IMAD.MOV.U32 R148, RZ, RZ, R53 ;  /* 0x000000ffff947224 */ /* 0x000fe400078e0035 */
[----:B------:R-:W-:Y:S02]  /*64a90*/  IMAD.MOV.U32 R52, RZ, RZ, R38 ;  /* 0x000000ffff347224 */ /* 0x000fe400078e0026 */
[----:B------:R-:W2:Y:S01]  /*64aa0*/  LDL.LU R38, [R1+0x475c] ;  /* 0x00475c0001267983 */ /* 0x000ea20000300800 */
[----:B------:R-:W-:Y:S02]  /*64ab0*/  IMAD.MOV.U32 R53, RZ, RZ, R39 ;  /* 0x000000ffff357224 */ /* 0x000fe400078e0027 */
[----:B------:R-:W-:Y:S01]  /*64ac0*/  IMAD.MOV.U32 R20, RZ, RZ, R55 ;  /* 0x000000ffff147224 */ /* 0x000fe200078e0037 */
[----:B------:R-:W2:Y:S01]  /*64ad0*/  LDL.LU R39, [R1+0x4758] ;  /* 0x0047580001277983 */ /* 0x000ea20000300800 */
[----:B------:R-:W-:Y:S01]  /*64ae0*/  IMAD.MOV.U32 R54, RZ, RZ, R42 ;  /* 0x000000ffff367224 */ /* 0x000fe200078e002a */
[----:B------:R-:W-:-:S02]  /*64af0*/  MOV R55, R43 ;  /* 0x0000002b00377202 */ /* 0x000fc40000000f00 */
[----:B------:R-:W3:Y:S04]  /*64b00*/  LDL.LU R42, [R1+0x4754] ;  /* 0x00475400012a7983 */ /* 0x000ee80000300800 */
[----:B------:R-:W3:Y:S04]  /*64b10*/  LDL.LU R43, [R1+0x4750] ;  /* 0x00475000012b7983 */ /* 0x000ee80000300800 */
        /* <DEDUP_REMOVED lines=13> */
[----:B------:R-:W2:Y:S01]  /*64bf0*/  LDL.LU R51, [R1+0x4740] ;  /* 0x0047400001337983 */ /* 0x000ea20000300800 */
[C---:B----4-:R-:W-:Y:S03]  /*64c00*/  HMMA.1688.F32.TF32 R64, R128.reuse, R132, R64 ;  /* 0x000000848040723c */ /* 0x050fe60000081040 */
[----:B------:R-:W4:Y:S04]  /*64c10*/  LDL.LU R132, [R1+0x1300] ;  /* 0x0013000001847983 */ /* 0x000f280000300800 */
[----:B------:R-:W4:Y:S01]  /*64c20*/  LDL.LU R133, [R1+0x1304] ;  /* 0x0013040001857983 */ /* 0x000f220000300800 */
[C---:B------:R-:W-:Y:S08]  /*64c30*/  HMMA.1688.F32.TF32 R68, R128.reuse, R136, R68 ;  /* 0x000000888044723c */ /* 0x040ff00000081044 */
[----:B------:R-:W-:Y:S08]  /*64c40*/  HMMA.1688.F32.TF32 R76, R128, R144, R76 ;  /* 0x00000090804c723c */ /* 0x000ff0000008104c */
[----:B------:R-:W-:-:S02]  /*64c50*/  IMAD.MOV.U32 R9, RZ, RZ, R64 ;  /* 0x000000ffff097224 */ /* 0x000fc400078e0040 */
[----:B------:R-:W-:Y:S01]  /*64c60*/  IMAD.MOV.U32 R8, RZ, RZ, R65 ;  /* 0x000000ffff087224 */ /* 0x000fe200078e0041 */
[----:B------:R-:W-:Y:S01]  /*64c70*/  MOV R65, R194 ;  /* 0x000000c200417202 */ /* 0x000fe20000000f00 */
[----:B------:R-:W-:Y:S01]  /*64c80*/  IMAD.MOV.U32 R64, RZ, RZ, R195 ;  /* 0x000000ffff407224 */ /* 0x000fe200078e00c3 */
[----:B------:R-:W-:Y:S01]  /*64c90*/  HMMA.1688.F32.TF32 R72, R128, R140, R72 ;  /* 0x0000008c8048723c */ /* 0x000fe20000081048 */
[----:B------:R-:W-:Y:S01]  /*64ca0*/  IMAD.MOV.U32 R5, RZ, RZ, R66 ;  /* 0x000000ffff057224 */ /* 0x000fe200078e0042 */
[----:B------:R-:W-:Y:S01]  /*64cb0*/  MOV R4, R67 ;  /* 0x0000004300047202 */ /* 0x000fe20000000f00 */
[----:B------:R-:W-:Y:S02]  /*64cc0*/  IMAD.MOV.U32 R66, RZ, RZ, R191 ;  /* 0x000000ffff427224 */ /* 0x000fe400078e00bf */
[----:B------:R-:W-:Y:S02]  /*64cd0*/  IMAD.MOV.U32 R67, RZ, RZ, R190 ;  /* 0x000000ffff437224 */ /* 0x000fe400078e00be */
[----:B------:R-:W-:Y:S01]  /*64ce0*/  IMAD.MOV.U32 R141, RZ, RZ, R68 ;  /* 0x000000ffff8d7224 */ /* 0x000fe200078e0044 */
[----:B------:R-:W-:Y:S01]  /*64cf0*/  MOV R137, R70 ;  /* 0x0000004600897202 */ /* 0x000fe20000000f00 */
[----:B------:R-:W-:-:S02]  /*64d00*/  IMAD.MOV.U32 R140, RZ, RZ, R69 ;  /* 0x000000ffff8c7224 */ /* 0x000fc400078e0045 */
[----:B------:R-:W-:Y:S01]  /*64d10*/  IMAD.MOV.U32 R68, RZ, RZ, R211 ;  /* 0x000000ffff447224 */ /* 0x000fe200078e00d3 */
[----:B------:R-:W-:Y:S01]  /*64d20*/  MOV R70, R207 ;  /* 0x000000cf00467202 */ /* 0x000fe20000000f00 */
[----:B------:R-:W-:Y:S01]  /*64d30*/  IMAD.MOV.U32 R69, RZ, RZ, R210 ;  /* 0x000000ffff457224 */ /* 0x000fe200078e00d2 */
[----:B-1----:R-:W-:Y:S01]  /*64d40*/  MOV R208, R76 ;  /* 0x0000004c00d07202 */ /* 0x002fe20000000f00 */
[----:B------:R-:W-:Y:S02]  /*64d50*/  IMAD.MOV.U32 R136, RZ, RZ, R71 ;  /* 0x000000ffff887224 */ /* 0x000fe400078e0047 */
[----:B------:R-:W-:Y:S02]  /*64d60*/  IMAD.MOV.U32 R71, RZ, RZ, R206 ;  /* 0x000000ffff477224 */ /* 0x000fe400078e00ce */
[----:B------:R-:W-:Y:S02]  /*64d70*/  IMAD.MOV.U32 R184, RZ, RZ, R77 ;  /* 0x000000ffffb87224 */ /* 0x000fe400078e004d */
[----:B------:R-:W-:-:S02]  /*64d80*/  IMAD.MOV.U32 R76, RZ, RZ, R203 ;  /* 0x000000ffff4c7224 */ /* 0x000fc400078e00cb */
[----:B------:R-:W-:Y:S02]  /*64d90*/  IMAD.MOV.U32 R145, RZ, RZ, R78 ;  /* 0x000000ffff917224 */ /* 0x000fe400078e004e */
[----:B------:R-:W-:Y:S02]  /*64da0*/  IMAD.MOV.U32 R77, RZ, RZ, R202 ;  /* 0x000000ffff4d7224 */ /* 0x000fe400078e00ca */
[----:B------:R-:W-:Y:S01]  /*64db0*/  IMAD.MOV.U32 R144, RZ, RZ, R79 ;  /* 0x000000ffff907224 */ /* 0x000fe200078e004f */
[----:B------:R-:W-:Y:S01]  /*64dc0*/  MOV R79, R198 ;  /* 0x000000c6004f7202 */ /* 0x000fe20000000f00 */
[----:B------:R-:W-:Y:S01]  /*64dd0*/  IMAD.MOV.U32 R78, RZ, RZ, R199 ;  /* 0x000000ffff4e7224 */ /* 0x000fe200078e00c7 */
[C---:B---3--:R-:W-:Y:S08]  /*64de0*/  HMMA.1688.F32.TF32 R52, R212.reuse, R42, R52 ;  /* 0x0000002ad434723c */ /* 0x048ff00000081034 */
[C---:B--2---:R-:W-:Y:S08]  /*64df0*/  HMMA.1688.F32.TF32 R56, R212.reuse, R46, R56 ;  /* 0x0000002ed438723c */ /* 0x044ff00000081038 */
[----:B------:R-:W-:Y:S01]  /*64e00*/  HMMA.1688.F32.TF32 R60, R212, R50, R60 ;  /* 0x00000032d43c723c */ /* 0x000fe2000008103c */
[----:B------:R-:W-:-:S02]  /*64e10*/  IMAD.MOV.U32 R80, RZ, RZ, R134 ;  /* 0x000000ffff507224 */ /* 0x000fc400078e0086 */
[----:B------:R-:W-:Y:S02]  /*64e20*/  IMAD.MOV.U32 R81, RZ, RZ, R135 ;  /* 0x000000ffff517224 */ /* 0x000fe400078e0087 */
[----:B------:R-:W-:Y:S01]  /*64e30*/  IMAD.MOV.U32 R82, RZ, RZ, R138 ;  /* 0x000000ffff527224 */ /* 0x000fe200078e008a */
[----:B------:R-:W-:Y:S01]  /*64e40*/  MOV R151, R13 ;  /* 0x0000000d00977202 */ /* 0x000fe20000000f00 */
[----:B------:R-:W-:Y:S01]  /*64e50*/  IMAD.MOV.U32 R150, RZ, RZ, R12 ;  /* 0x000000ffff967224 */ /* 0x000fe200078e000c */
[----:B------:R-:W-:Y:S01]  /*64e60*/  MOV R84, R142 ;  /* 0x0000008e00547202 */ /* 0x000fe20000000f00 */
[----:B------:R-:W-:Y:S02]  /*64e70*/  IMAD.MOV.U32 R83, RZ, RZ, R139 ;  /* 0x000000ffff537224 */ /* 0x000fe400078e008b */
[----:B------:R-:W-:Y:S02]  /*64e80*/  IMAD.MOV.U32 R85, RZ, RZ, R143 ;  /* 0x000000ffff557224 */ /* 0x000fe400078e008f */
[----:B------:R-:W-:-:S02]  /*64e90*/  IMAD.MOV.U32 R86, RZ, RZ, R146 ;  /* 0x000000ffff567224 */ /* 0x000fc400078e0092 */
[----:B------:R-:W-:Y:S02]  /*64ea0*/  IMAD.MOV.U32 R87, RZ, RZ, R147 ;  /* 0x000000ffff577224 */ /* 0x000fe400078e0093 */
[----:B------:R-:W-:Y:S02]  /*64eb0*/  IMAD.MOV.U32 R94, RZ, RZ, R154 ;  /* 0x000000ffff5e7224 */ /* 0x000fe400078e009a */
[----:B------:R-:W-:Y:S02]  /*64ec0*/  IMAD.MOV.U32 R95, RZ, RZ, R155 ;  /* 0x000000ffff5f7224 */ /* 0x000fe400078e009b */
[----:B------:R-:W-:Y:S01]  /*64ed0*/  IMAD.MOV.U32 R96, RZ, RZ, R158 ;  /* 0x000000ffff607224 */ /* 0x000fe200078e009e */
[----:B------:R-:W-:Y:S01]  /*64ee0*/  MOV R98, R162 ;  /* 0x000000a200627202 */ /* 0x000fe20000000f00 */
[----:B------:R-:W-:Y:S04]  /*64ef0*/  STL.64 [R1+0x1c70], R60 ;  /* 0x001c703c01007387 */ /* 0x000fe80000100a00 */
[----:B------:R-:W-:Y:S04]  /*64f00*/  STL.64 [R1+0x1c78], R62 ;  /* 0x001c783e01007387 */ /* 0x000fe80000100a00 */
[----:B------:R-:W-:Y:S04]  /*64f10*/  STL.64 [R1+0x4608], R42 ;  /* 0x0046082a01007387 */ /* 0x000fe80000100a00 */
[----:B------:R-:W-:Y:S04]  /*64f20*/  STL.64 [R1+0x1c30], R56 ;  /* 0x001c303801007387 */ /* 0x000fe80000100a00 */
[----:B------:R-:W-:Y:S04]  /*64f30*/  STL.64 [R1+0x1c38], R58 ;  /* 0x001c383a01007387 */ /* 0x000fe80000100a00 */
[----:B------:R1:W-:Y:S01]  /*64f40*/  STL.64 [R1+0x4600], R40 ;  /* 0x0046002801007387 */ /* 0x0003e20000100a00 */
[----:B------:R-:W-:-:S02]  /*64f50*/  IMAD.MOV.U32 R97, RZ, RZ, R159 ;  /* 0x000000ffff617224 */ /* 0x000fc400078e009f */
[----:B------:R-:W-:Y:S02]  /*64f60*/  IMAD.MOV.U32 R99, RZ, RZ, R163 ;  /* 0x000000ffff637224 */ /* 0x000fe400078e00a3 */
[----:B------:R-:W-:Y:S02]  /*64f70*/  IMAD.MOV.U32 R100, RZ, RZ, R166 ;  /* 0x000000ffff647224 */ /* 0x000fe400078e00a6 */
[----:B------:R-:W-:Y:S01]  /*64f80*/  IMAD.MOV.U32 R101, RZ, RZ, R167 ;  /* 0x000000ffff657224 */ /* 0x000fe200078e00a7 */
[----:B------:R-:W-:Y:S01]  /*64f90*/  MOV R103, R171 ;  /* 0x000000ab00677202 */ /* 0x000fe20000000f00 */
[----:B------:R-:W-:Y:S02]  /*64fa0*/  IMAD.MOV.U32 R102, RZ, RZ, R170 ;  /* 0x000000ffff667224 */ /* 0x000fe400078e00aa */
[----:B------:R-:W-:Y:S01]  /*64fb0*/  IMAD.MOV.U32 R104, RZ, RZ, R6 ;  /* 0x000000ffff687224 */ /* 0x000fe200078e0006 */
[----:B-1----:R-:W-:Y:S01]  /*64fc0*/  HMMA.1688.F32.TF32 R40, R212, R38, R248 ;  /* 0x00000026d428723c */ /* 0x002fe200000810f8 */
[----:B------:R1:W-:Y:S04]  /*64fd0*/  STL.64 [R1+0x1c60], R52 ;  /* 0x001c603401007387 */ /* 0x0003e80000100a00 */
[----:B------:R2:W-:Y:S04]  /*64fe0*/  STL.64 [R1+0x1c68], R54 ;  /* 0x001c683601007387 */ /* 0x0005e80000100a00 */
[----:B------:R-:W3:Y:S04]  /*64ff0*/  LDL.LU R24, [R1+0x1308] ;  /* 0x0013080001187983 */ /* 0x000ee80000300800 */
[----:B------:R-:W3:Y:S01]  /*65000*/  LDL.LU R248, [R1+0x1570] ;  /* 0x0015700001f87983 */ /* 0x000ee20000300800 */
[----:B-1----:R-:W-:-:S02]  /*65010*/  IMAD.MOV.U32 R52, RZ, RZ, R179 ;  /* 0x000000ffff347224 */ /* 0x002fc400078e00b3 */
[----:B------:R-:W-:Y:S02]  /*65020*/  IMAD.MOV.U32 R53, RZ, RZ, R178 ;  /* 0x000000ffff357224 */ /* 0x000fe400078e00b2 */
[----:B------:R-:W-:Y:S02]  /*65030*/  IMAD.MOV.U32 R105, RZ, RZ, R7 ;  /* 0x000000ffff697224 */ /* 0x000fe400078e0007 */
[----:B------:R-:W-:Y:S01]  /*65040*/  IMAD.MOV.U32 R106, RZ, RZ, R10 ;  /* 0x000000ffff6a7224 */ /* 0x000fe200078e000a */
[----:B------:R-:W-:Y:S01]  /*65050*/  MOV R88, R14 ;  /* 0x0000000e00587202 */ /* 0x000fe20000000f00 */
[----:B------:R-:W-:Y:S01]  /*65060*/  IMAD.MOV.U32 R107, RZ, RZ, R11 ;  /* 0x000000ffff6b7224 */ /* 0x000fe200078e000b */
[----:B------:R1:W-:Y:S04]  /*65070*/  STL.64 [R1+0x1c20], R40 ;  /* 0x001c202801007387 */ /* 0x0003e80000100a00 */
[----:B------:R1:W-:Y:S04]  /*65080*/  STL.64 [R1+0x1c28], R42 ;  /* 0x001c282a01007387 */ /* 0x0003e80000100a00 */
[----:B------:R-:W3:Y:S01]  /*65090*/  LDL.LU R249, [R1+0x1574] ;  /* 0x0015740001f97983 */ /* 0x000ee20000300800 */
[----:B--2---:R-:W-:-:S03]  /*650a0*/  IMAD.MOV.U32 R54, RZ, RZ, R175 ;  /* 0x000000ffff367224 */ /* 0x004fc600078e00af */
[----:B------:R-:W2:Y:S01]  /*650b0*/  LDL.LU R250, [R1+0x1578] ;  /* 0x0015780001fa7983 */ /* 0x000ea20000300800 */
[----:B------:R-:W-:-:S03]  /*650c0*/  IMAD.MOV.U32 R55, RZ, RZ, R174 ;  /* 0x000000ffff377224 */ /* 0x000fc600078e00ae */
[----:B------:R-:W2:Y:S01]  /*650d0*/  LDL.LU R251, [R1+0x157c] ;  /* 0x00157c0001fb7983 */ /* 0x000ea20000300800 */
[----:B------:R-:W-:-:S03]  /*650e0*/  MOV R60, R187 ;  /* 0x000000bb003c7202 */ /* 0x000fc60000000f00 */
[----:B------:R-:W2:Y:S01]  /*650f0*/  LDL.LU R179, [R1+0x473c] ;  /* 0x00473c0001b37983 */ /* 0x000ea20000300800 */
        /* <DEDUP_REMOVED lines=26> */
[----:B------:R-:W-:-:S03]  /*652a0*/  IMAD.MOV.U32 R92, RZ, RZ, R150 ;  /* 0x000000ffff5c7224 */ /* 0x000fc600078e0096 */
[----:B------:R-:W3:Y:S01]  /*652b0*/  LDL.LU R142, [R1+0x46dc] ;  /* 0x0046dc00018e7983 */ /* 0x000ee20000300800 */
[----:B------:R-:W-:-:S03]  /*652c0*/  MOV R93, R151 ;  /* 0x00000097005d7202 */ /* 0x000fc60000000f00 */
        /* <DEDUP_REMOVED lines=15> */
[----:B------:R-:W-:-:S02]  /*653c0*/  IMAD.MOV.U32 R89, RZ, RZ, R15 ;  /* 0x000000ffff597224 */ /* 0x000fc400078e000f */
[----:B------:R-:W-:Y:S01]  /*653d0*/  IMAD.MOV.U32 R90, RZ, RZ, R18 ;  /* 0x000000ffff5a7224 */ /* 0x000fe200078e0012 */
[----:B------:R-:W-:Y:S01]  /*653e0*/  MOV R16, R73 ;  /* 0x0000004900107202 */ /* 0x000fe20000000f00 */
[----:B------:R-:W-:Y:S02]  /*653f0*/  IMAD.MOV.U32 R17, RZ, RZ, R72 ;  /* 0x000000ffff117224 */ /* 0x000fe400078e0048 */
[----:B------:R-:W-:Y:S01]  /*65400*/  IMAD.MOV.U32 R91, RZ, RZ, R22 ;  /* 0x000000ffff5b7224 */ /* 0x000fe200078e0016 */
[----:B------:R-:W-:Y:S01]  /*65410*/  MOV R73, R26 ;  /* 0x0000001a00497202 */ /* 0x000fe20000000f00 */
[----:B------:R-:W-:Y:S01]  /*65420*/  IMAD.MOV.U32 R72, RZ, RZ, R23 ;  /* 0x000000ffff487224 */ /* 0x000fe200078e0017 */
[----:B----4-:R-:W-:Y:S01]  /*65430*/  LDS R124, [R132+0x6000] ;  /* 0x00600000847c7984 */ /* 0x010fe20000000800 */
[----:B------:R-:W-:Y:S02]  /*65440*/  IMAD.MOV.U32 R13, RZ, RZ, R74 ;  /* 0x000000ffff0d7224 */ /* 0x000fe400078e004a */
[----:B------:R-:W-:Y:S01]  /*65450*/  IMAD.MOV.U32 R12, RZ, RZ, R75 ;  /* 0x000000ffff0c7224 */ /* 0x000fe200078e004b */
[----:B------:R-:W-:Y:S01]  /*65460*/  LDS R126, [R132+0x7000] ;  /* 0x00700000847e7984 */ /* 0x000fe20000000800 */
[----:B------:R-:W-:-:S02]  /*65470*/  IMAD.MOV.U32 R74, RZ, RZ, R34 ;  /* 0x000000ffff4a7224 */ /* 0x000fc400078e0022 */
[----:B------:R-:W-:Y:S01]  /*65480*/  IMAD.MOV.U32 R75, RZ, RZ, R35 ;  /* 0x000000ffff4b7224 */ /* 0x000fe200078e0023 */
[----:B------:R-:W-:Y:S01]  /*65490*/  LDS R125, [R133+0x6000] ;  /* 0x00600000857d7984 */ /* 0x000fe20000000800 */
[----:B------:R-:W-:Y:S02]  /*654a0*/  IMAD.MOV.U32 R56, RZ, RZ, R30 ;  /* 0x000000ffff387224 */ /* 0x000fe400078e001e */
[----:B------:R-:W-:Y:S01]  /*654b0*/  IMAD.MOV.U32 R57, RZ, RZ, R31 ;  /* 0x000000ffff397224 */ /* 0x000fe200078e001f */
[----:B------:R-:W-:Y:S01]  /*654c0*/  MOV R58, R27 ;  /* 0x0000001b003a7202 */ /* 0x000fe20000000f00 */
[----:B------:R-:W-:Y:S01]  /*654d0*/  IMAD.MOV.U32 R59, RZ, RZ, R19 ;  /* 0x000000ffff3b7224 */ /* 0x000fe200078e0013 */
[----:B------:R-:W4:Y:S01]  /*654e0*/  LDS R127, [R133+0x7000] ;  /* 0x00700000857f7984 */ /* 0x000f220000000800 */
[----:B--2---:R-:W-:Y:S02]  /*654f0*/  IMAD.MOV.U32 R111, RZ, RZ, R179 ;  /* 0x000000ffff6f7224 */ /* 0x004fe400078e00b3 */
[----:B---3--:R-:W-:-:S02]  /*65500*/  IMAD.MOV.U32 R110, RZ, RZ, R178 ;  /* 0x000000ffff6e7224 */ /* 0x008fc400078e00b2 */
[----:B------:R-:W-:Y:S02]  /*65510*/  IMAD.MOV.U32 R109, RZ, RZ, R175 ;  /* 0x000000ffff6d7224 */ /* 0x000fe400078e00af */
[----:B------:R-:W-:Y:S02]  /*65520*/  IMAD.MOV.U32 R108, RZ, RZ, R174 ;  /* 0x000000ffff6c7224 */ /* 0x000fe400078e00ae */
[----:B------:R-:W2:Y:S04]  /*65530*/  LDL.LU R174, [R1+0x469c] ;  /* 0x00469c0001ae7983 */ /* 0x000ea80000300800 */
[----:B------:R-:W2:Y:S04]  /*65540*/  LDL.LU R175, [R1+0x4698] ;  /* 0x0046980001af7983 */ /* 0x000ea80000300800 */
[----:B------:R-:W3:Y:S01]  /*65550*/  LDL.LU R178, [R1+0x4694] ;  /* 0x0046940001b27983 */ /* 0x000ee20000300800 */
[----:B------:R-:W-:-:S02]  /*65560*/  IMAD.MOV.U32 R114, RZ, RZ, R186 ;  /* 0x000000ffff727224 */ /* 0x000fc400078e00ba */
[----:B------:R-:W-:Y:S01]  /*65570*/  IMAD.MOV.U32 R113, RZ, RZ, R183 ;  /* 0x000000ffff717224 */ /* 0x000fe200078e00b7 */
[----:B------:R-:W3:Y:S01]  /*65580*/  LDL.LU R179, [R1+0x4690] ;  /* 0x0046900001b37983 */ /* 0x000ee20000300800 */
[----:B------:R-:W-:-:S03]  /*65590*/  MOV R112, R182 ;  /* 0x000000b600707202 */ /* 0x000fc60000000f00 */
[----:B------:R-:W2:Y:S01]  /*655a0*/  LDL.LU R182, [R1+0x468c] ;  /* 0x00468c0001b67983 */ /* 0x000ea20000300800 */
[----:B------:R-:W-:-:S03]  /*655b0*/  IMAD.MOV.U32 R115, RZ, RZ, R187 ;  /* 0x000000ffff737224 */ /* 0x000fc600078e00bb */
[----:B------:R-:W2:Y:S04]  /*655c0*/  LDL.LU R183, [R1+0x4688] ;  /* 0x0046880001b77983 */ /* 0x000ea80000300800 */
[----:B------:R-:W2:Y:S01]  /*655d0*/  LDL.LU R186, [R1+0x4684] ;  /* 0x0046840001ba7983 */ /* 0x000ea20000300800 */
[----:B------:R-:W-:Y:S01]  /*655e0*/  IMAD.MOV.U32 R122, RZ, RZ, R194 ;  /* 0x000000ffff7a7224 */ /* 0x000fe200078e00c2 */
[----:B------:R-:W-:Y:S02]  /*655f0*/  MOV R121, R191 ;  /* 0x000000bf00797202 */ /* 0x000fe40000000f00 */
[----:B------:R-:W2:Y:S01]  /*65600*/  LDL.LU R187, [R1+0x4680] ;  /* 0x0046800001bb7983 */ /* 0x000ea20000300800 */
[----:B------:R-:W-:-:S03]  /*65610*/  IMAD.MOV.U32 R120, RZ, RZ, R190 ;  /* 0x000000ffff787224 */ /* 0x000fc600078e00be */
[----:B------:R-:W2:Y:S01]  /*65620*/  LDL.LU R190, [R1+0x467c] ;  /* 0x00467c0001be7983 */ /* 0x000ea20000300800 */
[----:B------:R-:W-:-:S03]  /*65630*/  IMAD.MOV.U32 R123, RZ, RZ, R195 ;  /* 0x000000ffff7b7224 */ /* 0x000fc600078e00c3 */
[----:B------:R-:W2:Y:S04]  /*65640*/  LDL.LU R191, [R1+0x4678] ;  /* 0x0046780001bf7983 */ /* 0x000ea80000300800 */
[----:B------:R-:W2:Y:S04]  /*65650*/  LDL.LU R194, [R1+0x4674] ;  /* 0x0046740001c27983 */ /* 0x000ea80000300800 */
[----:B------:R-:W2:Y:S01]  /*65660*/  LDL.LU R195, [R1+0x4670] ;  /* 0x0046700001c37983 */ /* 0x000ea20000300800 */
[----:B------:R-:W-:Y:S01]  /*65670*/  IMAD.MOV.U32 R247, RZ, RZ, R203 ;  /* 0x000000fffff77224 */ /* 0x000fe200078e00cb */
[----:B------:R-:W-:Y:S01]  /*65680*/  MOV R246, R202 ;  /* 0x000000ca00f67202 */ /* 0x000fe20000000f00 */
[----:B------:R-:W-:-:S02]  /*65690*/  IMAD.MOV.U32 R245, RZ, RZ, R199 ;  /* 0x000000fffff57224 */ /* 0x000fc400078e00c7 */
        /* <DEDUP_REMOVED lines=65> */
[----:B------:R-:W-:Y:S04]  /*65ab0*/  STL.64 [R1+0x45f8], R38 ;  /* 0x0045f82601007387 */ /* 0x000fe80000100a00 */
[----:B------:R2:W-:Y:S02]  /*65ac0*/  STL.64 [R1+0x45f0], R36 ;  /* 0x0045f02401007387 */ /* 0x0005e40000100a00 */
[C---:B--2---:R-:W-:Y:S02]  /*65ad0*/  HMMA.1688.F32.TF32 R36, R212.reuse, R34, R40 ;  /* 0x00000022d424723c */ /* 0x044fe40000081028 */
[----:B------:R-:W-:Y:S04]  /*65ae0*/  STL.64 [R1+0x45e8], R34 ;  /* 0x0045e82201007387 */ /* 0x000fe80000100a00 */
[----:B------:R3:W-:Y:S02]  /*65af0*/  STL.64 [R1+0x45e0], R32 ;  /* 0x0045e02001007387 */ /* 0x0007e40000100a00 */
[C---:B---3--:R-:W-:Y:S02]  /*65b00*/  HMMA.1688.F32.TF32 R32, R212.reuse, R30, R128 ;  /* 0x0000001ed420723c */ /* 0x048fe40000081080 */
[----:B------:R-:W-:Y:S04]  /*65b10*/  LDS R128, [R24+0x6080] ;  /* 0x0060800018807984 */ /* 0x000fe80000000800 */
[----:B------:R-:W-:Y:S02]  /*65b20*/  LDS R130, [R24+0x7080] ;  /* 0x0070800018827984 */ /* 0x000fe40000000800 */
[C---:B------:R-:W-:Y:S07]  /*65b30*/  HMMA.1688.F32.TF32 R40, R212.reuse, R26, R216 ;  /* 0x0000001ad428723c */ /* 0x040fee00000810d8 */
[----:B------:R-:W-:Y:S04]  /*65b40*/  STL.64 [R1+0x1ca0], R36 ;  /* 0x001ca02401007387 */ /* 0x000fe80000100a00 */
[----:B------:R1:W-:Y:S04]  /*65b50*/  STL.64 [R1+0x1ca8], R38 ;  /* 0x001ca82601007387 */ /* 0x0003e80000100a00 */
[----:B------:R-:W-:Y:S04]  /*65b60*/  LDS R129, [R252+0x6080] ;  /* 0x00608000fc817984 */ /* 0x000fe80000000800 */
[----:B------:R-:W2:Y:S01]  /*65b70*/  LDS R131, [R252+0x7080] ;  /* 0x00708000fc837984 */ /* 0x000ea20000000800 */
[C---:B-1----:R-:W-:Y:S03]  /*65b80*/  HMMA.1688.F32.TF32 R36, R212.reuse, R22, R220 ;  /* 0x00000016d424723c */ /* 0x042fe600000810dc */
[----:B------:R-:W-:Y:S04]  /*65b90*/  STL.64 [R1+0x1ce0], R32 ;  /* 0x001ce02001007387 */ /* 0x000fe80000100a00 */
[----:B------:R1:W-:Y:S02]  /*65ba0*/  STL.64 [R1+0x1ce8], R34 ;  /* 0x001ce82201007387 */ /* 0x0003e40000100a00 */
[C---:B-1----:R-:W-:Y:S02]  /*65bb0*/  HMMA.1688.F32.TF32 R32, R212.reuse, R18, R224 ;  /* 0x00000012d420723c */ /* 0x042fe400000810e0 */
[----:B------:R-:W-:Y:S04]  /*65bc0*/  STL.64 [R1+0x1d60], R40 ;  /* 0x001d602801007387 */ /* 0x000fe80000100a00 */
[----:B------:R1:W-:Y:S08]  /*65bd0*/  STL.64 [R1+0x1d68], R42 ;  /* 0x001d682a01007387 */ /* 0x0003f00000100a00 */
[----:B------:R-:W-:Y:S04]  /*65be0*/  STL.64 [R1+0x1dd0], R36 ;  /* 0x001dd02401007387 */ /* 0x000fe80000100a00 */
[----:B------:R3:W-:Y:S01]  /*65bf0*/  STL.64 [R1+0x1dd8], R38 ;  /* 0x001dd82601007387 */ /* 0x0007e20000100a00 */
[C---:B-1----:R-:W-:Y:S04]  /*65c00*/  HMMA.1688.F32.TF32 R40, R212.reuse, R14, R228 ;  /* 0x0000000ed428723c */ /* 0x042fe800000810e4 */
[----:B------:R-:W-:Y:S04]  /*65c10*/  STL.64 [R1+0x1e70], R32 ;  /* 0x001e702001007387 */ /* 0x000fe80000100a00 */
[C---:B---3--:R-:W-:Y:S01]  /*65c20*/  HMMA.1688.F32.TF32 R36, R212.reuse, R10, R232 ;  /* 0x0000000ad424723c */ /* 0x048fe200000810e8 */
[----:B------:R1:W-:Y:S07]  /*65c30*/  STL.64 [R1+0x1e78], R34 ;  /* 0x001e782201007387 */ /* 0x0003ee0000100a00 */
        /* <DEDUP_REMOVED lines=61> */
[----:B---3--:R-:W-:Y:S01]  /*66010*/  HMMA.1688.F32.TF32 R36, R212, R134, R52 ;  /* 0x00000086d424723c */ /* 0x008fe20000081034 */
[----:B------:R4:W-:Y:S07]  /*66020*/  STL.64 [R1+0x25d8], R34 ;  /* 0x0025d82201007387 */ /* 0x0009ee0000100a00 */
[C---:B----4-:R-:W-:Y:S07]  /*66030*/  HMMA.1688.F32.TF32 R32, R124.reuse, R50, R248 ;  /* 0x000000327c20723c */ /* 0x050fee00000810f8 */
[----:B------:R-:W-:Y:S04]  /*66040*/  STL.64 [R1+0x25c0], R40 ;  /* 0x0025c02801007387 */ /* 0x000fe80000100a00 */
[----:B------:R-:W-:Y:S04]  /*66050*/  STL.64 [R1+0x25c8], R42 ;  /* 0x0025c82a01007387 */ /* 0x000fe80000100a00 */
[----:B------:R-:W3:Y:S04]  /*66060*/  LDL.LU R248, [R1+0x80] ;  /* 0x0000800001f87983 */ /* 0x000ee80000300800 */
[----:B------:R1:W-:Y:S04]  /*66070*/  STL.64 [R1+0x25b0], R36 ;  /* 0x0025b02401007387 */ /* 0x0003e80000100a00 */
[----:B------:R4:W-:Y:S04]  /*66080*/  STL.64 [R1+0x25b8], R38 ;  /* 0x0025b82601007387 */ /* 0x0009e80000100a00 */
[----:B------:R1:W-:Y:S04]  /*66090*/  STL.64 [R1+0x18d0], R32 ;  /* 0x0018d02001007387 */ /* 0x0003e80000100a00 */
        /* <DEDUP_REMOVED lines=124> */
[C---:B----4-:R-:W-:Y:S11]  /*66860*/  HMMA.1688.F32.TF32 R40, R124.reuse, R46, R40 ;  /* 0x0000002e7c28723c */ /* 0x050ff60000081028 */
[----:B------:R-:W-:Y:S11]  /*66870*/  @!UPT UIADD3 URZ, URZ, URZ, URZ ;  /* 0x0000003f3f3ff290 */ /* 0x000ff6000fffe03f */
[----:B------:R-:W-:Y:S01]  /*66880*/  @!UPT UIADD3 URZ, URZ, URZ, URZ ;  /* 0x0000003f3f3ff290 */ /* 0x000fe2000fffe03f */
[----:B------:R-:W-:Y:S04]  /*66890*/  STL.64 [R1+0x1720], R40 ;  /* 0x0017202801007387 */ /* 0x000fe80000100a00 */
[----:B------:R1:W-:Y:S04]  /*668a0*/  STL.64 [R1+0x1728], R42 ;  /* 0x0017282a01007387 */ /* 0x0003e80000100a00 */
[----:B-1----:R-:W2:Y:S04]  /*668b0*/  LDL.LU.64 R42, [R1+0x4608] ;  /* 0x00460800012a7983 */ /* 0x002ea80000300a00 */
[----:B------:R-:W4:Y:S01]  /*668c0*/  LDL.LU.64 R40, [R1+0x4600] ;  /* 0x0046000001287983 */ /* 0x000f220000300a00 */
[C---:B--2---:R-:W-:Y:S11]  /*668d0*/  HMMA.1688.F32.TF32 R36, R124.reuse, R42, R36 ;  /* 0x0000002a7c24723c */ /* 0x044ff60000081024 */
[----:B------:R-:W-:Y:S11]  /*668e0*/  @!UPT UIADD3 URZ, URZ, URZ, URZ ;  /* 0x0000003f3f3ff290 */ /* 0x000ff6000fffe03f */
[----:B------:R-:W-:Y:S01]  /*668f0*/  @!UPT UIADD3 URZ, URZ, URZ, URZ ;  /* 0x0000003f3f3ff290 */ /* 0x000fe2000fffe03f */
[----:B------:R-:W-:Y:S04]  /*66900*/  STL.64 [R1+0x18c0], R36 ;  /* 0x0018c02401007387 */ /* 0x000fe80000100a00 */
[----:B------:R1:W-:Y:S04]  /*66910*/  STL.64 [R1+0x18c8], R38 ;  /* 0x0018c82601007387 */ /* 0x0003e80000100a00 */
[----:B-1----:R-:W2:Y:S04]  /*66920*/  LDL.LU.64 R38, [R1+0x45f8] ;  /* 0x0045f80001267983 */ /* 0x002ea80000300a00 */
[----:B------:R-:W3:Y:S01]  /*66930*/  LDL.LU.64 R36, [R1+0x45f0] ;  /* 0x0045f00001247983 */ /* 0x000ee20000300a00 */
[C---:B--2---:R-:W-:Y:S11]  /*66940*/  HMMA.1688.F32.TF32 R32, R124.reuse, R38, R32 ;  /* 0x000000267c20723c */ /* 0x044ff60000081020 */
[----:B------:R-:W-:Y:S11]  /*66950*/  @!UPT UIADD3 URZ, URZ, URZ, URZ ;  /* 0x0000003f3f3ff290 */ /* 0x000ff6000fffe03f */
[----:B------:R-:W-:Y:S01]  /*66960*/  @!UPT UIADD3 URZ, URZ, URZ, URZ ;  /* 0x0000003f3f3ff290 */ /* 0x000fe2000fffe03f */
[----:B------:R-:W-:Y:S04]  /*66970*/  STL.64 [R1+0x18b0], R32 ;  /* 0x0018b02001007387 */ /* 0x000fe80000100a00 */
[----:B------:R1:W-:Y:S04]  /*66980*/  STL.64 [R1+0x18b8], R34 ;  /* 0x0018b82201007387 */ /* 0x0003e80000100a00 */
[----:B-1----:R-:W2:Y:S01]  /*66990*/  LDL.LU.64 R34, [R1+0x45e8] ;  /* 0x0045e80001227983 */ /* 0x002ea20000300a00 */
[C---:B------:R-:W-:Y:S03]  /*669a0*/  HMMA.1688.F32.TF32 R212, R124.reuse, R30, R212 ;  /* 0x0000001e7cd4723c */ /* 0x040fe600000810d4 */
[----:B------:R-:W3:Y:S05]  /*669b0*/  LDL.LU.64 R32, [R1+0x45e0] ;  /* 0x0045e00001207983 */ /* 0x000eea0000300a00 */
[C---:B------:R-:W-:Y:S08]  /*669c0*/  HMMA.1688.F32.TF32 R216, R124.reuse, R26, R216 ;  /* 0x0000001a7cd8723c */ /* 0x040ff000000810d8 */
[C---:B------:R-:W-:Y:S08]  /*669d0*/  HMMA.1688.F32.TF32 R220, R124.reuse, R22, R220 ;  /* 0x000000167cdc723c */ /* 0x040ff000000810dc */
[C---:B------:R-:W-:Y:S08]  /*669e0*/  HMMA.1688.F32.TF32 R116, R124.reuse, R206, R116 ;  /* 0x000000ce7c74723c */ /* 0x040ff00000081074 */
[C---:B--2---:R-:W-:Y:S11]  /*669f0*/  HMMA.1688.F32.TF32 R232, R124.reuse, R34, R232 ;  /* 0x000000227ce8723c */ /* 0x044ff600000810e8 */
        /* <DEDUP_REMOVED lines=8> */
[----:B------:R-:W-:Y:S04]  /*66a80*/  STL.64 [R1+0x1a00], R216 ;  /* 0x001a00d801007387 */ /* 0x000fe80000100a00 */
[----:B------:R3:W-:Y:S01]  /*66a90*/  STL.64 [R1+0x1a08], R218 ;  /* 0x001a08da01007387 */ /* 0x0007e20000100a00 */
[C---:B-1----:R-:W-:Y:S08]  /*66aa0*/  HMMA.1688.F32.TF32 R212, R124.reuse, R18, R224 ;  /* 0x000000127cd4723c */ /* 0x042ff000000810e0 */
[C---:B---3--:R-:W-:Y:S01]  /*66ab0*/  HMMA.1688.F32.TF32 R216, R124.reuse, R14, R228 ;  /* 0x0000000e7cd8723c */ /* 0x048fe200000810e4 */
[----:B------:R-:W-:Y:S04]  /*66ac0*/  STL.64 [R1+0x1a70], R220 ;  /* 0x001a70dc01007387 */ /* 0x000fe80000100a00 */
[----:B------:R1:W-:Y:S10]  /*66ad0*/  STL.64 [R1+0x1a78], R222 ;  /* 0x001a78de01007387 */ /* 0x0003f40000100a00 */
[----:B------:R-:W-:Y:S01]  /*66ae0*/  STL.64 [R1+0x1bf0], R212 ;  /* 0x001bf0d401007387 */ /* 0x000fe20000100a00 */
[C---:B-1----:R-:W-:Y:S03]  /*66af0*/  HMMA.1688.F32.TF32 R220, R124.reuse, R10, R236 ;  /* 0x0000000a7cdc723c */ /* 0x042fe600000810ec */
[----:B------:R1:W-:Y:S04]  /*66b00*/  STL.64 [R1+0x1bf8], R214 ;  /* 0x001bf8d601007387 */ /* 0x0003e80000100a00 */
[----:B------:R-:W-:Y:S04]  /*66b10*/  STL.64 [R1+0x1c50], R216 ;  /* 0x001c50d801007387 */ /* 0x000fe80000100a00 */
[----:B------:R3:W-:Y:S01]  /*66b20*/  STL.64 [R1+0x1c58], R218 ;  /* 0x001c58da01007387 */ /* 0x0007e20000100a00 */
[C---:B-1----:R-:W-:Y:S08]  /*66b30*/  HMMA.1688.F32.TF32 R212, R124.reuse, R6, R240 ;  /* 0x000000067cd4723c */ /* 0x042ff000000810f0 */
[C---:B---3--:R-:W-:Y:S03]  /*66b40*/  HMMA.1688.F32.TF32 R216, R124.reuse, R210, R244 ;  /* 0x000000d27cd8723c */ /* 0x048fe600000810f4 */
        /* <DEDUP_REMOVED lines=10> */
[C---:B-1----:R-:W-:Y:S08]  /*66bf0*/  HMMA.1688.F32.TF32 R116, R124.reuse, R194, R108 ;  /* 0x000000c27c74723c */ /* 0x042ff0000008106c */
        /* <DEDUP_REMOVED lines=164> */
[C---:B---3--:R-:W-:Y:S08]  /*67640*/  HMMA.1688.F32.TF32 R212, R128.reuse, R50, R212 ;  /* 0x0000003280d4723c */ /* 0x048ff000000810d4 */
[C---:B----4-:R-:W-:Y:S11]  /*67650*/  HMMA.1688.F32.TF32 R216, R128.reuse, R46, R216 ;  /* 0x0000002e80d8723c */ /* 0x050ff600000810d8 */
[----:B------:R-:W-:Y:S04]  /*67660*/  @!UPT UIADD3 URZ, URZ, URZ, URZ ;  /* 0x0000003f3f3ff290 */ /* 0x000fe8000fffe03f */
[----:B------:R-:W-:Y:S04]  /*67670*/  STL.64 [R1+0xde0], R212 ;  /* 0x000de0d401007387 */ /* 0x000fe80000100a00 */
[----:B------:R2:W-:Y:S01]  /*67680*/  STL.64 [R1+0xde8], R214 ;  /* 0x000de8d601007387 */ /* 0x0005e20000100a00 */
[C---:B------:R-:W-:Y:S03]  /*67690*/  HMMA.1688.F32.TF32 R220, R128.reuse, R42, R220 ;  /* 0x0000002a80dc723c */ /* 0x040fe600000810dc */
[----:B------:R-:W-:Y:S05]  /*676a0*/  STL.64 [R1+0xdd0], R216 ;  /* 0x000dd0d801007387 */ /* 0x000fea0000100a00 */
[C---:B--2---:R-:W-:Y:S01]  /*676b0*/  HMMA.1688.F32.TF32 R212, R128.reuse, R38, R224 ;  /* 0x0000002680d4723c */ /* 0x044fe200000810e0 */
[----:B------:R2:W-:Y:S07]  /*676c0*/  STL.64 [R1+0xdd8], R218 ;  /* 0x000dd8da01007387 */ /* 0x0005ee0000100a00 */
[C---:B--2---:R-:W-:Y:S07]  /*676d0*/  HMMA.1688.F32.TF32 R216, R128.reuse, R34, R228 ;  /* 0x0000002280d8723c */ /* 0x044fee00000810e4 */
[----:B------:R-:W-:Y:S04]  /*676e0*/  STL.64 [R1+0xe00], R220 ;  /* 0x000e00dc01007387 */ /* 0x000fe80000100a00 */
[----:B------:R2:W-:Y:S04]  /*676f0*/  STL.64 [R1+0xe08], R222 ;  /* 0x000e08de01007387 */ /* 0x0005e80000100a00 */
[----:B------:R-:W-:Y:S04]  /*67700*/  STL.64 [R1+0xdf0], R212 ;  /* 0x000df0d401007387 */ /* 0x000fe80000100a00 */
[----:B------:R3:W-:Y:S01]  /*67710*/  STL.64 [R1+0xdf8], R214 ;  /* 0x000df8d601007387 */ /* 0x0007e20000100a00 */
[C---:B--2---:R-:W-:Y:S03]  /*67720*/  HMMA.1688.F32.TF32 R220, R128.reuse, R30, R236 ;  /* 0x0000001e80dc723c */ /* 0x044fe600000810ec */
[----:B------:R-:W-:Y:S05]  /*67730*/  STL.64 [R1+0xe10], R216 ;  /* 0x000e10d801007387 */ /* 0x000fea0000100a00 */
[C---:B---3--:R-:W-:Y:S01]  /*67740*/  HMMA.1688.F32.TF32 R212, R128.reuse, R26, R240 ;  /* 0x0000001a80d4723c */ /* 0x048fe200000810f0 */
[----:B------:R2:W-:Y:S07]  /*67750*/  STL.64 [R1+0xe18], R218 ;  /* 0x000e18da01007387 */ /* 0x0005ee0000100a00 */
[C---:B--2---:R-:W-:Y:S07]  /*67760*/  HMMA.1688.F32.TF32 R216, R128.reuse, R22, R244 ;  /* 0x0000001680d8723c */ /* 0x044fee00000810f4 */
[----:B------:R-:W-:Y:S04]  /*67770*/  STL.64 [R1+0xe30], R220 ;  /* 0x000e30dc01007387 */ /* 0x000fe80000100a00 */
[----:B------:R-:W-:Y:S04]  /*67780*/  STL.64 [R1+0xe38], R222 ;  /* 0x000e38de01007387 */ /* 0x000fe80000100a00 */
[----:B------:R-:W-:Y:S04]  /*67790*/  STL.64 [R1+0x1390], R212 ;  /* 0x001390d401007387 */ /* 0x000fe80000100a00 */
[----:B------:R2:W-:Y:S04]  /*677a0*/  STL.64 [R1+0x1398], R214 ;  /* 0x001398d601007387 */ /* 0x0005e80000100a00 */
[----:B------:R-:W-:Y:S01]  /*677b0*/  STL.64 [R1+0x15e0], R216 ;  /* 0x0015e0d801007387 */ /* 0x000fe20000100a00 */
[C---:B--2---:R-:W-:Y:S03]  /*677c0*/  HMMA.1688.F32.TF32 R212, R128.reuse, R14, R120 ;  /* 0x0000000e80d4723c */ /* 0x044fe60000081078 */
[----:B------:R-:W-:Y:S04]  /*677d0*/  STL.64 [R1+0x15e8], R218 ;  /* 0x0015e8da01007387 */ /* 0x000fe80000100a00 */
[----:B------:R-:W-:Y:S01]  /*677e0*/  STL.64 [R1+0x16e0], R116 ;  /* 0x0016e07401007387 */ /* 0x000fe20000100a00 */
[C---:B------:R-:W-:Y:S03]  /*677f0*/  HMMA.1688.F32.TF32 R120, R128.reuse, R10, R112 ;  /* 0x0000000a8078723c */ /* 0x040fe60000081070 */
        /* <DEDUP_REMOVED lines=161> */
[----:B-1----:R-:W-:Y:S08]  /*68210*/  HMMA.1688.F32.TF32 R116, R124, R38, R116 ;  /* 0x000000267c74723c */ /* 0x002ff00000081074 */
        /* <DEDUP_REMOVED lines=9> */
[----:B-1----:R-:W-:Y:S01]  /*682b0*/  HMMA.1688.F32.TF32 R216, R128, R134, R228 ;  /* 0x0000008680d8723c */ /* 0x002fe200000810e4 */
[----:B------:R-:W-:Y:S04]  /*682c0*/  LDS R128, [R24+0x6100] ;  /* 0x0061000018807984 */ /* 0x000fe80000000800 */
[----:B------:R-:W-:Y:S04]  /*682d0*/  LDS R130, [R24+0x7100] ;  /* 0x0071000018827984 */ /* 0x000fe80000000800 */
[----:B------:R-:W-:Y:S04]  /*682e0*/  STL.64 [R1+0x2350], R212 ;  /* 0x002350d401007387 */ /* 0x000fe80000100a00 */
[----:B------:R1:W-:Y:S04]  /*682f0*/  STL.64 [R1+0x2358], R214 ;  /* 0x002358d601007387 */ /* 0x0003e80000100a00 */
[----:B------:R-:W-:Y:S04]  /*68300*/  LDS R129, [R252+0x6100] ;  /* 0x00610000fc817984 */ /* 0x000fe80000000800 */
[----:B------:R-:W2:Y:S01]  /*68310*/  LDS R131, [R252+0x7100] ;  /* 0x00710000fc837984 */ /* 0x000ea20000000800 */
[C---:B-1----:R-:W-:Y:S03]  /*68320*/  HMMA.1688.F32.TF32 R212, R124.reuse, R50, R236 ;  /* 0x000000327cd4723c */ /* 0x042fe600000810ec */
[----:B------:R-:W-:Y:S04]  /*68330*/  STL.64 [R1+0x2340], R220 ;  /* 0x002340dc01007387 */ /* 0x000fe80000100a00 */
[----:B------:R-:W-:Y:S04]  /*68340*/  STL.64 [R1+0x2348], R222 ;  /* 0x002348de01007387 */ /* 0x000fe80000100a00 */
[----:B------:R-:W-:Y:S04]  /*68350*/  STL.64 [R1+0x2330], R216 ;  /* 0x002330d801007387 */ /* 0x000fe80000100a00 */
[----:B------:R1:W-:Y:S08]  /*68360*/  STL.64 [R1+0x2338], R218 ;  /* 0x002338da01007387 */ /* 0x0003f00000100a00 */
[----:B------:R-:W-:Y:S04]  /*68370*/  STL.64 [R1+0xad0], R212 ;  /* 0x000ad0d401007387 */ /* 0x000fe80000100a00 */
[----:B------:R4:W-:Y:S01]  /*68380*/  STL.64 [R1+0xad8], R214 ;  /* 0x000ad8d601007387 */ /* 0x0009e20000100a00 */
[C---:B-1----:R-:W-:Y:S08]  /*68390*/  HMMA.1688.F32.TF32 R216, R124.reuse, R42, R244 ;  /* 0x0000002a7cd8723c */ /* 0x042ff000000810f4 */
[C---:B----4-:R-:W-:Y:S11]  /*683a0*/  HMMA.1688.F32.TF32 R212, R124.reuse, R46, R240 ;  /* 0x0000002e7cd4723c */ /* 0x050ff600000810f0 */
[----:B------:R-:W-:Y:S11]  /*683b0*/  @!UPT UIADD3 URZ, URZ, URZ, URZ ;  /* 0x0000003f3f3ff290 */ /* 0x000ff6000fffe03f */
[----:B------:R-:W-:Y:S01]  /*683c0*/  @!UPT UIADD3 URZ, URZ, URZ, URZ ;  /* 0x0000003f3f3ff290 */ /* 0x000fe2000fffe03f */
        /* <DEDUP_REMOVED lines=66> */
[----:B----4-:R-:W4:Y:S04]  /*687f0*/  LDL.LU R58, [R1+0x158] ;  /* 0x00015800013a7983 */ /* 0x010f280000300800 */
        /* <DEDUP_REMOVED lines=110> */
[----:B------:R4:W-:Y:S02]  /*68ee0*/  STL.64 [R1+0x2118], R214 ;  /* 0x002118d601007387 */ /* 0x0009e40000100a00 */
[C---:B----4-:R-:W-:Y:S08]  /*68ef0*/  HMMA.1688.F32.TF32 R212, R124.reuse, R162, R216 ;  /* 0x000000a27cd4723c */ /* 0x050ff000000810d8 */
        /* <DEDUP_REMOVED lines=11> */
[----:B---3--:R-:W-:Y:S03]  /*68fb0*/  HMMA.1688.F32.TF32 R216, R124, R142, R244 ;  /* 0x0000008e7cd8723c */ /* 0x008fe600000810f4 */
[----:B------:R1:W-:Y:S05]  /*68fc0*/  STL.64 [R1+0x20d8], R214 ;  /* 0x0020d8d601007387 */ /* 0x0003ea0000100a00 */
[----:B------:R-:W-:Y:S08]  /*68fd0*/  HMMA.1688.F32.TF32 R112, R128, R50, R112 ;  /* 0x000000328070723c */ /* 0x000ff00000081070 */
[C---:B-1----:R-:W-:Y:S08]  /*68fe0*/  HMMA.1688.F32.TF32 R212, R124.reuse, R138, R116 ;  /* 0x0000008a7cd4723c */ /* 0x042ff00000081074 */
        /* <DEDUP_REMOVED lines=14> */
[----:B------:R-:W-:Y:S04]  /*690d0*/  LDS R125, [R133+0x6100] ;  /* 0x00610000857d7984 */ /* 0x000fe80000000800 */
[----:B------:R-:W1:Y:S01]  /*690e0*/  LDS R127, [R133+0x7100] ;  /* 0x00710000857f7984 */ /* 0x000e620000000800 */
        /* <DEDUP_REMOVED lines=65> */
[----:B-1----:R-:W4:Y:S04]  /*69500*/  LDL.LU R54, [R1+0x13d8] ;  /* 0x0013d80001367983 */ /* 0x002f280000300800 */
        /* <DEDUP_REMOVED lines=65> */
[----:B------:R-:W4:Y:S04]  /*69920*/  LDL.LU R72, [R1] ;  /* 0x0000000001487983 */ /* 0x000f280000300800 */
        /* <DEDUP_REMOVED lines=33> */
[----:B------:R1:W-:Y:S01]  /*69b40*/  STL.64 [R1+0x1f78], R242 ;  /* 0x001f78f201007387 */ /* 0x0003e20000100a00 */
[C---:B------:R-:W-:Y:S03]  /*69b50*/  HMMA.1688.F32.TF32 R104, R128.reuse, R166, R104 ;  /* 0x000000a68068723c */ /* 0x040fe60000081068 */
[----:B-1----:R-:W2:Y:S04]  /*69b60*/  LDL.LU.64 R242, [R1+0x45b8] ;  /* 0x0045b80001f27983 */ /* 0x002ea80000300a00 */
[----:B------:R-:W2:Y:S04]  /*69b70*/  LDL.LU.64 R240, [R1+0x45b0] ;  /* 0x0045b00001f07983 */ /* 0x000ea80000300a00 */
[----:B------:R-:W-:Y:S04]  /*69b80*/  STL.64 [R1+0x1f60], R116 ;  /* 0x001f607401007387 */ /* 0x000fe80000100a00 */
[----:B------:R1:W-:Y:S01]  /*69b90*/  STL.64 [R1+0x1f68], R118 ;  /* 0x001f687601007387 */ /* 0x0003e20000100a00 */
[C---:B------:R-:W-:Y:S03]  /*69ba0*/  HMMA.1688.F32.TF32 R88, R128.reuse, R150, R88 ;  /* 0x000000968058723c */ /* 0x040fe60000081058 */
[----:B-1----:R-:W3:Y:S04]  /*69bb0*/  LDL.LU.64 R118, [R1+0x45a8] ;  /* 0x0045a80001767983 */ /* 0x002ee80000300a00 */
[----:B------:R-:W4:Y:S04]  /*69bc0*/  LDL.LU.64 R116, [R1+0x45a0] ;  /* 0x0045a00001747983 */ /* 0x000f280000300a00 */
        /* <DEDUP_REMOVED lines=17> */
[----:B------:R1:W-:Y:S01]  /*69ce0*/  STL.64 [R1+0x1f18], R106 ;  /* 0x001f186a01007387 */ /* 0x0003e20000100a00 */
[----:B------:R-:W-:Y:S03]  /*69cf0*/  HMMA.1688.F32.TF32 R128, R128, R134, R72 ;  /* 0x000000868080723c */ /* 0x000fe60000081048 */
        /* <DEDUP_REMOVED lines=30> */
[----:B------:R-:W2:Y:S04]  /*69ee0*/  LDL.LU.64 R74, [R1+0x44d8] ;  /* 0x0044d800014a7983 */ /* 0x000ea80000300a00 */
[----:B------:R-:W2:Y:S04]  /*69ef0*/  LDL.LU.64 R72, [R1+0x44d0] ;  /* 0x0044d00001487983 */ /* 0x000ea80000300a00 */
[----:B------:R1:W-:Y:S04]  /*69f00*/  STL.64 [R1+0x1e90], R128 ;  /* 0x001e908001007387 */ /* 0x0003e80000100a00 */
[----:B------:R3:W-:Y:S04]  /*69f10*/  STL.64 [R1+0x1e98], R130 ;  /* 0x001e988201007387 */ /* 0x0007e80000100a00 */
[----:B-1----:R-:W2:Y:S04]  /*69f20*/  LDL.LU R128, [R1+0x1d10] ;  /* 0x001d100001807983 */ /* 0x002ea80000300800 */
[----:B------:R-:W2:Y:S04]  /*69f30*/  LDL.LU R129, [R1+0x1d14] ;  /* 0x001d140001817983 */ /* 0x000ea80000300800 */
[----:B---3--:R-:W2:Y:S04]  /*69f40*/  LDL.LU R130, [R1+0x1d18] ;  /* 0x001d180001827983 */ /* 0x008ea80000300800 */
[----:B------:R-:W2:Y:S01]  /*69f50*/  LDL.LU R131, [R1+0x1d1c] ;  /* 0x001d1c0001837983 */ /* 0x000ea20000300800 */
[C---:B------:R-:W-:Y:S08]  /*69f60*/  HMMA.1688.F32.TF32 R68, R124.reuse, R46, R68 ;  /* 0x0000002e7c44723c */ /* 0x040ff00000081044 */
[C---:B------:R-:W-:Y:S08]  /*69f70*/  HMMA.1688.F32.TF32 R64, R124.reuse, R42, R64 ;  /* 0x0000002a7c40723c */ /* 0x040ff00000081040 */
[C---:B------:R-:W-:Y:S08]  /*69f80*/  HMMA.1688.F32.TF32 R60, R124.reuse, R38, R60 ;  /* 0x000000267c3c723c */ /* 0x040ff0000008103c */
[C---:B------:R-:W-:Y:S08]  /*69f90*/  HMMA.1688.F32.TF32 R56, R124.reuse, R34, R56 ;  /* 0x000000227c38723c */ /* 0x040ff00000081038 */
[C---:B------:R-:W-:Y:S08]  /*69fa0*/  HMMA.1688.F32.TF32 R52, R124.reuse, R30, R52 ;  /* 0x0000001e7c34723c */ /* 0x040ff00000081034 */
[C---:B------:R-:W-:Y:S08]  /*69fb0*/  HMMA.1688.F32.TF32 R248, R124.reuse, R26, R248 ;  /* 0x0000001a7cf8723c */ /* 0x040ff000000810f8 */
[C---:B--2---:R-:W-:Y:S11]  /*69fc0*/  HMMA.1688.F32.TF32 R128, R124.reuse, R50, R128 ;  /* 0x000000327c80723c */ /* 0x044ff60000081080 */
[----:B------:R-:W-:Y:S11]  /*69fd0*/  @!UPT UIADD3 URZ, URZ, URZ, URZ ;  /* 0x0000003f3f3ff290 */ /* 0x000ff6000fffe03f */
[----:B------:R-:W-:Y:S01]  /*69fe0*/  @!UPT UIADD3 URZ, URZ, URZ, URZ ;  /* 0x0000003f3f3ff290 */ /* 0x000fe2000fffe03f */
[----:B------:R-:W-:Y:S04]  /*69ff0*/  STL.64 [R1+0x5d0], R128 ;  /* 0x0005d08001007387 */ /* 0x000fe80000100a00 */
[----:B------:R-:W-:Y:S04]  /*6a000*/  STL.64 [R1+0x5d8], R130 ;  /* 0x0005d88201007387 */ /* 0x000fe80000100a00 */
[----:B------:R-:W-:Y:S04]  /*6a010*/  STL.64 [R1+0x5c0], R68 ;  /* 0x0005c04401007387 */ /* 0x000fe80000100a00 */
[----:B------:R1:W-:Y:S01]  /*6a020*/  STL.64 [R1+0x5c8], R70 ;  /* 0x0005c84601007387 */ /* 0x0003e20000100a00 */
[C---:B------:R-:W-:Y:S03]  /*6a030*/  HMMA.1688.F32.TF32 R212, R124.reuse, R22, R212 ;  /* 0x000000167cd4723c */ /* 0x040fe600000810d4 */
[----:B------:R-:W-:Y:S04]  /*6a040*/  LDS R128, [R24+0x6180] ;  /* 0x0061800018807984 */ /* 0x000fe80000000800 */
[----:B------:R-:W-:Y:S04]  /*6a050*/  LDS R130, [R24+0x7180] ;  /* 0x0071800018827984 */ /* 0x000fe80000000800 */
[----:B-1----:R-:W2:Y:S04]  /*6a060*/  LDL.LU.64 R70, [R1+0x44c8] ;  /* 0x0044c80001467983 */ /* 0x002ea80000300a00 */
[----:B------:R-:W2:Y:S04]  /*6a070*/  LDL.LU.64 R68, [R1+0x44c0] ;  /* 0x0044c00001447983 */ /* 0x000ea80000300a00 */
[----:B------:R-:W-:Y:S04]  /*6a080*/  STL.64 [R1+0x5f0], R64 ;  /* 0x0005f04001007387 */ /* 0x000fe80000100a00 */
[----:B------:R1:W-:Y:S04]  /*6a090*/  STL.64 [R1+0x5f8], R66 ;  /* 0x0005f84201007387 */ /* 0x0003e80000100a00 */
[----:B------:R-:W-:Y:S04]  /*6a0a0*/  LDS R129, [R252+0x6180] ;  /* 0x00618000fc817984 */ /* 0x000fe80000000800 */
[----:B------:R-:W3:Y:S04]  /*6a0b0*/  LDS R131, [R252+0x7180] ;  /* 0x00718000fc837984 */ /* 0x000ee80000000800 */
        /* <DEDUP_REMOVED lines=19> */
[----:B------:R1:W-:Y:S02]  /*6a1f0*/  STL.64 [R1+0x628], R214 ;  /* 0x000628d601007387 */ /* 0x0003e40000100a00 */
[C---:B-1----:R-:W-:Y:S08]  /*6a200*/  HMMA.1688.F32.TF32 R212, R124.reuse, R18, R216 ;  /* 0x000000127cd4723c */ /* 0x042ff000000810d8 */
[C---:B------:R-:W-:Y:S08]  /*6a210*/  HMMA.1688.F32.TF32 R216, R124.reuse, R14, R220 ;  /* 0x0000000e7cd8723c */ /* 0x040ff000000810dc */
[C---:B------:R-:W-:Y:S07]  /*6a220*/  HMMA.1688.F32.TF32 R220, R124.reuse, R10, R224 ;  /* 0x0000000a7cdc723c */ /* 0x040fee00000810e0 */
[----:B------:R-:W-:Y:S04]  /*6a230*/  STL.64 [R1+0x650], R212 ;  /* 0x000650d401007387 */ /* 0x000fe80000100a00 */
[----:B------:R1:W-:Y:S04]  /*6a240*/  STL.64 [R1+0x658], R214 ;  /* 0x000658d601007387 */ /* 0x0003e80000100a00 */
[----:B------:R-:W-:Y:S04]  /*6a250*/  STL.64 [R1+0x640], R216 ;  /* 0x000640d801007387 */ /* 0x000fe80000100a00 */
[----:B------:R-:W-:Y:S01]  /*6a260*/  STL.64 [R1+0x648], R218 ;  /* 0x000648da01007387 */ /* 0x000fe20000100a00 */
[C---:B-1----:R-:W-:Y:S03]  /*6a270*/  HMMA.1688.F32.TF32 R212, R124.reuse, R6, R228 ;  /* 0x000000067cd4723c */ /* 0x042fe600000810e4 */
[----:B------:R-:W-:Y:S04]  /*6a280*/  STL.64 [R1+0x660], R220 ;  /* 0x000660dc01007387 */ /* 0x000fe80000100a00 */
[----:B------:R-:W-:Y:S11]  /*6a290*/  STL.64 [R1+0x668], R222 ;  /* 0x000668de01007387 */ /* 0x000ff60000100a00 */
[----:B------:R-:W-:Y:S05]  /*6a2a0*/  @!UPT UIADD3 URZ, URZ, URZ, URZ ;  /* 0x0000003f3f3ff290 */ /* 0x000fea000fffe03f */
[----:B------:R-:W-:Y:S04]  /*6a2b0*/  STL.64 [R1+0x670], R212 ;  /* 0x000670d401007387 */ /* 0x000fe80000100a00 */
[----:B------:R2:W-:Y:S02]  /*6a2c0*/  STL.64 [R1+0x678], R214 ;  /* 0x000678d601007387 */ /* 0x0005e40000100a00 */
[C---:B--2---:R-:W-:Y:S08]  /*6a2d0*/  HMMA.1688.F32.TF32 R212, R124.reuse, R202, R56 ;  /* 0x000000ca7cd4723c */ /* 0x044ff00000081038 */
[C---:B---3--:R-:W-:Y:S08]  /*6a2e0*/  HMMA.1688.F32.TF32 R52, R124.reuse, R206, R52 ;  /* 0x000000ce7c34723c */ /* 0x048ff00000081034 */
[C---:B----4-:R-:W-:Y:S08]  /*6a2f0*/  HMMA.1688.F32.TF32 R216, R124.reuse, R210, R248 ;  /* 0x000000d27cd8723c */ /* 0x050ff000000810f8 */
[C---:B------:R-:W-:Y:S11]  /*6a300*/  HMMA.1688.F32.TF32 R56, R124.reuse, R198, R60 ;  /* 0x000000c67c38723c */ /* 0x040ff6000008103c */
[----:B------:R-:W-:Y:S04]  /*6a310*/  @!UPT UIADD3 URZ, URZ, URZ, URZ ;  /* 0x0000003f3f3ff290 */ /* 0x000fe8000fffe03f */
        /* <DEDUP_REMOVED lines=15> */
[----:B------:R1:W-:Y:S10]  /*6a410*/  STL.64 [R1+0x1d78], R62 ;  /* 0x001d783e01007387 */ /* 0x0003f40000100a00 */
        /* <DEDUP_REMOVED lines=24> */
[----:B-1----:R-:W-:Y:S07]  /*6a5a0*/  HMMA.1688.F32.TF32 R52, R124, R146, R112 ;  /* 0x000000927c34723c */ /* 0x002fee0000081070 */
[----:B------:R-:W-:Y:S01]  /*6a5b0*/  STL.64 [R1+0x1cb0], R60 ;  /* 0x001cb03c01007387 */ /* 0x000fe20000100a00 */
[----:B------:R-:W-:-:S03]  /*6a5c0*/  IMAD.MOV.U32 R216, RZ, RZ, R247 ;  /* 0x000000ffffd87224 */ /* 0x000fc600078e00f7 */
[----:B------:R1:W-:Y:S04]  /*6a5d0*/  STL.64 [R1+0x1cb8], R62 ;  /* 0x001cb83e01007387 */ /* 0x0003e80000100a00 */
[----:B------:R-:W-:Y:S01]  /*6a5e0*/  STL.64 [R1+0x1c90], R56 ;  /* 0x001c903801007387 */ /* 0x000fe20000100a00 */
[----:B------:R-:W-:-:S03]  /*6a5f0*/  IMAD.MOV.U32 R217, RZ, RZ, R119 ;  /* 0x000000ffffd97224 */ /* 0x000fc600078e0077 */
[----:B------:R-:W-:Y:S01]  /*6a600*/  STL.64 [R1+0x1c98], R58 ;  /* 0x001c983a01007387 */ /* 0x000fe20000100a00 */
[----:B------:R-:W-:-:S03]  /*6a610*/  IMAD.MOV.U32 R218, RZ, RZ, R118 ;  /* 0x000000ffffda7224 */ /* 0x000fc600078e0076 */
[----:B------:R-:W2:Y:S01]  /*6a620*/  LDL.LU R247, [R1+0x446c] ;  /* 0x00446c0001f77983 */ /* 0x000ea20000300800 */
[----:B------:R-:W-:Y:S01]  /*6a630*/  MOV R219, R117 ;  /* 0x0000007500db7202 */ /* 0x000fe20000000f00 */
[----:B------:R-:W-:Y:S02]  /*6a640*/  IMAD.MOV.U32 R212, RZ, RZ, R120 ;  /* 0x000000ffffd47224 */ /* 0x000fe400078e0078 */
[----:B------:R3:W-:Y:S04]  /*6a650*/  STL.64 [R1+0x1c80], R52 ;  /* 0x001c803401007387 */ /* 0x0007e80000100a00 */
[----:B------:R4:W-:Y:S01]  /*6a660*/  STL.64 [R1+0x1c88], R54 ;  /* 0x001c883601007387 */ /* 0x0009e20000100a00 */
[----:B------:R-:W-:-:S03]  /*6a670*/  IMAD.MOV.U32 R213, RZ, RZ, R246 ;  /* 0x000000ffffd57224 */ /* 0x000fc600078e00f6 */
[----:B------:R-:W4:Y:S01]  /*6a680*/  LDL.LU R119, [R1+0x4468] ;  /* 0x0044680001777983 */ /* 0x000f220000300800 */
[----:B------:R-:W-:-:S03]  /*6a690*/  IMAD.MOV.U32 R214, RZ, RZ, R244 ;  /* 0x000000ffffd67224 */ /* 0x000fc600078e00f4 */
[----:B------:R-:W2:Y:S01]  /*6a6a0*/  LDL.LU R118, [R1+0x4464] ;  /* 0x0044640001767983 */ /* 0x000ea20000300800 */
[----:B------:R-:W-:-:S03]  /*6a6b0*/  IMAD.MOV.U32 R215, RZ, RZ, R245 ;  /* 0x000000ffffd77224 */ /* 0x000fc600078e00f5 */
[----:B------:R-:W3:Y:S01]  /*6a6c0*/  LDL.LU R117, [R1+0x4460] ;  /* 0x0044600001757983 */ /* 0x000ee20000300800 */
[----:B------:R-:W-:-:S03]  /*6a6d0*/  MOV R248, R116 ;  /* 0x0000007400f87202 */ /* 0x000fc60000000f00 */
[----:B------:R-:W1:Y:S01]  /*6a6e0*/  LDL.LU R120, [R1+0x445c] ;  /* 0x00445c0001787983 */ /* 0x000e620000300800 */
[----:B------:R-:W-:-:S03]  /*6a6f0*/  IMAD.MOV.U32 R249, RZ, RZ, R123 ;  /* 0x000000fffff97224 */ /* 0x000fc600078e007b */
[----:B------:R-:W2:Y:S01]  /*6a700*/  LDL.LU R246, [R1+0x4458] ;  /* 0x0044580001f67983 */ /* 0x000ea20000300800 */
[----:B------:R-:W-:-:S03]  /*6a710*/  IMAD.MOV.U32 R250, RZ, RZ, R121 ;  /* 0x000000fffffa7224 */ /* 0x000fc600078e0079 */
[----:B------:R-:W3:Y:S01]  /*6a720*/  LDL.LU R244, [R1+0x4454] ;  /* 0x0044540001f47983 */ /* 0x000ee20000300800 */
[----:B------:R-:W-:-:S03]  /*6a730*/  IMAD.MOV.U32 R251, RZ, RZ, R122 ;  /* 0x000000fffffb7224 */ /* 0x000fc600078e007a */
[----:B------:R-:W4:Y:S04]  /*6a740*/  LDL.LU R245, [R1+0x4450] ;  /* 0x0044500001f57983 */ /* 0x000f280000300800 */
[----:B------:R-:W4:Y:S04]  /*6a750*/  LDL.LU R116, [R1+0x444c] ;  /* 0x00444c0001747983 */ /* 0x000f280000300800 */
[----:B------:R-:W4:Y:S04]  /*6a760*/  LDL.LU R123, [R1+0x4448] ;  /* 0x00444800017b7983 */ /* 0x000f280000300800 */
[----:B------:R-:W4:Y:S04]  /*6a770*/  LDL.LU R121, [R1+0x4444] ;  /* 0x0044440001797983 */ /* 0x000f280000300800 */
[----:B------:R-:W4:Y:S01]  /*6a780*/  LDL.LU R122, [R1+0x4440] ;  /* 0x00444000017a7983 */ /* 0x000f220000300800 */
[----:B-1----:R-:W-:-:S02]  /*6a790*/  IMAD.MOV.U32 R63, RZ, RZ, R120 ;  /* 0x000000ffff3f7224 */ /* 0x002fc400078e0078 */
[----:B--2---:R-:W-:Y:S02]  /*6a7a0*/  IMAD.MOV.U32 R62, RZ, RZ, R246 ;  /* 0x000000ffff3e7224 */ /* 0x004fe400078e00f6 */
[----:B---3--:R-:W-:Y:S02]  /*6a7b0*/  IMAD.MOV.U32 R60, RZ, RZ, R244 ;  /* 0x000000ffff3c7224 */ /* 0x008fe400078e00f4 */
[----:B------:R-:W2:Y:S01]  /*6a7c0*/  LDL.LU R244, [R1+0x443c] ;  /* 0x00443c0001f47983 */ /* 0x000ea20000300800 */
[----:B----4-:R-:W-:-:S03]  /*6a7d0*/  MOV R61, R245 ;  /* 0x000000f5003d7202 */ /* 0x010fc60000000f00 */
[----:B------:R-:W2:Y:S04]  /*6a7e0*/  LDL.LU R245, [R1+0x4438] ;  /* 0x0044380001f57983 */ /* 0x000ea80000300800 */
[----:B------:R-:W2:Y:S01]  /*6a7f0*/  LDL.LU R246, [R1+0x4434] ;  /* 0x0044340001f67983 */ /* 0x000ea20000300800 */
[----:B------:R-:W-:Y:S01]  /*6a800*/  IMAD.MOV.U32 R67, RZ, RZ, R116 ;  /* 0x000000ffff437224 */ /* 0x000fe200078e0074 */
[----:B------:R-:W-:Y:S02]  /*6a810*/  MOV R66, R123 ;  /* 0x0000007b00427202 */ /* 0x000fe40000000f00 */
[----:B------:R-:W3:Y:S01]  /*6a820*/  LDL.LU R120, [R1+0x4430] ;  /* 0x0044300001787983 */ /* 0x000ee20000300800 */
[----:B------:R-:W-:-:S03]  /*6a830*/  IMAD.MOV.U32 R64, RZ, RZ, R121 ;  /* 0x000000ffff407224 */ /* 0x000fc600078e0079 */
[----:B------:R-:W3:Y:S01]  /*6a840*/  LDL.LU R121, [R1+0x442c] ;  /* 0x00442c0001797983 */ /* 0x000ee20000300800 */
[----:B------:R-:W-:-:S03]  /*6a850*/  IMAD.MOV.U32 R65, RZ, RZ, R122 ;  /* 0x000000ffff417224 */ /* 0x000fc600078e007a */
[----:B------:R-:W3:Y:S04]  /*6a860*/  LDL.LU R122, [R1+0x4428] ;  /* 0x00442800017a7983 */ /* 0x000ee80000300800 */
        /* <DEDUP_REMOVED lines=59> */
[----:B------:R-:W4:Y:S01]  /*6ac20*/  LDL.LU R119, [R1+0x4414] ;  /* 0x0044140001777983 */ /* 0x000f220000300800 */
[----:B------:R-:W-:-:S03]  /*6ac30*/  MOV R55, R247 ;  /* 0x000000f700377202 */ /* 0x000fc60000000f00 */
[----:B------:R-:W4:Y:S04]  /*6ac40*/  LDL.LU R247, [R1+0x4410] ;  /* 0x0044100001f77983 */ /* 0x000f280000300800 */
[----:B------:R-:W4:Y:S04]  /*6ac50*/  LDL.LU R228, [R1+0x730] ;  /* 0x0007300001e47983 */ /* 0x000f280000300800 */
[----:B------:R-:W4:Y:S04]  /*6ac60*/  LDL.LU R229, [R1+0x734] ;  /* 0x0007340001e57983 */ /* 0x000f280000300800 */
[----:B------:R-:W4:Y:S04]  /*6ac70*/  LDL.LU R230, [R1+0x738] ;  /* 0x0007380001e67983 */ /* 0x000f280000300800 */
[----:B------:R-:W4:Y:S01]  /*6ac80*/  LDL.LU R231, [R1+0x73c] ;  /* 0x00073c0001e77983 */ /* 0x000f220000300800 */
[----:B---3--:R-:W-:Y:S08]  /*6ac90*/  HMMA.1688.F32.TF32 R112, R124, R138, R120 ;  /* 0x0000008a7c70723c */ /* 0x008ff00000081078 */
[C---:B--2---:R-:W-:Y:S08]  /*6aca0*/  HMMA.1688.F32.TF32 R220, R128.reuse, R50, R220 ;  /* 0x0000003280dc723c */ /* 0x044ff000000810dc */
[----:B----4-:R-:W-:Y:S08]  /*6acb0*/  HMMA.1688.F32.TF32 R224, R128, R46, R224 ;  /* 0x0000002e80e0723c */ /* 0x010ff000000810e0 */
[C---:B------:R-:W-:Y:S08]  /*6acc0*/  HMMA.1688.F32.TF32 R116, R124.reuse, R142, R116 ;  /* 0x0000008e7c74723c */ /* 0x040ff00000081074 */
[----:B------:R-:W-:Y:S11]  /*6acd0*/  HMMA.1688.F32.TF32 R56, R124, R134, R244 ;  /* 0x000000867c38723c */ /* 0x000ff600000810f4 */
[----:B------:R-:W-:Y:S04]  /*6ace0*/  @!UPT UIADD3 URZ, URZ, URZ, URZ ;  /* 0x0000003f3f3ff290 */ /* 0x000fe8000fffe03f */
[----:B------:R-:W-:Y:S04]  /*6acf0*/  STL.64 [R1+0x1c40], R116 ;  /* 0x001c407401007387 */ /* 0x000fe80000100a00 */
[----:B------:R-:W-:Y:S04]  /*6ad00*/  STL.64 [R1+0x1c48], R118 ;  /* 0x001c487601007387 */ /* 0x000fe80000100a00 */
[----:B------:R-:W-:Y:S04]  /*6ad10*/  STL.64 [R1+0x1c10], R112 ;  /* 0x001c107001007387 */ /* 0x000fe80000100a00 */
[----:B------:R1:W-:Y:S02]  /*6ad20*/  STL.64 [R1+0x1c18], R114 ;  /* 0x001c187201007387 */ /* 0x0003e40000100a00 */
        /* <DEDUP_REMOVED lines=9> */
[----:B------:R-:W-:Y:S04]  /*6adc0*/  STL.64 [R1+0x1c08], R58 ;  /* 0x001c083a01007387 */ /* 0x000fe80000100a00 */
[----:B------:R-:W-:Y:S03]  /*6add0*/  LDS R56, [R132+0x6180] ;  /* 0x0061800084387984 */ /* 0x000fe60000000800 */
        /* <DEDUP_REMOVED lines=44> */
[C---:B--2---:R-:W-:Y:S03]  /*6b0a0*/  HMMA.1688.F32.TF32 R60, R128.reuse, R186, R216 ;  /* 0x000000ba803c723c */ /* 0x044fe600000810d8 */
[----:B------:R-:W2:Y:S05]  /*6b0b0*/  LDS R59, [R133+0x7180] ;  /* 0x00718000853b7984 */ /* 0x000eaa0000000800 */
[----:B-1----:R-:W-:Y:S07]  /*6b0c0*/  HMMA.1688.F32.TF32 R52, R128, R182, R228 ;  /* 0x000000b68034723c */ /* 0x002fee00000810e4 */
        /* <DEDUP_REMOVED lines=103> */
[----:B---3--:R-:W-:Y:S08]  /*6b740*/  HMMA.1688.F32.TF32 R216, R56, R50, R216 ;  /* 0x0000003238d8723c */ /* 0x008ff000000810d8 */
[C---:B----4-:R-:W-:Y:S08]  /*6b750*/  HMMA.1688.F32.TF32 R220, R128.reuse, R178, R220 ;  /* 0x000000b280dc723c */ /* 0x050ff000000810dc */
[C---:B------:R-:W-:Y:S08]  /*6b760*/  HMMA.1688.F32.TF32 R224, R128.reuse, R174, R124 ;  /* 0x000000ae80e0723c */ /* 0x040ff0000008107c */
[C---:B------:R-:W-:Y:S07]  /*6b770*/  HMMA.1688.F32.TF32 R124, R128.reuse, R166, R120 ;  /* 0x000000a6807c723c */ /* 0x040fee0000081078 */
[----:B------:R-:W-:Y:S04]  /*6b780*/  STL.64 [R1+0x1b50], R220 ;  /* 0x001b50dc01007387 */ /* 0x000fe80000100a00 */
[----:B------:R1:W-:Y:S01]  /*6b790*/  STL.64 [R1+0x1b58], R222 ;  /* 0x001b58de01007387 */ /* 0x0003e20000100a00 */
        /* <DEDUP_REMOVED lines=61> */
[----:B------:R-:W-:Y:S04]  /*6bb70*/  LDS R52, [R24+0x6200] ;  /* 0x0062000018347984 */ /* 0x000fe80000000800 */
[----:B------:R-:W-:Y:S01]  /*6bb80*/  LDS R54, [R24+0x7200] ;  /* 0x0072000018367984 */ /* 0x000fe20000000800 */
[C---:B--2---:R-:W-:Y:S03]  /*6bb90*/  HMMA.1688.F32.TF32 R60, R56.reuse, R210, R228 ;  /* 0x000000d2383c723c */ /* 0x044fe600000810e4 */
[----:B------:R1:W-:Y:S04]  /*6bba0*/  STL.64 [R1+0x560], R64 ;  /* 0x0005604001007387 */ /* 0x0003e80000100a00 */
[----:B------:R2:W-:Y:S04]  /*6bbb0*/  STL.64 [R1+0x568], R66 ;  /* 0x0005684201007387 */ /* 0x0005e80000100a00 */
[----:B------:R-:W-:Y:S04]  /*6bbc0*/  LDS R53, [R252+0x6200] ;  /* 0x00620000fc357984 */ /* 0x000fe80000000800 */
[----:B-1----:R-:W3:Y:S04]  /*6bbd0*/  LDL.LU R64, [R1+0x810] ;  /* 0x0008100001407983 */ /* 0x002ee80000300800 */
[----:B------:R1:W-:Y:S04]  /*6bbe0*/  STL.64 [R1+0x550], R68 ;  /* 0x0005504401007387 */ /* 0x0003e80000100a00 */
[----:B------:R4:W-:Y:S04]  /*6bbf0*/  STL.64 [R1+0x558], R70 ;  /* 0x0005584601007387 */ /* 0x0009e80000100a00 */
[----:B------:R1:W-:Y:S04]  /*6bc00*/  STL.64 [R1+0x1a80], R60 ;  /* 0x001a803c01007387 */ /* 0x0003e80000100a00 */
[----:B------:R1:W-:Y:S04]  /*6bc10*/  STL.64 [R1+0x1a88], R62 ;  /* 0x001a883e01007387 */ /* 0x0003e80000100a00 */
[----:B------:R-:W3:Y:S04]  /*6bc20*/  LDL.LU R65, [R1+0x814] ;  /* 0x0008140001417983 */ /* 0x000ee80000300800 */
[----:B--2---:R-:W3:Y:S04]  /*6bc30*/  LDL.LU R66, [R1+0x818] ;  /* 0x0008180001427983 */ /* 0x004ee80000300800 */
[----:B------:R-:W3:Y:S04]  /*6bc40*/  LDL.LU R67, [R1+0x81c] ;  /* 0x00081c0001437983 */ /* 0x000ee80000300800 */
        /* <DEDUP_REMOVED lines=84> */
[----:B------:R-:W1:Y:S01]  /*6c190*/  LDS R55, [R252+0x7200] ;  /* 0x00720000fc377984 */ /* 0x000e620000000800 */
[C---:B----4-:R-:W-:Y:S08]  /*6c1a0*/  HMMA.1688.F32.TF32 R72, R56.reuse, R146, R72 ;  /* 0x000000923848723c */ /* 0x050ff00000081048 */
[C---:B--2---:R-:W-:Y:S08]  /*6c1b0*/  HMMA.1688.F32.TF32 R80, R56.reuse, R154, R80 ;  /* 0x0000009a3850723c */ /* 0x044ff00000081050 */
[C---:B---3--:R-:W-:Y:S08]  /*6c1c0*/  HMMA.1688.F32.TF32 R84, R56.reuse, R158, R84 ;  /* 0x0000009e3854723c */ /* 0x048ff00000081054 */
        /* <DEDUP_REMOVED lines=10> */
[C---:B------:R-:W-:Y:S07]  /*6c270*/  HMMA.1688.F32.TF32 R108, R56.reuse, R182, R108 ;  /* 0x000000b6386c723c */ /* 0x040fee000008106c */
        /* <DEDUP_REMOVED lines=9> */
[C---:B------:R-:W-:Y:S01]  /*6c310*/  HMMA.1688.F32.TF32 R76, R56.reuse, R150, R76 ;  /* 0x00000096384c723c */ /* 0x040fe2000008104c */
        /* <DEDUP_REMOVED lines=22> */
[----:B-1----:R-:W-:Y:S03]  /*6c480*/  HMMA.1688.F32.TF32 R212, R52, R50, R212 ;  /* 0x0000003234d4723c */ /* 0x002fe600000810d4 */
        /* <DEDUP_REMOVED lines=11> */
[----:B------:R-:W-:Y:S04]  /*6c540*/  STL.64 [R1+0x18f0], R56 ;  /* 0x0018f03801007387 */ /* 0x000fe80000100a00 */
[----:B------:R-:W-:Y:S01]  /*6c550*/  STL.64 [R1+0x18f8], R58 ;  /* 0x0018f83a01007387 */ /* 0x000fe20000100a00 */
[C---:B------:R-:W-:Y:S03]  /*6c560*/  HMMA.1688.F32.TF32 R60, R52.reuse, R42, R248 ;  /* 0x0000002a343c723c */ /* 0x040fe600000810f8 */
[----:B------:R-:W-:Y:S04]  /*6c570*/  STL.64 [R1+0x41f0], R212 ;  /* 0x0041f0d401007387 */ /* 0x000fe80000100a00 */
[----:B------:R-:W-:Y:S04]  /*6c580*/  STL.64 [R1+0x4408], R42 ;  /* 0x0044082a01007387 */ /* 0x000fe80000100a00 */
[----:B------:R-:W-:Y:S04]  /*6c590*/  LDS R56, [R132+0x6200] ;  /* 0x0062000084387984 */ /* 0x000fe80000000800 */
[----:B------:R-:W-:Y:S04]  /*6c5a0*/  STL.64 [R1+0x70], R64 ;  /* 0x0000704001007387 */ /* 0x000fe80000100a00 */
[----:B------:R-:W-:Y:S04]  /*6c5b0*/  STL.64 [R1+0x78], R66 ;  /* 0x0000784201007387 */ /* 0x000fe80000100a00 */
[----:B------:R1:W-:Y:S04]  /*6c5c0*/  STL.64 [R1+0x4400], R40 ;  /* 0x0044002801007387 */ /* 0x0003e80000100a00 */
[----:B------:R-:W-:Y:S04]  /*6c5d0*/  LDS R58, [R132+0x7200] ;  /* 0x00720000843a7984 */ /* 0x000fe80000000800 */
[----:B------:R-:W-:Y:S01]  /*6c5e0*/  LDS R57, [R133+0x6200] ;  /* 0x0062000085397984 */ /* 0x000fe20000000800 */
[C---:B-1----:R-:W-:Y:S03]  /*6c5f0*/  HMMA.1688.F32.TF32 R40, R52.reuse, R38, R228 ;  /* 0x000000263428723c */ /* 0x042fe600000810e4 */
[----:B------:R1:W-:Y:S04]  /*6c600*/  STL.64 [R1+0x60], R60 ;  /* 0x0000603c01007387 */ /* 0x0003e80000100a00 */
[----:B------:R2:W-:Y:S04]  /*6c610*/  STL.64 [R1+0x68], R62 ;  /* 0x0000683e01007387 */ /* 0x0005e80000100a00 */
[----:B------:R-:W3:Y:S04]  /*6c620*/  LDL.LU R248, [R1+0x980] ;  /* 0x0009800001f87983 */ /* 0x000ee80000300800 */
[----:B------:R-:W4:Y:S08]  /*6c630*/  LDS R59, [R133+0x7200] ;  /* 0x00720000853b7984 */ /* 0x000f300000000800 */
        /* <DEDUP_REMOVED lines=119> */
[C---:B------:R-:W-:Y:S07]  /*6cdb0*/  HMMA.1688.F32.TF32 R40, R52.reuse, R26, R236 ;  /* 0x0000001a3428723c */ /* 0x040fee00000810ec */
        /* <DEDUP_REMOVED lines=22> */
[----:B------:R-:W-:Y:S04]  /*6cf20*/  STL.64 [R1+0x528], R130 ;  /* 0x0005288201007387 */ /* 0x000fe80000100a00 */
[----:B------:R-:W-:Y:S04]  /*6cf30*/  STL.64 [R1+0x18a0], R40 ;  /* 0x0018a02801007387 */ /* 0x000fe80000100a00 */
[----:B------:R1:W-:Y:S04]  /*6cf40*/  STL.64 [R1+0x18a8], R42 ;  /* 0x0018a82a01007387 */ /* 0x0003e80000100a00 */
[----:B------:R-:W-:Y:S01]  /*6cf50*/  STL.64 [R1+0x1890], R36 ;  /* 0x0018902401007387 */ /* 0x000fe20000100a00 */
[C---:B-1----:R-:W-:Y:S03]  /*6cf60*/  HMMA.1688.F32.TF32 R40, R52.reuse, R198, R116 ;  /* 0x000000c63428723c */ /* 0x042fe60000081074 */
[----:B------:R1:W-:Y:S05]  /*6cf70*/  STL.64 [R1+0x1898], R38 ;  /* 0x0018982601007387 */ /* 0x0003ea0000100a00 */
[C---:B-1----:R-:W-:Y:S01]  /*6cf80*/  HMMA.1688.F32.TF32 R36, R52.reuse, R194, R112 ;  /* 0x000000c23424723c */ /* 0x042fe20000081070 */
[----:B------:R-:W-:Y:S04]  /*6cf90*/  STL.64 [R1+0x1880], R120 ;  /* 0x0018807801007387 */ /* 0x000fe80000100a00 */
[----:B------:R-:W-:Y:S10]  /*6cfa0*/  STL.64 [R1+0x1888], R122 ;  /* 0x0018887a01007387 */ /* 0x000ff40000100a00 */
        /* <DEDUP_REMOVED lines=42> */
[----:B------:R-:W-:Y:S04]  /*6d250*/  STL.64 [R1+0x1790], R60 ;  /* 0x0017903c01007387 */ /* 0x000fe80000100a00 */
[----:B------:R-:W-:Y:S10]  /*6d260*/  STL.64 [R1+0x1798], R62 ;  /* 0x0017983e01007387 */ /* 0x000ff40000100a00 */
[----:B------:R-:W-:Y:S04]  /*6d270*/  STL.64 [R1+0x1780], R40 ;  /* 0x0017802801007387 */ /* 0x000fe80000100a00 */
[----:B------:R-:W-:Y:S04]  /*6d280*/  STL.64 [R1+0x1788], R42 ;  /* 0x0017882a01007387 */ /* 0x000fe80000100a00 */
[----:B------:R-:W2:Y:S01]  /*6d290*/  LDL.LU R248, [R1+0xb00] ;  /* 0x000b000001f87983 */ /* 0x000ea20000300800 */
[C---:B------:R-:W-:Y:S03]  /*6d2a0*/  HMMA.1688.F32.TF32 R52, R56.reuse, R50, R228 ;  /* 0x000000323834723c */ /* 0x040fe600000810e4 */
[----:B------:R-:W-:Y:S04]  /*6d2b0*/  LDS R60, [R24+0x6280] ;  /* 0x00628000183c7984 */ /* 0x000fe80000000800 */
[----:B------:R1:W-:Y:S04]  /*6d2c0*/  STL.64 [R1+0x1770], R36 ;  /* 0x0017702401007387 */ /* 0x0003e80000100a00 */
[----:B------:R3:W-:Y:S04]  /*6d2d0*/  STL.64 [R1+0x1778], R38 ;  /* 0x0017782601007387 */ /* 0x0007e80000100a00 */
        /* <DEDUP_REMOVED lines=115> */
[----:B------:R-:W-:Y:S04]  /*6da10*/  STL.64 [R1+0x4208], R54 ;  /* 0x0042083601007387 */ /* 0x000fe80000100a00 */
[----:B------:R1:W-:Y:S04]  /*6da20*/  STL.64 [R1+0x4200], R52 ;  /* 0x0042003401007387 */ /* 0x0003e80000100a00 */
[----:B------:R-:W-:Y:S04]  /*6da30*/  LDS R62, [R24+0x7280] ;  /* 0x00728000183e7984 */ /* 0x000fe80000000800 */
[----:B------:R-:W-:Y:S04]  /*6da40*/  LDS R61, [R252+0x6280] ;  /* 0x00628000fc3d7984 */ /* 0x000fe80000000800 */
[----:B-1----:R-:W2:Y:S04]  /*6da50*/  LDL.LU R52, [R1+0x28d0] ;  /* 0x0028d00001347983 */ /* 0x002ea80000300800 */
[----:B------:R-:W2:Y:S04]  /*6da60*/  LDL.LU R53, [R1+0x28d4] ;  /* 0x0028d40001357983 */ /* 0x000ea80000300800 */
[----:B------:R-:W2:Y:S04]  /*6da70*/  LDL.LU R54, [R1+0x28d8] ;  /* 0x0028d80001367983 */ /* 0x000ea80000300800 */
[----:B------:R-:W2:Y:S04]  /*6da80*/  LDL.LU R55, [R1+0x28dc] ;  /* 0x0028dc0001377983 */ /* 0x000ea80000300800 */
[----:B------:R-:W1:Y:S01]  /*6da90*/  LDS R63, [R252+0x7280] ;  /* 0x00728000fc3f7984 */ /* 0x000e620000000800 */
[C---:B---3--:R-:W-:Y:S11]  /*6daa0*/  HMMA.1688.F32.TF32 R40, R56.reuse, R46, R40 ;  /* 0x0000002e3828723c */ /* 0x048ff60000081028 */
[----:B------:R-:W-:Y:S11]  /*6dab0*/  @!UPT UIADD3 URZ, URZ, URZ, URZ ;  /* 0x0000003f3f3ff290 */ /* 0x000ff6000fffe03f */
[----:B------:R-:W-:Y:S01]  /*6dac0*/  @!UPT UIADD3 URZ, URZ, URZ, URZ ;  /* 0x0000003f3f3ff290 */ /* 0x000fe2000fffe03f */
[----:B------:R-:W-:Y:S04]  /*6dad0*/  STL.64 [R1+0x50], R40 ;  /* 0x0000502801007387 */ /* 0x000fe80000100a00 */
[----:B------:R3:W-:Y:S04]  /*6dae0*/  STL.64 [R1+0x58], R42 ;  /* 0x0000582a01007387 */ /* 0x0007e80000100a00 */
[----:B---3--:R-:W2:Y:S04]  /*6daf0*/  LDL.LU.64 R42, [R1+0x4408] ;  /* 0x00440800012a7983 */ /* 0x008ea80000300a00 */
[----:B------:R-:W3:Y:S01]  /*6db00*/  LDL.LU.64 R40, [R1+0x4400] ;  /* 0x0044000001287983 */ /* 0x000ee20000300a00 */
[C---:B--2---:R-:W-:Y:S11]  /*6db10*/  HMMA.1688.F32.TF32 R36, R56.reuse, R42, R36 ;  /* 0x0000002a3824723c */ /* 0x044ff60000081024 */
[----:B------:R-:W-:Y:S11]  /*6db20*/  @!UPT UIADD3 URZ, URZ, URZ, URZ ;  /* 0x0000003f3f3ff290 */ /* 0x000ff6000fffe03f */
[----:B------:R-:W-:Y:S01]  /*6db30*/  @!UPT UIADD3 URZ, URZ, URZ, URZ ;  /* 0x0000003f3f3ff290 */ /* 0x000fe2000fffe03f */
[----:B------:R-:W-:Y:S04]  /*6db40*/  STL.64 [R1+0x40], R36 ;  /* 0x0000402401007387 */ /* 0x000fe80000100a00 */
[----:B------:R2:W-:Y:S04]  /*6db50*/  STL.64 [R1+0x48], R38 ;  /* 0x0000482601007387 */ /* 0x0005e80000100a00 */
[----:B--2---:R-:W2:Y:S04]  /*6db60*/  LDL.LU.64 R38, [R1+0x43f8] ;  /* 0x0043f80001267983 */ /* 0x004ea80000300a00 */
[----:B------:R-:W3:Y:S01]  /*6db70*/  LDL.LU.64 R36, [R1+0x43f0] ;  /* 0x0043f00001247983 */ /* 0x000ee20000300a00 */
        /* <DEDUP_REMOVED lines=11> */
[----:B--2---:R-:W2:Y:S04]  /*6dc30*/  LDL.LU.64 R230, [R1+0x43e8] ;  /* 0x0043e80001e67983 */ /* 0x004ea80000300a00 */
[----:B------:R-:W2:Y:S04]  /*6dc40*/  LDL.LU.64 R228, [R1+0x43e0] ;  /* 0x0043e00001e47983 */ /* 0x000ea80000300a00 */
        /* <DEDUP_REMOVED lines=9> */
[----:B------:R-:W-:Y:S02]  /*6dce0*/  STL.64 [R1+0x318], R234 ;  /* 0x000318ea01007387 */ /* 0x000fe40000100a00 */
[C---:B------:R-:W-:Y:S11]  /*6dcf0*/  HMMA.1688.F32.TF32 R212, R56.reuse, R18, R216 ;  /* 0x0000001238d4723c */ /* 0x040ff600000810d8 */
[----:B------:R-:W-:Y:S04]  /*6dd00*/  @!UPT UIADD3 URZ, URZ, URZ, URZ ;  /* 0x0000003f3f3ff290 */ /* 0x000fe8000fffe03f */
        /* <DEDUP_REMOVED lines=11> */
[C---:B-1----:R-:W-:Y:S06]  /*6ddc0*/  HMMA.1688.F32.TF32 R52, R56.reuse, R206, R124 ;  /* 0x000000ce3834723c */ /* 0x042fec000008107c */
[----:B------:R-:W-:Y:S04]  /*6ddd0*/  STL.64 [R1+0x4f0], R212 ;  /* 0x0004f0d401007387 */ /* 0x000fe80000100a00 */
[----:B------:R-:W-:Y:S01]  /*6dde0*/  STL.64 [R1+0x4f8], R214 ;  /* 0x0004f8d601007387 */ /* 0x000fe20000100a00 */
[C---:B------:R-:W-:Y:S04]  /*6ddf0*/  HMMA.1688.F32.TF32 R124, R56.reuse, R202, R244 ;  /* 0x000000ca387c723c */ /* 0x040fe800000810f4 */
[----:B------:R-:W-:Y:S04]  /*6de00*/  STL.64 [R1+0x1760], R128 ;  /* 0x0017608001007387 */ /* 0x000fe80000100a00 */
[----:B------:R-:W-:Y:S04]  /*6de10*/  STL.64 [R1+0x1768], R130 ;  /* 0x0017688201007387 */ /* 0x000fe80000100a00 */
[----:B------:R-:W-:Y:S04]  /*6de20*/  STL.64 [R1+0x1750], R52 ;  /* 0x0017503401007387 */ /* 0x000fe80000100a00 */
[----:B------:R1:W-:Y:S02]  /*6de30*/  STL.64 [R1+0x1758], R54 ;  /* 0x0017583601007387 */ /* 0x0003e40000100a00 */
[C---:B-1----:R-:W-:Y:S05]  /*6de40*/  HMMA.1688.F32.TF32 R52, R56.reuse, R194, R116 ;  /* 0x000000c23834723c */ /* 0x042fea0000081074 */
[----:B------:R-:W-:Y:S04]  /*6de50*/  STL.64 [R1+0x1740], R124 ;  /* 0x0017407c01007387 */ /* 0x000fe80000100a00 */
[----:B------:R-:W-:Y:S04]  /*6de60*/  STL.64 [R1+0x1748], R126 ;  /* 0x0017487e01007387 */ /* 0x000fe80000100a00 */
[----:B------:R-:W-:Y:S04]  /*6de70*/  STL.64 [R1+0x1730], R120 ;  /* 0x0017307801007387 */ /* 0x000fe80000100a00 */
[----:B------:R-:W-:Y:S06]  /*6de80*/  STL.64 [R1+0x1738], R122 ;  /* 0x0017387a01007387 */ /* 0x000fec0000100a00 */
[----:B------:R-:W-:Y:S04]  /*6de90*/  STL.64 [R1+0x1710], R52 ;  /* 0x0017103401007387 */ /* 0x000fe80000100a00 */
[----:B------:R1:W-:Y:S02]  /*6dea0*/  STL.64 [R1+0x1718], R54 ;  /* 0x0017183601007387 */ /* 0x0003e40000100a00 */
[C---:B-1----:R-:W-:Y:S02]  /*6deb0*/  HMMA.1688.F32.TF32 R52, R56.reuse, R182, R104 ;  /* 0x000000b63834723c */ /* 0x042fe40000081068 */
[----:B------:R-:W-:Y:S04]  /*6dec0*/  STL.64 [R1+0x1700], R112 ;  /* 0x0017007001007387 */ /* 0x000fe80000100a00 */
[----:B------:R-:W-:Y:S04]  /*6ded0*/  STL.64 [R1+0x1708], R114 ;  /* 0x0017087201007387 */ /* 0x000fe80000100a00 */
[----:B------:R-:W-:Y:S01]  /*6dee0*/  STL.64 [R1+0x16f0], R108 ;  /* 0x0016f06c01007387 */ /* 0x000fe20000100a00 */
[C---:B------:R-:W-:Y:S03]  /*6def0*/  HMMA.1688.F32.TF32 R96, R56.reuse, R174, R96 ;  /* 0x000000ae3860723c */ /* 0x040fe60000081060 */
        /* <DEDUP_REMOVED lines=31> */
[----:B------:R1:W-:Y:S04]  /*6e0f0*/  STL.64 [R1+0x1610], R68 ;  /* 0x0016104401007387 */ /* 0x0003e80000100a00 */
[----:B------:R2:W-:Y:S04]  /*6e100*/  STL.64 [R1+0x1618], R70 ;  /* 0x0016184601007387 */ /* 0x0005e80000100a00 */
[----:B-1----:R-:W3:Y:S04]  /*6e110*/  LDL.LU R68, [R1+0xd00] ;  /* 0x000d000001447983 */ /* 0x002ee80000300800 */
[----:B------:R1:W-:Y:S04]  /*6e120*/  STL.64 [R1+0x15f0], R64 ;  /* 0x0015f04001007387 */ /* 0x0003e80000100a00 */
[----:B------:R4:W-:Y:S05]  /*6e130*/  STL.64 [R1+0x15f8], R66 ;  /* 0x0015f84201007387 */ /* 0x0009ea0000100a00 */
[----:B------:R-:W-:Y:S04]  /*6e140*/  STL.64 [R1+0x15a0], R52 ;  /* 0x0015a03401007387 */ /* 0x000fe80000100a00 */
[----:B------:R1:W-:Y:S04]  /*6e150*/  STL.64 [R1+0x15a8], R54 ;  /* 0x0015a83601007387 */ /* 0x0003e80000100a00 */
        /* <DEDUP_REMOVED lines=65> */
[----:B----4-:R-:W3:Y:S04]  /*6e570*/  LDL.LU R66, [R1+0x2b38] ;  /* 0x002b380001427983 */ /* 0x010ee80000300800 */
        /* <DEDUP_REMOVED lines=34> */
[C---:B---3--:R-:W-:Y:S01]  /*6e7a0*/  HMMA.1688.F32.TF32 R56, R60.reuse, R50, R64 ;  /* 0x000000323c38723c */ /* 0x048fe20000081040 */
[----:B------:R-:W-:Y:S04]  /*6e7b0*/  LDS R64, [R132+0x6280] ;  /* 0x0062800084407984 */ /* 0x000fe80000000800 */
[----:B------:R-:W-:Y:S03]  /*6e7c0*/  LDS R66, [R132+0x7280] ;  /* 0x0072800084427984 */ /* 0x000fe60000000800 */
[C---:B------:R-:W-:Y:S01]  /*6e7d0*/  HMMA.1688.F32.TF32 R52, R60.reuse, R38, R216 ;  /* 0x000000263c34723c */ /* 0x040fe200000810d8 */
[----:B------:R-:W-:Y:S04]  /*6e7e0*/  LDS R65, [R133+0x6280] ;  /* 0x0062800085417984 */ /* 0x000fe80000000800 */
[----:B------:R-:W1:Y:S10]  /*6e7f0*/  LDS R67, [R133+0x7280] ;  /* 0x0072800085437984 */ /* 0x000e740000000800 */
[----:B------:R-:W-:Y:S04]  /*6e800*/  STL.64 [R1+0x4218], R58 ;  /* 0x0042183a01007387 */ /* 0x000fe80000100a00 */
[----:B------:R2:W-:Y:S01]  /*6e810*/  STL.64 [R1+0x4210], R56 ;  /* 0x0042103801007387 */ /* 0x0005e20000100a00 */
[C---:B----4-:R-:W-:Y:S08]  /*6e820*/  HMMA.1688.F32.TF32 R212, R60.reuse, R46, R212 ;  /* 0x0000002e3cd4723c */ /* 0x050ff000000810d4 */
[C---:B--2---:R-:W-:Y:S08]  /*6e830*/  HMMA.1688.F32.TF32 R56, R60.reuse, R42, R236 ;  /* 0x0000002a3c38723c */ /* 0x044ff000000810ec */
[C---:B------:R-:W-:Y:S07]  /*6e840*/  HMMA.1688.F32.TF32 R128, R60.reuse, R34, R128 ;  /* 0x000000223c80723c */ /* 0x040fee0000081080 */
[----:B------:R-:W-:Y:S04]  /*6e850*/  STL.64 [R1+0x30], R212 ;  /* 0x000030d401007387 */ /* 0x000fe80000100a00 */
[----:B------:R-:W-:Y:S04]  /*6e860*/  STL.64 [R1+0x38], R214 ;  /* 0x000038d601007387 */ /* 0x000fe80000100a00 */
[----:B------:R-:W-:Y:S04]  /*6e870*/  STL.64 [R1+0x20], R56 ;  /* 0x0000203801007387 */ /* 0x000fe80000100a00 */
[----:B------:R2:W-:Y:S04]  /*6e880*/  STL.64 [R1+0x28], R58 ;  /* 0x0000283a01007387 */ /* 0x0005e80000100a00 */
[----:B------:R-:W-:Y:S04]  /*6e890*/  STL.64 [R1+0x170], R52 ;  /* 0x0001703401007387 */ /* 0x000fe80000100a00 */
[----:B------:R3:W-:Y:S01]  /*6e8a0*/  STL.64 [R1+0x178], R54 ;  /* 0x0001783601007387 */ /* 0x0007e20000100a00 */
[C---:B--2---:R-:W-:Y:S08]  /*6e8b0*/  HMMA.1688.F32.TF32 R56, R60.reuse, R30, R240 ;  /* 0x0000001e3c38723c */ /* 0x044ff000000810f0 */
[C---:B---3--:R-:W-:Y:S01]  /*6e8c0*/  HMMA.1688.F32.TF32 R52, R60.reuse, R26, R224 ;  /* 0x0000001a3c34723c */ /* 0x048fe200000810e0 */
        /* <DEDUP_REMOVED lines=8> */
[C---:B---3--:R-:W-:Y:S03]  /*6e950*/  HMMA.1688.F32.TF32 R52, R60.reuse, R14, R244 ;  /* 0x0000000e3c34723c */ /* 0x048fe600000810f4 */
[----:B------:R-:W-:Y:S04]  /*6e960*/  STL.64 [R1+0x400], R128 ;  /* 0x0004008001007387 */ /* 0x000fe80000100a00 */
[----:B------:R-:W-:Y:S01]  /*6e970*/  STL.64 [R1+0x408], R130 ;  /* 0x0004088201007387 */ /* 0x000fe20000100a00 */
[C---:B------:R-:W-:Y:S07]  /*6e980*/  HMMA.1688.F32.TF32 R120, R60.reuse, R10, R120 ;  /* 0x0000000a3c78723c */ /* 0x040fee0000081078 */
[----:B------:R-:W-:Y:S04]  /*6e990*/  STL.64 [R1+0x3f0], R56 ;  /* 0x0003f03801007387 */ /* 0x000fe80000100a00 */
[----:B------:R2:W-:Y:S04]  /*6e9a0*/  STL.64 [R1+0x3f8], R58 ;  /* 0x0003f83a01007387 */ /* 0x0005e80000100a00 */
[----:B------:R-:W-:Y:S04]  /*6e9b0*/  STL.64 [R1+0x4e0], R52 ;  /* 0x0004e03401007387 */ /* 0x000fe80000100a00 */
[----:B------:R3:W-:Y:S01]  /*6e9c0*/  STL.64 [R1+0x4e8], R54 ;  /* 0x0004e83601007387 */ /* 0x0007e20000100a00 */
[C---:B--2---:R-:W-:Y:S08]  /*6e9d0*/  HMMA.1688.F32.TF32 R56, R60.reuse, R6, R116 ;  /* 0x000000063c38723c */ /* 0x044ff00000081074 */
[C---:B---3--:R-:W-:Y:S01]  /*6e9e0*/  HMMA.1688.F32.TF32 R52, R60.reuse, R210, R112 ;  /* 0x000000d23c34723c */ /* 0x048fe20000081070 */
[----:B------:R-:W-:Y:S04]  /*6e9f0*/  STL.64 [R1+0x4d0], R120 ;  /* 0x0004d07801007387 */ /* 0x000fe80000100a00 */
[----:B------:R-:W-:Y:S10]  /*6ea00*/  STL.64 [R1+0x4d8], R122 ;  /* 0x0004d87a01007387 */ /* 0x000ff40000100a00 */
[----:B------:R-:W-:Y:S04]  /*6ea10*/  STL.64 [R1+0x4c0], R56 ;  /* 0x0004c03801007387 */ /* 0x000fe80000100a00 */
[----:B------:R2:W-:Y:S04]  /*6ea20*/  STL.64 [R1+0x4c8], R58 ;  /* 0x0004c83a01007387 */ /* 0x0005e80000100a00 */
[----:B------:R-:W-:Y:S04]  /*6ea30*/  STL.64 [R1+0x1590], R52 ;  /* 0x0015903401007387 */ /* 0x000fe80000100a00 */
[----:B------:R3:W-:Y:S01]  /*6ea40*/  STL.64 [R1+0x1598], R54 ;  /* 0x0015983601007387 */ /* 0x0007e20000100a00 */
[C---:B--2---:R-:W-:Y:S08]  /*6ea50*/  HMMA.1688.F32.TF32 R56, R60.reuse, R202, R104 ;  /* 0x000000ca3c38723c */ /* 0x044ff00000081068 */
[C---:B---3--:R-:W-:Y:S01]  /*6ea60*/  HMMA.1688.F32.TF32 R52, R60.reuse, R198, R100 ;  /* 0x000000c63c34723c */ /* 0x048fe20000081064 */
[----:B------:R-:W-:Y:S04]  /*6ea70*/  STL.64 [R1+0x1580], R108 ;  /* 0x0015806c01007387 */ /* 0x000fe80000100a00 */
[----:B------:R-:W-:Y:S03]  /*6ea80*/  STL.64 [R1+0x1588], R110 ;  /* 0x0015886e01007387 */ /* 0x000fe60000100a00 */
        /* <DEDUP_REMOVED lines=25> */
[----:B------:R2:W-:Y:S04]  /*6ec20*/  STL.64 [R1+0x14f0], R72 ;  /* 0x0014f04801007387 */ /* 0x0005e80000100a00 */
[----:B------:R3:W-:Y:S04]  /*6ec30*/  STL.64 [R1+0x14f8], R74 ;  /* 0x0014f84a01007387 */ /* 0x0007e80000100a00 */
[----:B--2---:R-:W2:Y:S06]  /*6ec40*/  LDL.LU R72, [R1+0xf50] ;  /* 0x000f500001487983 */ /* 0x004eac0000300800 */
[----:B------:R-:W-:Y:S04]  /*6ec50*/  STL.64 [R1+0x14e0], R56 ;  /* 0x0014e03801007387 */ /* 0x000fe80000100a00 */
[----:B------:R-:W-:Y:S04]  /*6ec60*/  STL.64 [R1+0x14e8], R58 ;  /* 0x0014e83a01007387 */ /* 0x000fe80000100a00 */
[----:B------:R-:W-:Y:S04]  /*6ec70*/  STL.64 [R1+0x14d0], R52 ;  /* 0x0014d03401007387 */ /* 0x000fe80000100a00 */
[----:B------:R4:W-:Y:S04]  /*6ec80*/  STL.64 [R1+0x14d8], R54 ;  /* 0x0014d83601007387 */ /* 0x0009e80000100a00 */
        /* <DEDUP_REMOVED lines=91> */
[C---:B----4-:R-:W-:Y:S08]  /*6f240*/  HMMA.1688.F32.TF32 R52, R60.reuse, R158, R236 ;  /* 0x0000009e3c34723c */ /* 0x050ff000000810ec */
[C---:B--2---:R-:W-:Y:S08]  /*6f250*/  HMMA.1688.F32.TF32 R212, R60.reuse, R154, R216 ;  /* 0x0000009a3cd4723c */ /* 0x044ff000000810d8 */
[C---:B---3--:R-:W-:Y:S07]  /*6f260*/  HMMA.1688.F32.TF32 R56, R60.reuse, R150, R128 ;  /* 0x000000963c38723c */ /* 0x048fee0000081080 */
        /* <DEDUP_REMOVED lines=11> */
[----:B--2---:R-:W-:Y:S08]  /*6f320*/  HMMA.1688.F32.TF32 R52, R60, R134, R124 ;  /* 0x000000863c34723c */ /* 0x004ff0000008107c */
[C---:B-1----:R-:W-:Y:S01]  /*6f330*/  HMMA.1688.F32.TF32 R60, R64.reuse, R50, R68 ;  /* 0x00000032403c723c */ /* 0x042fe20000081044 */
[----:B------:R-:W-:Y:S04]  /*6f340*/  STL.64 [R1+0x1480], R128 ;  /* 0x0014808001007387 */ /* 0x000fe80000100a00 */
[----:B------:R-:W-:Y:S04]  /*6f350*/  STL.64 [R1+0x1488], R130 ;  /* 0x0014888201007387 */ /* 0x000fe80000100a00 */
[----:B------:R-:W-:Y:S04]  /*6f360*/  STL.64 [R1+0x1470], R56 ;  /* 0x0014703801007387 */ /* 0x000fe80000100a00 */
[----:B------:R1:W-:Y:S04]  /*6f370*/  STL.64 [R1+0x1478], R58 ;  /* 0x0014783a01007387 */ /* 0x0003e80000100a00 */
[----:B------:R-:W-:Y:S04]  /*6f380*/  LDS R68, [R24+0x6300] ;  /* 0x0063000018447984 */ /* 0x000fe80000000800 */
[----:B------:R-:W-:Y:S04]  /*6f390*/  LDS R70, [R24+0x7300] ;  /* 0x0073000018467984 */ /* 0x000fe80000000800 */
[----:B------:R-:W-:Y:S04]  /*6f3a0*/  STL.64 [R1+0x4228], R62 ;  /* 0x0042283e01007387 */ /* 0x000fe80000100a00 */
[----:B------:R-:W-:Y:S04]  /*6f3b0*/  STL.64 [R1+0x1460], R52 ;  /* 0x0014603401007387 */ /* 0x000fe80000100a00 */
[----:B------:R-:W-:Y:S04]  /*6f3c0*/  STL.64 [R1+0x1468], R54 ;  /* 0x0014683601007387 */ /* 0x000fe80000100a00 */
[----:B------:R2:W-:Y:S01]  /*6f3d0*/  STL.64 [R1+0x4220], R60 ;  /* 0x0042203c01007387 */ /* 0x0005e20000100a00 */
[C---:B-1----:R-:W-:Y:S03]  /*6f3e0*/  HMMA.1688.F32.TF32 R56, R64.reuse, R42, R120 ;  /* 0x0000002a4038723c */ /* 0x042fe60000081078 */
[----:B------:R-:W-:Y:S04]  /*6f3f0*/  LDS R69, [R252+0x6300] ;  /* 0x00630000fc457984 */ /* 0x000fe80000000800 */
[----:B------:R-:W1:Y:S01]  /*6f400*/  LDS R71, [R252+0x7300] ;  /* 0x00730000fc477984 */ /* 0x000e620000000800 */
[C---:B--2---:R-:W-:Y:S08]  /*6f410*/  HMMA.1688.F32.TF32 R60, R64.reuse, R46, R244 ;  /* 0x0000002e403c723c */ /* 0x044ff000000810f4 */
[C---:B------:R-:W-:Y:S11]  /*6f420*/  HMMA.1688.F32.TF32 R52, R64.reuse, R38, R116 ;  /* 0x000000264034723c */ /* 0x040ff60000081074 */
[----:B------:R-:W-:Y:S04]  /*6f430*/  @!UPT UIADD3 URZ, URZ, URZ, URZ ;  /* 0x0000003f3f3ff290 */ /* 0x000fe8000fffe03f */
[----:B------:R-:W-:Y:S04]  /*6f440*/  STL.64 [R1+0x10], R60 ;  /* 0x0000103c01007387 */ /* 0x000fe80000100a00 */
[----:B------:R2:W-:Y:S04]  /*6f450*/  STL.64 [R1+0x18], R62 ;  /* 0x0000183e01007387 */ /* 0x0005e80000100a00 */
[----:B------:R-:W-:Y:S04]  /*6f460*/  STL.64 [R1], R56 ;  /* 0x0000003801007387 */ /* 0x000fe80000100a00 */
[----:B------:R3:W-:Y:S01]  /*6f470*/  STL.64 [R1+0x8], R58 ;  /* 0x0000083a01007387 */ /* 0x0007e20000100a00 */
[C---:B--2---:R-:W-:Y:S03]  /*6f480*/  HMMA.1688.F32.TF32 R60, R64.reuse, R34, R112 ;  /* 0x00000022403c723c */ /* 0x044fe60000081070 */
[----:B------:R-:W-:Y:S04]  /*6f490*/  STL.64 [R1+0x130], R52 ;  /* 0x0001303401007387 */ /* 0x000fe80000100a00 */
[----:B------:R2:W-:Y:S01]  /*6f4a0*/  STL.64 [R1+0x138], R54 ;  /* 0x0001383601007387 */ /* 0x0005e20000100a00 */
[C---:B---3--:R-:W-:Y:S08]  /*6f4b0*/  HMMA.1688.F32.TF32 R56, R64.reuse, R30, R108 ;  /* 0x0000001e4038723c */ /* 0x048ff0000008106c */
[C---:B--2---:R-:W-:Y:S07]  /*6f4c0*/  HMMA.1688.F32.TF32 R52, R64.reuse, R26, R104 ;  /* 0x0000001a4034723c */ /* 0x044fee0000081068 */
[----:B------:R-:W-:Y:S04]  /*6f4d0*/  STL.64 [R1+0x120], R60 ;  /* 0x0001203c01007387 */ /* 0x000fe80000100a00 */
[----:B------:R-:W-:Y:S04]  /*6f4e0*/  STL.64 [R1+0x128], R62 ;  /* 0x0001283e01007387 */ /* 0x000fe80000100a00 */
[----:B------:R-:W-:Y:S04]  /*6f4f0*/  STL.64 [R1+0x43d8], R26 ;  /* 0x0043d81a01007387 */ /* 0x000fe80000100a00 */
[----:B------:R-:W-:Y:S04]  /*6f500*/  STL.64 [R1+0x290], R56 ;  /* 0x0002903801007387 */ /* 0x000fe80000100a00 */
[----:B------:R2:W-:Y:S04]  /*6f510*/  STL.64 [R1+0x298], R58 ;  /* 0x0002983a01007387 */ /* 0x0005e80000100a00 */
[----:B------:R3:W-:Y:S04]  /*6f520*/  STL.64 [R1+0x43d0], R24 ;  /* 0x0043d01801007387 */ /* 0x0007e80000100a00 */
[----:B------:R-:W-:Y:S01]  /*6f530*/  STL.64 [R1+0x280], R52 ;  /* 0x0002803401007387 */ /* 0x000fe20000100a00 */
[C---:B--2---:R-:W-:Y:S03]  /*6f540*/  HMMA.1688.F32.TF32 R56, R64.reuse, R22, R100 ;  /* 0x000000164038723c */ /* 0x044fe60000081064 */
[----:B------:R2:W-:Y:S05]  /*6f550*/  STL.64 [R1+0x288], R54 ;  /* 0x0002883601007387 */ /* 0x0005ea0000100a00 */
[C---:B---3--:R-:W-:Y:S08]  /*6f560*/  HMMA.1688.F32.TF32 R24, R64.reuse, R14, R92 ;  /* 0x0000000e4018723c */ /* 0x048ff0000008105c */
[C---:B--2---:R-:W-:Y:S07]  /*6f570*/  HMMA.1688.F32.TF32 R52, R64.reuse, R18, R96 ;  /* 0x000000124034723c */ /* 0x044fee0000081060 */
[----:B------:R-:W-:Y:S04]  /*6f580*/  STL.64 [R1+0x3a0], R56 ;  /* 0x0003a03801007387 */ /* 0x000fe80000100a00 */
[----:B------:R2:W-:Y:S02]  /*6f590*/  STL.64 [R1+0x3a8], R58 ;  /* 0x0003a83a01007387 */ /* 0x0005e40000100a00 */
[C---:B--2---:R-:W-:Y:S10]  /*6f5a0*/  HMMA.1688.F32.TF32 R56, R64.reuse, R10, R88 ;  /* 0x0000000a4038723c */ /* 0x044ff40000081058 */
        /* <DEDUP_REMOVED lines=16> */
[----:B------:R-:W-:Y:S04]  /*6f6b0*/  STL.64 [R1+0x1448], R58 ;  /* 0x0014483a01007387 */ /* 0x000fe80000100a00 */
[----:B------:R-:W1:Y:S04]  /*6f6c0*/  LDL.LU R72, [R1+0x2c70] ;  /* 0x002c700001487983 */ /* 0x000e680000300800 */
[----:B------:R-:W-:Y:S04]  /*6f6d0*/  STL.64 [R1+0x1430], R52 ;  /* 0x0014303401007387 */ /* 0x000fe80000100a00 */
[----:B------:R-:W-:Y:S04]  /*6f6e0*/  STL.64 [R1+0x1438], R54 ;  /* 0x0014383601007387 */ /* 0x000fe80000100a00 */
[----:B------:R-:W-:Y:S04]  /*6f6f0*/  STL.64 [R1+0x1420], R24 ;  /* 0x0014201801007387 */ /* 0x000fe80000100a00 */
[----:B------:R2:W-:Y:S04]  /*6f700*/  STL.64 [R1+0x1428], R26 ;  /* 0x0014281a01007387 */ /* 0x0005e80000100a00 */
[----:B------:R-:W1:Y:S04]  /*6f710*/  LDL.LU R73, [R1+0x2c74] ;  /* 0x002c740001497983 */ /* 0x000e680000300800 */
[----:B------:R-:W1:Y:S04]  /*6f720*/  LDL.LU R74, [R1+0x2c78] ;  /* 0x002c7800014a7983 */ /* 0x000e680000300800 */
[----:B------:R-:W1:Y:S04]  /*6f730*/  LDL.LU R75, [R1+0x2c7c] ;  /* 0x002c7c00014b7983 */ /* 0x000e680000300800 */
        /* <DEDUP_REMOVED lines=81> */
[C---:B------:R-:W-:Y:S08]  /*6fc50*/  HMMA.1688.F32.TF32 R56, R64.reuse, R190, R128 ;  /* 0x000000be4038723c */ /* 0x040ff00000081080 */
[C---:B---3--:R-:W-:Y:S07]  /*6fc60*/  HMMA.1688.F32.TF32 R52, R64.reuse, R186, R240 ;  /* 0x000000ba4034723c */ /* 0x048fee00000810f0 */
[----:B------:R-:W-:Y:S04]  /*6fc70*/  STL.64 [R1+0x1410], R24 ;  /* 0x0014101801007387 */ /* 0x000fe80000100a00 */
[----:B------:R2:W-:Y:S02]  /*6fc80*/  STL.64 [R1+0x1418], R26 ;  /* 0x0014181a01007387 */ /* 0x0005e40000100a00 */
[C---:B--2---:R-:W-:Y:S02]  /*6fc90*/  HMMA.1688.F32.TF32 R24, R64.reuse, R182, R224 ;  /* 0x000000b64018723c */ /* 0x044fe400000810e0 */
[----:B------:R-:W-:Y:S04]  /*6fca0*/  STL.64 [R1+0x1400], R56 ;  /* 0x0014003801007387 */ /* 0x000fe80000100a00 */
[----:B------:R2:W-:Y:S04]  /*6fcb0*/  STL.64 [R1+0x1408], R58 ;  /* 0x0014083a01007387 */ /* 0x0005e80000100a00 */
[----:B------:R-:W-:Y:S04]  /*6fcc0*/  STL.64 [R1+0x13f0], R52 ;  /* 0x0013f03401007387 */ /* 0x000fe80000100a00 */
[----:B------:R3:W-:Y:S01]  /*6fcd0*/  STL.64 [R1+0x13f8], R54 ;  /* 0x0013f83601007387 */ /* 0x0007e20000100a00 */
[C---:B--2---:R-:W-:Y:S08]  /*6fce0*/  HMMA.1688.F32.TF32 R56, R64.reuse, R178, R220 ;  /* 0x000000b24038723c */ /* 0x044ff000000810dc */
[----:B------:R-:W-:Y:S01]  /*6fcf0*/  STL.64 [R1+0x13e0], R24 ;  /* 0x0013e01801007387 */ /* 0x000fe20000100a00 */
[C---:B---3--:R-:W-:Y:S03]  /*6fd00*/  HMMA.1688.F32.TF32 R52, R64.reuse, R174, R124 ;  /* 0x000000ae4034723c */ /* 0x048fe6000008107c */
[----:B------:R4:W-:Y:S05]  /*6fd10*/  STL.64 [R1+0x13e8], R26 ;  /* 0x0013e81a01007387 */ /* 0x0009ea0000100a00 */
[C---:B----4-:R-:W-:Y:S06]  /*6fd20*/  HMMA.1688.F32.TF32 R24, R64.reuse, R170, R244 ;  /* 0x000000aa4018723c */ /* 0x050fec00000810f4 */
[----:B------:R-:W-:Y:S04]  /*6fd30*/  STL.64 [R1+0x13d0], R56 ;  /* 0x0013d03801007387 */ /* 0x000fe80000100a00 */
[----:B------:R2:W-:Y:S05]  /*6fd40*/  STL.64 [R1+0x13d8], R58 ;  /* 0x0013d83a01007387 */ /* 0x0005ea0000100a00 */
        /* <DEDUP_REMOVED lines=24> */
[----:B--2---:R-:W-:Y:S08]  /*6fed0*/  HMMA.1688.F32.TF32 R24, R64, R134, R88 ;  /* 0x000000864018723c */ /* 0x004ff00000081058 */
[C---:B-1----:R-:W-:Y:S01]  /*6fee0*/  HMMA.1688.F32.TF32 R64, R68.reuse, R50, R72 ;  /* 0x000000324440723c */ /* 0x042fe20000081048 */
[----:B------:R-:W-:Y:S04]  /*6fef0*/  STL.64 [R1+0x1330], R56 ;  /* 0x0013303801007387 */ /* 0x000fe80000100a00 */
[----:B------:R-:W-:Y:S03]  /*6ff00*/  STL.64 [R1+0x1338], R58 ;  /* 0x0013383a01007387 */ /* 0x000fe60000100a00 */
[C---:B------:R-:W-:Y:S01]  /*6ff10*/  HMMA.1688.F32.TF32 R248, R68.reuse, R46, R248 ;  /* 0x0000002e44f8723c */ /* 0x040fe200000810f8 */
[----:B------:R-:W-:Y:S04]  /*6ff20*/  STL.64 [R1+0x1320], R52 ;  /* 0x0013203401007387 */ /* 0x000fe80000100a00 */
[----:B------:R1:W-:Y:S03]  /*6ff30*/  STL.64 [R1+0x1328], R54 ;  /* 0x0013283601007387 */ /* 0x0003e60000100a00 */
[C---:B------:R-:W-:Y:S01]  /*6ff40*/  HMMA.1688.F32.TF32 R244, R68.reuse, R42, R84 ;  /* 0x0000002a44f4723c */ /* 0x040fe20000081054 */
[----:B------:R-:W-:Y:S04]  /*6ff50*/  LDS R72, [R132+0x6300] ;  /* 0x0063000084487984 */ /* 0x000fe80000000800 */
[----:B------:R-:W-:Y:S04]  /*6ff60*/  LDS R74, [R132+0x7300] ;  /* 0x00730000844a7984 */ /* 0x000fe80000000800 */
[----:B------:R-:W-:Y:S01]  /*6ff70*/  STL.64 [R1+0x4238], R66 ;  /* 0x0042384201007387 */ /* 0x000fe20000100a00 */
[C---:B-1----:R-:W-:Y:S03]  /*6ff80*/  HMMA.1688.F32.TF32 R52, R68.reuse, R38, R80 ;  /* 0x000000264434723c */ /* 0x042fe60000081050 */
        /* <DEDUP_REMOVED lines=141> */
[----:B------:R1:W-:Y:S02]  /*70860*/  STL.64 [R1+0x238], R246 ;  /* 0x000238f601007387 */ /* 0x0003e40000100a00 */
[C---:B-1----:R-:W-:Y:S08]  /*70870*/  HMMA.1688.F32.TF32 R244, R68.reuse, R22, R248 ;  /* 0x0000001644f4723c */ /* 0x042ff000000810f8 */
[C---:B------:R-:W-:Y:S08]  /*70880*/  HMMA.1688.F32.TF32 R248, R68.reuse, R18, R64 ;  /* 0x0000001244f8723c */ /* 0x040ff00000081040 */
[C---:B---3--:R-:W-:Y:S07]  /*70890*/  HMMA.1688.F32.TF32 R64, R68.reuse, R10, R56 ;  /* 0x0000000a4440723c */ /* 0x048fee0000081038 */
[----:B------:R-:W-:Y:S04]  /*708a0*/  STL.64 [R1+0x2e0], R244 ;  /* 0x0002e0f401007387 */ /* 0x000fe80000100a00 */
[----:B------:R1:W-:Y:S01]  /*708b0*/  STL.64 [R1+0x2e8], R246 ;  /* 0x0002e8f601007387 */ /* 0x0003e20000100a00 */
[C---:B------:R-:W-:Y:S08]  /*708c0*/  HMMA.1688.F32.TF32 R56, R68.reuse, R210, R52 ;  /* 0x000000d24438723c */ /* 0x040ff00000081034 */
[C---:B-1----:R-:W-:Y:S08]  /*708d0*/  HMMA.1688.F32.TF32 R244, R68.reuse, R14, R60 ;  /* 0x0000000e44f4723c */ /* 0x042ff0000008103c */
[C---:B------:R-:W-:Y:S08]  /*708e0*/  HMMA.1688.F32.TF32 R60, R68.reuse, R6, R228 ;  /* 0x00000006443c723c */ /* 0x040ff000000810e4 */
        /* <DEDUP_REMOVED lines=60> */
[----:B-1----:R-:W-:Y:S08]  /*70cb0*/  HMMA.1688.F32.TF32 R52, R68, R134, R84 ;  /* 0x000000864434723c */ /* 0x002ff00000081054 */
[C---:B------:R-:W-:Y:S01]  /*70cc0*/  HMMA.1688.F32.TF32 R68, R72.reuse, R50, R80 ;  /* 0x000000324844723c */ /* 0x040fe20000081050 */
[----:B------:R-:W-:Y:S04]  /*70cd0*/  STL.64 [R1+0x11e0], R60 ;  /* 0x0011e03c01007387 */ /* 0x000fe80000100a00 */
[----:B------:R-:W-:Y:S04]  /*70ce0*/  STL.64 [R1+0x11e8], R62 ;  /* 0x0011e83e01007387 */ /* 0x000fe80000100a00 */
[----:B------:R-:W-:Y:S04]  /*70cf0*/  STL.64 [R1+0x11c0], R56 ;  /* 0x0011c03801007387 */ /* 0x000fe80000100a00 */
[----:B------:R-:W-:Y:S10]  /*70d00*/  STL.64 [R1+0x11c8], R58 ;  /* 0x0011c83a01007387 */ /* 0x000ff40000100a00 */
[----:B------:R-:W-:Y:S04]  /*70d10*/  STL.64 [R1+0x42b8], R70 ;  /* 0x0042b84601007387 */ /* 0x000fe80000100a00 */
[----:B------:R-:W-:Y:S04]  /*70d20*/  STL.64 [R1+0x11b0], R52 ;  /* 0x0011b03401007387 */ /* 0x000fe80000100a00 */
[----:B------:R1:W-:Y:S04]  /*70d30*/  STL.64 [R1+0x11b8], R54 ;  /* 0x0011b83601007387 */ /* 0x0003e80000100a00 */
[----:B------:R-:W-:Y:S04]  /*70d40*/  STL.64 [R1+0x42b0], R68 ;  /* 0x0042b04401007387 */ /* 0x000fe80000100a00 */
        /* <DEDUP_REMOVED lines=52> */
[----:B------:R-:W4:Y:S08]  /*71090*/  LDL.LU R79, [R1+0x116c] ;  /* 0x00116c00014f7983 */ /* 0x000f300000300800 */
[----:B------:R-:W-:Y:S04]  /*710a0*/  STL.64 [R1+0x42c8], R242 ;  /* 0x0042c8f201007387 */ /* 0x000fe80000100a00 */
[----:B------:R-:W-:Y:S01]  /*710b0*/  STL.64 [R1+0x42c0], R240 ;  /* 0x0042c0f001007387 */ /* 0x000fe20000100a00 */
[C---:B-1----:R-:W-:Y:S08]  /*710c0*/  HMMA.1688.F32.TF32 R52, R72.reuse, R30, R112 ;  /* 0x0000001e4834723c */ /* 0x042ff00000081070 */
[C---:B--2---:R-:W-:Y:S08]  /*710d0*/  HMMA.1688.F32.TF32 R60, R72.reuse, R38, R120 ;  /* 0x00000026483c723c */ /* 0x044ff00000081078 */
[C---:B---3--:R-:W-:Y:S08]  /*710e0*/  HMMA.1688.F32.TF32 R236, R72.reuse, R42, R124 ;  /* 0x0000002a48ec723c */ /* 0x048ff0000008107c */
[C---:B----4-:R-:W-:Y:S11]  /*710f0*/  HMMA.1688.F32.TF32 R56, R72.reuse, R34, R116 ;  /* 0x000000224838723c */ /* 0x050ff60000081074 */
[----:B------:R-:W-:Y:S04]  /*71100*/  @!UPT UIADD3 URZ, URZ, URZ, URZ ;  /* 0x0000003f3f3ff290 */ /* 0x000fe8000fffe03f */
        /* <DEDUP_REMOVED lines=10> */
[C---:B-1----:R-:W-:Y:S01]  /*711b0*/  HMMA.1688.F32.TF32 R52, R72.reuse, R18, R80 ;  /* 0x000000124834723c */ /* 0x042fe20000081050 */
[----:B------:R-:W-:Y:S04]  /*711c0*/  LDS R80, [R24+0x6380] ;  /* 0x0063800018507984 */ /* 0x000fe80000000800 */
[----:B------:R1:W-:Y:S04]  /*711d0*/  LDS R82, [R24+0x7380] ;  /* 0x0073800018527984 */ /* 0x0003e80000000800 */
[----:B------:R-:W-:Y:S04]  /*711e0*/  STL.64 [R1+0x1b0], R60 ;  /* 0x0001b03c01007387 */ /* 0x000fe80000100a00 */
[----:B------:R-:W-:Y:S04]  /*711f0*/  STL.64 [R1+0x1b8], R62 ;  /* 0x0001b83e01007387 */ /* 0x000fe80000100a00 */
[----:B------:R-:W-:Y:S04]  /*71200*/  STL.64 [R1+0x270], R56 ;  /* 0x0002703801007387 */ /* 0x000fe80000100a00 */
[----:B------:R-:W-:Y:S04]  /*71210*/  STL.64 [R1+0x278], R58 ;  /* 0x0002783a01007387 */ /* 0x000fe80000100a00 */
[----:B------:R-:W-:Y:S04]  /*71220*/  STL.64 [R1+0x260], R52 ;  /* 0x0002603401007387 */ /* 0x000fe80000100a00 */
[----:B------:R2:W-:Y:S04]  /*71230*/  STL.64 [R1+0x268], R54 ;  /* 0x0002683601007387 */ /* 0x0005e80000100a00 */
[----:B-1----:R-:W3:Y:S04]  /*71240*/  LDL.LU R24, [R1+0x43c8] ;  /* 0x0043c80001187983 */ /* 0x002ee80000300800 */
[----:B------:R-:W-:Y:S01]  /*71250*/  STL.64 [R1+0x4338], R14 ;  /* 0x0043380e01007387 */ /* 0x000fe20000100a00 */
[C---:B--2---:R-:W-:Y:S03]  /*71260*/  HMMA.1688.F32.TF32 R52, R72.reuse, R14, R100 ;  /* 0x0000000e4834723c */ /* 0x044fe60000081064 */
[----:B------:R1:W-:Y:S04]  /*71270*/  STL.64 [R1+0x4330], R12 ;  /* 0x0043300c01007387 */ /* 0x0003e80000100a00 */
[----:B------:R-:W-:Y:S04]  /*71280*/  LDS R81, [R252+0x6380] ;  /* 0x00638000fc517984 */ /* 0x000fe80000000800 */
[----:B------:R-:W2:Y:S01]  /*71290*/  LDS R83, [R252+0x7380] ;  /* 0x00738000fc537984 */ /* 0x000ea20000000800 */
[C---:B-1----:R-:W-:Y:S11]  /*712a0*/  HMMA.1688.F32.TF32 R12, R72.reuse, R10, R96 ;  /* 0x0000000a480c723c */ /* 0x042ff60000081060 */
        /* <DEDUP_REMOVED lines=8> */
[----:B------:R1:W-:Y:S02]  /*71330*/  STL.64 [R1+0x4310], R4 ;  /* 0x0043100401007387 */ /* 0x0003e40000100a00 */
[C---:B-1----:R-:W-:Y:S11]  /*71340*/  HMMA.1688.F32.TF32 R4, R72.reuse, R210, R88 ;  /* 0x000000d24804723c */ /* 0x042ff60000081058 */
[----:B------:R-:W-:Y:S03]  /*71350*/  @!UPT UIADD3 URZ, URZ, URZ, URZ ;  /* 0x0000003f3f3ff290 */ /* 0x000fe6000fffe03f */
        /* <DEDUP_REMOVED lines=8> */
[----:B------:R-:W-:Y:S11]  /*713e0*/  STL.64 [R1+0x42f0], R204 ;  /* 0x0042f0cc01007387 */ /* 0x000ff60000100a00 */
[----:B------:R-:W-:Y:S06]  /*713f0*/  @!UPT UIADD3 URZ, URZ, URZ, URZ ;  /* 0x0000003f3f3ff290 */ /* 0x000fec000fffe03f */
[----:B------:R-:W-:Y:S04]  /*71400*/  STL.64 [R1+0x1170], R4 ;  /* 0x0011700401007387 */ /* 0x000fe80000100a00 */
[----:B------:R1:W-:Y:S04]  /*71410*/  STL.64 [R1+0x1178], R6 ;  /* 0x0011780601007387 */ /* 0x0003e80000100a00 */
[----:B------:R-:W4:Y:S01]  /*71420*/  LDL.LU R88, [R1+0x2c00] ;  /* 0x002c000001587983 */ /* 0x000f220000300800 */
[C---:B-1----:R-:W-:Y:S11]  /*71430*/  HMMA.1688.F32.TF32 R4, R72.reuse, R202, R76 ;  /* 0x000000ca4804723c */ /* 0x042ff6000008104c */
[----:B------:R-:W-:Y:S11]  /*71440*/  @!UPT UIADD3 URZ, URZ, URZ, URZ ;  /* 0x0000003f3f3ff290 */ /* 0x000ff6000fffe03f */
[----:B------:R-:W-:Y:S01]  /*71450*/  @!UPT UIADD3 URZ, URZ, URZ, URZ ;  /* 0x0000003f3f3ff290 */ /* 0x000fe2000fffe03f */
[----:B------:R-:W-:Y:S04]  /*71460*/  STL.64 [R1+0x10c0], R4 ;  /* 0x0010c00401007387 */ /* 0x000fe80000100a00 */
[----:B------:R1:W-:Y:S04]  /*71470*/  STL.64 [R1+0x10c8], R6 ;  /* 0x0010c80601007387 */ /* 0x0003e80000100a00 */
        /* <DEDUP_REMOVED lines=101> */
[C---:B-1----:R-:W-:Y:S08]  /*71ad0*/  HMMA.1688.F32.TF32 R4, R72.reuse, R194, R248 ;  /* 0x000000c24804723c */ /* 0x042ff000000810f8 */
[C---:B--2---:R-:W-:Y:S08]  /*71ae0*/  HMMA.1688.F32.TF32 R8, R72.reuse, R198, R244 ;  /* 0x000000c64808723c */ /* 0x044ff000000810f4 */
[C---:B------:R-:W-:Y:S11]  /*71af0*/  HMMA.1688.F32.TF32 R12, R72.reuse, R190, R64 ;  /* 0x000000be480c723c */ /* 0x040ff60000081040 */
[----:B------:R-:W-:Y:S04]  /*71b00*/  @!UPT UIADD3 URZ, URZ, URZ, URZ ;  /* 0x0000003f3f3ff290 */ /* 0x000fe8000fffe03f */
        /* <DEDUP_REMOVED lines=16> */
[----:B------:R1:W-:Y:S08]  /*71c10*/  STL.64 [R1+0x1018], R14 ;  /* 0x0010180e01007387 */ /* 0x0003f00000100a00 */
        /* <DEDUP_REMOVED lines=14> */
[C---:B----4-:R-:W-:Y:S08]  /*71d00*/  HMMA.1688.F32.TF32 R8, R72.reuse, R150, R220 ;  /* 0x000000964808723c */ /* 0x050ff000000810dc */
[C---:B-1----:R-:W-:Y:S03]  /*71d10*/  HMMA.1688.F32.TF32 R4, R72.reuse, R146, R124 ;  /* 0x000000924804723c */ /* 0x042fe6000008107c */
        /* <DEDUP_REMOVED lines=8> */
[----:B--2---:R-:W-:Y:S03]  /*71da0*/  HMMA.1688.F32.TF32 R4, R72, R134, R76 ;  /* 0x000000864804723c */ /* 0x004fe6000008104c */
[----:B------:R-:W-:Y:S04]  /*71db0*/  STL.64 [R1+0x830], R12 ;  /* 0x0008300c01007387 */ /* 0x000fe80000100a00 */
[----:B------:R-:W-:Y:S01]  /*71dc0*/  STL.64 [R1+0x838], R14 ;  /* 0x0008380e01007387 */ /* 0x000fe20000100a00 */
[C---:B------:R-:W-:Y:S08]  /*71dd0*/  HMMA.1688.F32.TF32 R228, R80.reuse, R42, R104 ;  /* 0x0000002a50e4723c */ /* 0x040ff00000081068 */
[C---:B------:R-:W-:Y:S01]  /*71de0*/  HMMA.1688.F32.TF32 R232, R80.reuse, R46, R108 ;  /* 0x0000002e50e8723c */ /* 0x040fe2000008106c */
[----:B------:R-:W-:Y:S04]  /*71df0*/  STL.64 [R1+0x820], R8 ;  /* 0x0008200801007387 */ /* 0x000fe80000100a00 */
[----:B------:R1:W-:Y:S04]  /*71e00*/  STL.64 [R1+0x828], R10 ;  /* 0x0008280a01007387 */ /* 0x0003e80000100a00 */
[----:B------:R-:W-:Y:S04]  /*71e10*/  STL.64 [R1+0x7a0], R4 ;  /* 0x0007a00401007387 */ /* 0x000fe80000100a00 */
[----:B------:R2:W-:Y:S01]  /*71e20*/  STL.64 [R1+0x7a8], R6 ;  /* 0x0007a80601007387 */ /* 0x0005e20000100a00 */
[----:B-1----:R-:W-:Y:S01]  /*71e30*/  HMMA.1688.F32.TF32 R8, R80, R38, R100 ;  /* 0x000000265008723c */ /* 0x002fe20000081064 */
[----:B------:R-:W-:Y:S01]  /*71e40*/  MOV R120, R40 ;  /* 0x0000002800787202 */ /* 0x000fe20000000f00 */
[----:B------:R-:W-:Y:S01]  /*71e50*/  IMAD.MOV.U32 R121, RZ, RZ, R28 ;  /* 0x000000ffff797224 */ /* 0x000fe200078e001c */
[----:B------:R-:W-:Y:S01]  /*71e60*/  LDS R76, [R132+0x6380] ;  /* 0x00638000844c7984 */ /* 0x000fe20000000800 */
[----:B------:R-:W-:-:S02]  /*71e70*/  IMAD.MOV.U32 R122, RZ, RZ, R48 ;  /* 0x000000ffff7a7224 */ /* 0x000fc400078e0030 */
[----:B------:R-:W-:Y:S01]  /*71e80*/  IMAD.MOV.U32 R123, RZ, RZ, R49 ;  /* 0x000000ffff7b7224 */ /* 0x000fe200078e0031 */
[----:B------:R-:W-:Y:S01]  /*71e90*/  LDS R78, [R132+0x7380] ;  /* 0x00738000844e7984 */ /* 0x000fe20000000800 */
[C---:B--2---:R-:W-:Y:S01]  /*71ea0*/  HMMA.1688.F32.TF32 R4, R80.reuse, R34, R96 ;  /* 0x000000225004723c */ /* 0x044fe20000081060 */
[----:B------:R-:W-:Y:S02]  /*71eb0*/  IMAD.MOV.U32 R126, RZ, RZ, R24 ;  /* 0x000000ffff7e7224 */ /* 0x000fe400078e0018 */
[----:B------:R-:W-:Y:S01]  /*71ec0*/  IMAD.MOV.U32 R127, RZ, RZ, R25 ;  /* 0x000000ffff7f7224 */ /* 0x000fe200078e0019 */
[----:B------:R-:W-:Y:S04]  /*71ed0*/  LDS R77, [R133+0x6380] ;  /* 0x00638000854d7984 */ /* 0x000fe80000000800 */
[C---:B------:R-:W-:Y:S01]  /*71ee0*/  HMMA.1688.F32.TF32 R12, R80.reuse, R30, R92 ;  /* 0x0000001e500c723c */ /* 0x040fe2000008105c */
[----:B------:R-:W1:Y:S06]  /*71ef0*/  LDS R79, [R133+0x7380] ;  /* 0x00738000854f7984 */ /* 0x000e6c0000000800 */
[----:B------:R-:W-:Y:S04]  /*71f00*/  STL.64 [R1+0xd0], R8 ;  /* 0x0000d00801007387 */ /* 0x000fe80000100a00 */
[----:B------:R2:W-:Y:S04]  /*71f10*/  STL.64 [R1+0xd8], R10 ;  /* 0x0000d80a01007387 */ /* 0x0005e80000100a00 */
[----:B------:R-:W-:Y:S04]  /*71f20*/  STL.64 [R1+0xc0], R4 ;  /* 0x0000c00401007387 */ /* 0x000fe80000100a00 */
[----:B------:R3:W-:Y:S01]  /*71f30*/  STL.64 [R1+0xc8], R6 ;  /* 0x0000c80601007387 */ /* 0x0007e20000100a00 */
[C---:B--2---:R-:W-:Y:S08]  /*71f40*/  HMMA.1688.F32.TF32 R8, R80.reuse, R26, R88 ;  /* 0x0000001a5008723c */ /* 0x044ff00000081058 */
[C---:B---3--:R-:W-:Y:S01]  /*71f50*/  HMMA.1688.F32.TF32 R4, R80.reuse, R22, R84 ;  /* 0x000000165004723c */ /* 0x048fe20000081054 */
[----:B------:R-:W-:Y:S04]  /*71f60*/  STL.64 [R1+0x150], R12 ;  /* 0x0001500c01007387 */ /* 0x000fe80000100a00 */
[----:B------:R-:W-:Y:S04]  /*71f70*/  STL.64 [R1+0x158], R14 ;  /* 0x0001580e01007387 */ /* 0x000fe80000100a00 */
[----:B------:R-:W2:Y:S06]  /*71f80*/  LDL.LU R88, [R1+0x2ca0] ;  /* 0x002ca00001587983 */ /* 0x000eac0000300800 */
        /* <DEDUP_REMOVED lines=39> */
[----:B------:R-:W-:Y:S01]  /*72200*/  IMAD.MOV.U32 R118, RZ, RZ, R33 ;  /* 0x000000ffff767224 */ /* 0x000fe200078e0021 */
[----:B------:R-:W-:Y:S01]  /*72210*/  BAR.SYNC.DEFER_BLOCKING 0x0 ;  /* 0x0000000000007b1d */ /* 0x000fe20000010000 */
[----:B--2---:R-:W-:Y:S01]  /*72220*/  MOV R125, R41 ;  /* 0x00000029007d7202 */ /* 0x004fe20000000f00 */
[----:B---3--:R-:W-:-:S04]  /*72230*/  IMAD.MOV.U32 R124, RZ, RZ, R29 ;  /* 0x000000ffff7c7224 */ /* 0x008fc800078e001d */
[----:B------:R-:W2:Y:S04]  /*72240*/  LDL.LU R29, [R1+0x43a4] ;  /* 0x0043a400011d7983 */ /* 0x000ea80000300800 */
[----:B------:R-:W3:Y:S04]  /*72250*/  LDL.LU R41, [R1+0x43a0] ;  /* 0x0043a00001297983 */ /* 0x000ee80000300800 */
[----:B------:R-:W2:Y:S04]  /*72260*/  LDL.LU R24, [R1+0x439c] ;  /* 0x00439c0001187983 */ /* 0x000ea80000300800 */
[----:B------:R-:W3:Y:S01]  /*72270*/  LDL.LU R25, [R1+0x4398] ;  /* 0x0043980001197983 */ /* 0x000ee20000300800 */
[----:B----4-:R-:W-:-:S02]  /*72280*/  IMAD.MOV.U32 R221, RZ, RZ, R40 ;  /* 0x000000ffffdd7224 */ /* 0x010fc400078e0028 */
[----:B------:R-:W-:Y:S01]  /*72290*/  IMAD.MOV.U32 R220, RZ, RZ, R28 ;  /* 0x000000ffffdc7224 */ /* 0x000fe200078e001c */
[----:B------:R-:W-:Y:S01]  /*722a0*/  MOV R222, R45 ;  /* 0x0000002d00de7202 */ /* 0x000fe20000000f00 */
[----:B------:R-:W4:Y:S01]  /*722b0*/  LDL.LU R28, [R1+0x4394] ;  /* 0x00439400011c7983 */ /* 0x000f220000300800 */
[----:B------:R-:W-:-:S03]  /*722c0*/  IMAD.MOV.U32 R223, RZ, RZ, R44 ;  /* 0x000000ffffdf7224 */ /* 0x000fc600078e002c */
        /* <DEDUP_REMOVED lines=9> */
[----:B----4-:R-:W-:Y:S02]  /*72360*/  IMAD.MOV.U32 R219, RZ, RZ, R28 ;  /* 0x000000ffffdb7224 */ /* 0x010fe400078e001c */
[----:B------:R-:W-:Y:S02]  /*72370*/  IMAD.MOV.U32 R218, RZ, RZ, R40 ;  /* 0x000000ffffda7224 */ /* 0x000fe400078e0028 */
[----:B------:R-:W-:-:S02]  /*72380*/  IMAD.MOV.U32 R216, RZ, RZ, R45 ;  /* 0x000000ffffd87224 */ /* 0x000fc400078e002d */
        /* <DEDUP_REMOVED lines=69> */
[----:B------:R-:W-:Y:S02]  /*727e0*/  IMAD.MOV.U32 R54, RZ, RZ, R44 ;  /* 0x000000ffff367224 */ /* 0x000fe400078e002c */
[----:B------:R-:W-:Y:S02]  /*727f0*/  IMAD.MOV.U32 R55, RZ, RZ, R45 ;  /* 0x000000ffff377224 */ /* 0x000fe400078e002d */
[----:B------:R-:W-:Y:S02]  /*72800*/  IMAD.MOV.U32 R224, RZ, RZ, R41 ;  /* 0x000000ffffe07224 */ /* 0x000fe400078e0029 */
[----:B------:R-:W-:Y:S02]  /*72810*/  IMAD.MOV.U32 R225, RZ, RZ, R29 ;  /* 0x000000ffffe17224 */ /* 0x000fe400078e001d */
[----:B--2---:R-:W-:Y:S02]  /*72820*/  IMAD.MOV.U32 R251, RZ, RZ, R25 ;  /* 0x000000fffffb7224 */ /* 0x004fe400078e0019 */
[----:B---3--:R-:W-:-:S02]  /*72830*/  IMAD.MOV.U32 R250, RZ, RZ, R24 ;  /* 0x000000fffffa7224 */ /* 0x008fc400078e0018 */
[----:B------:R-:W2:Y:S04]  /*72840*/  LDL.LU R24, [R1+0x435c] ;  /* 0x00435c0001187983 */ /* 0x000ea80000300800 */
[----:B------:R-:W3:Y:S04]  /*72850*/  LDL.LU R25, [R1+0x4358] ;  /* 0x0043580001197983 */ /* 0x000ee80000300800 */
[----:B------:R-:W2:Y:S04]  /*72860*/  LDL.LU R28, [R1+0x4354] ;  /* 0x00435400011c7983 */ /* 0x000ea80000300800 */
[----:B------:R-:W2:Y:S04]  /*72870*/  LDL.LU R40, [R1+0x4350] ;  /* 0x0043500001287983 */ /* 0x000ea80000300800 */
[----:B------:R-:W2:Y:S04]  /*72880*/  LDL.LU R44, [R1+0x434c] ;  /* 0x00434c00012c7983 */ /* 0x000ea80000300800 */
[----:B------:R-:W2:Y:S04]  /*72890*/  LDL.LU R45, [R1+0x4348] ;  /* 0x00434800012d7983 */ /* 0x000ea80000300800 */
[----:B------:R-:W2:Y:S04]  /*728a0*/  LDL.LU R41, [R1+0x4344] ;  /* 0x0043440001297983 */ /* 0x000ea80000300800 */
[----:B------:R-:W2:Y:S01]  /*728b0*/  LDL.LU R29, [R1+0x4340] ;  /* 0x00434000011d7983 */ /* 0x000ea20000300800 */
[C---:B------:R-:W-:Y:S11]  /*728c0*/  HMMA.1688.F32.TF32 R12, R80.reuse, R18, R12 ;  /* 0x00000012500c723c */ /* 0x040ff6000008100c */
        /* <DEDUP_REMOVED lines=41> */
[----:B------:R-:W2:Y:S05]  /*72b60*/  LDL.LU.64 R200, [R1+0x42e0] ;  /* 0x0042e00001c87983 */ /* 0x000eaa0000300a00 */
[C---:B------:R-:W-:Y:S08]  /*72b70*/  HMMA.1688.F32.TF32 R68, R80.reuse, R194, R68 ;  /* 0x000000c25044723c */ /* 0x040ff00000081044 */
[C---:B------:R-:W-:Y:S08]  /*72b80*/  HMMA.1688.F32.TF32 R244, R80.reuse, R190, R244 ;  /* 0x000000be50f4723c */ /* 0x040ff000000810f4 */
[C---:B----4-:R-:W-:Y:S08]  /*72b90*/  HMMA.1688.F32.TF32 R248, R80.reuse, R186, R248 ;  /* 0x000000ba50f8723c */ /* 0x050ff000000810f8 */
[C---:B------:R-:W-:Y:S08]  /*72ba0*/  HMMA.1688.F32.TF32 R64, R80.reuse, R182, R64 ;  /* 0x000000b65040723c */ /* 0x040ff00000081040 */
[C---:B------:R-:W-:Y:S08]  /*72bb0*/  HMMA.1688.F32.TF32 R60, R80.reuse, R178, R60 ;  /* 0x000000b2503c723c */ /* 0x040ff0000008103c */
[C---:B------:R-:W-:Y:S08]  /*72bc0*/  HMMA.1688.F32.TF32 R56, R80.reuse, R174, R56 ;  /* 0x000000ae5038723c */ /* 0x040ff00000081038 */
[----:B------:R-:W-:Y:S01]  /*72bd0*/  HMMA.1688.F32.TF32 R52, R80, R170, R52 ;  /* 0x000000aa5034723c */ /* 0x000fe20000081034 */
[----:B------:R-:W-:Y:S01]  /*72be0*/  MOV R226, R49 ;  /* 0x0000003100e27202 */ /* 0x000fe20000000f00 */
[----:B------:R-:W-:-:S02]  /*72bf0*/  IMAD.MOV.U32 R227, RZ, RZ, R48 ;  /* 0x000000ffffe37224 */ /* 0x000fc400078e0030 */
[----:B------:R-:W-:Y:S02]  /*72c00*/  IMAD.MOV.U32 R100, RZ, RZ, R45 ;  /* 0x000000ffff647224 */ /* 0x000fe400078e002d */
[----:B------:R-:W-:Y:S02]  /*72c10*/  IMAD.MOV.U32 R101, RZ, RZ, R44 ;  /* 0x000000ffff657224 */ /* 0x000fe400078e002c */
[----:B------:R-:W-:Y:S02]  /*72c20*/  IMAD.MOV.U32 R102, RZ, RZ, R41 ;  /* 0x000000ffff667224 */ /* 0x000fe400078e0029 */
[----:B------:R-:W-:-:S07]  /*72c30*/  IMAD.MOV.U32 R103, RZ, RZ, R40 ;  /* 0x000000ffff677224 */ /* 0x000fce00078e0028 */
[----:B------:R-:W-:Y:S07]  /*72c40*/  HMMA.1688.F32.TF32 R40, R76, R42, R100 ;  /* 0x0000002a4c28723c */ /* 0x000fee0000081064 */
[----:B---3--:R-:W-:Y:S01]  /*72c50*/  IMAD.MOV.U32 R100, RZ, RZ, R208 ;  /* 0x000000ffff647224 */ /* 0x008fe200078e00d0 */
[C---:B--2---:R-:W-:Y:S11]  /*72c60*/  HMMA.1688.F32.TF32 R236, R80.reuse, R202, R236 ;  /* 0x000000ca50ec723c */ /* 0x044ff600000810ec */
[----:B------:R-:W-:Y:S11]  /*72c70*/  @!UPT UIADD3 URZ, URZ, URZ, URZ ;  /* 0x0000003f3f3ff290 */ /* 0x000ff6000fffe03f */
[----:B------:R-:W-:Y:S01]  /*72c80*/  @!UPT UIADD3 URZ, URZ, URZ, URZ ;  /* 0x0000003f3f3ff290 */ /* 0x000fe2000fffe03f */
[----:B------:R-:W-:Y:S04]  /*72c90*/  STL.64 [R1+0xf80], R236 ;  /* 0x000f80ec01007387 */ /* 0x000fe80000100a00 */
[----:B------:R1:W-:Y:S04]  /*72ca0*/  STL.64 [R1+0xf88], R238 ;  /* 0x000f88ee01007387 */ /* 0x0003e80000100a00 */
[----:B-1----:R1:W5:Y:S04]  /*72cb0*/  LDL.LU.64 R238, [R1+0x42d8] ;  /* 0x0042d80001ee7983 */ /* 0x0023680000300a00 */
[----:B------:R1:W5:Y:S04]  /*72cc0*/  LDL.LU.64 R236, [R1+0x42d0] ;  /* 0x0042d00001ec7983 */ /* 0x0003680000300a00 */
[----:B------:R-:W-:Y:S04]  /*72cd0*/  STL.64 [R1+0xfa0], R240 ;  /* 0x000fa0f001007387 */ /* 0x000fe80000100a00 */
[----:B------:R2:W-:Y:S04]  /*72ce0*/  STL.64 [R1+0xfa8], R242 ;  /* 0x000fa8f201007387 */ /* 0x0005e80000100a00 */
[----:B--2---:R1:W5:Y:S04]  /*72cf0*/  LDL.LU.64 R242, [R1+0x42c8] ;  /* 0x0042c80001f27983 */ /* 0x0043680000300a00 */
        /* <DEDUP_REMOVED lines=21> */
[C---:B--2---:R-:W-:Y:S07]  /*72e50*/  HMMA.1688.F32.TF32 R52, R80.reuse, R158, R128 ;  /* 0x0000009e5034723c */ /* 0x044fee0000081080 */
        /* <DEDUP_REMOVED lines=17> */
[----:B--2---:R-:W-:Y:S07]  /*72f70*/  HMMA.1688.F32.TF32 R52, R80, R134, R112 ;  /* 0x000000865034723c */ /* 0x004fee0000081070 */
[----:B------:R-:W-:Y:S04]  /*72f80*/  STL.64 [R1+0x1120], R60 ;  /* 0x0011203c01007387 */ /* 0x000fe80000100a00 */
[----:B------:R-:W-:Y:S04]  /*72f90*/  STL.64 [R1+0x1128], R62 ;  /* 0x0011283e01007387 */ /* 0x000fe80000100a00 */
[----:B------:R-:W-:Y:S04]  /*72fa0*/  STL.64 [R1+0x1140], R56 ;  /* 0x0011403801007387 */ /* 0x000fe80000100a00 */
[----:B------:R-:W-:Y:S04]  /*72fb0*/  STL.64 [R1+0x1148], R58 ;  /* 0x0011483a01007387 */ /* 0x000fe80000100a00 */
[----:B------:R2:W-:Y:S04]  /*72fc0*/  STL.64 [R1+0x1130], R52 ;  /* 0x0011303401007387 */ /* 0x0005e80000100a00 */
[----:B------:R3:W-:Y:S04]  /*72fd0*/  STL.64 [R1+0x1138], R54 ;  /* 0x0011383601007387 */ /* 0x0007e80000100a00 */
[----:B------:R-:W4:Y:S01]  /*72fe0*/  LDL.LU R208, [R1+0x429c] ;  /* 0x00429c0001d07983 */ /* 0x000f220000300800 */
[----:B------:R-:W-:Y:S01]  /*72ff0*/  HMMA.1688.F32.TF32 R44, R76, R46, R104 ;  /* 0x0000002e4c2c723c */ /* 0x000fe20000081068 */
[----:B------:R-:W-:-:S02]  /*73000*/  IMAD.MOV.U32 R101, RZ, RZ, R184 ;  /* 0x000000ffff657224 */ /* 0x000fc400078e00b8 */
[----:B------:R-:W2:Y:S04]  /*73010*/  LDL.LU R184, [R1+0x4298] ;  /* 0x0042980001b87983 */ /* 0x000ea80000300800 */
[----:B------:R-:W-:Y:S01]  /*73020*/  IMAD.MOV.U32 R104, RZ, RZ, R185 ;  /* 0x000000ffff687224 */ /* 0x000fe200078e00b9 */
[----:B------:R-:W-:Y:S01]  /*73030*/  HMMA.1688.F32.TF32 R48, R76, R50, R108 ;  /* 0x000000324c30723c */ /* 0x000fe2000008106c */
[----:B------:R-:W2:Y:S01]  /*73040*/  LDL.LU R185, [R1+0x4294] ;  /* 0x0042940001b97983 */ /* 0x000ea20000300800 */
[----:B------:R-:W-:Y:S01]  /*73050*/  IMAD.MOV.U32 R105, RZ, RZ, R201 ;  /* 0x000000ffff697224 */ /* 0x000fe200078e00c9 */
[----:B------:R-:W-:Y:S02]  /*73060*/  MOV R116, R189 ;  /* 0x000000bd00747202 */ /* 0x000fe40000000f00 */
[----:B------:R-:W2:Y:S02]  /*73070*/  LDL.LU R201, [R1+0x4290] ;  /* 0x0042900001c97983 */ /* 0x000ea40000300800 */
[----:B------:R-:W-:-:S02]  /*73080*/  IMAD.MOV.U32 R108, RZ, RZ, R204 ;  /* 0x000000ffff6c7224 */ /* 0x000fc400078e00cc */
[----:B------:R-:W2:Y:S01]  /*73090*/  LDL.LU R204, [R1+0x428c] ;  /* 0x00428c0001cc7983 */ /* 0x000ea20000300800 */
[----:B------:R-:W-:Y:S02]  /*730a0*/  IMAD.MOV.U32 R109, RZ, RZ, R188 ;  /* 0x000000ffff6d7224 */ /* 0x000fe400078e00bc */
[----:B------:R-:W-:Y:S01]  /*730b0*/  IMAD.MOV.U32 R117, RZ, RZ, R197 ;  /* 0x000000ffff757224 */ /* 0x000fe200078e00c5 */
[----:B------:R-:W2:Y:S01]  /*730c0*/  LDL.LU R188, [R1+0x4288] ;  /* 0x0042880001bc7983 */ /* 0x000ea20000300800 */
[----:B------:R-:W-:-:S03]  /*730d0*/  IMAD.MOV.U32 R118, RZ, RZ, R200 ;  /* 0x000000ffff767224 */ /* 0x000fc600078e00c8 */
[----:B------:R-:W2:Y:S01]  /*730e0*/  LDL.LU R189, [R1+0x4284] ;  /* 0x0042840001bd7983 */ /* 0x000ea20000300800 */
[----:B------:R-:W-:-:S03]  /*730f0*/  IMAD.MOV.U32 R119, RZ, RZ, R3 ;  /* 0x000000ffff777224 */ /* 0x000fc600078e0003 */
[----:B------:R-:W2:Y:S01]  /*73100*/  LDL.LU R197, [R1+0x4280] ;  /* 0x0042800001c57983 */ /* 0x000ea20000300800 */
[----:B------:R-:W-:Y:S01]  /*73110*/  IMAD.MOV.U32 R120, RZ, RZ, R192 ;  /* 0x000000ffff787224 */ /* 0x000fe200078e00c0 */
[----:B------:R-:W-:Y:S02]  /*73120*/  MOV R121, R193 ;  /* 0x000000c100797202 */ /* 0x000fe40000000f00 */
[----:B------:R-:W2:Y:S01]  /*73130*/  LDL.LU R200, [R1+0x427c] ;  /* 0x00427c0001c87983 */ /* 0x000ea20000300800 */
        /* <DEDUP_REMOVED lines=10> */
[----:B----4-:R-:W-:-:S03]  /*731e0*/  IMAD.MOV.U32 R80, RZ, RZ, R208 ;  /* 0x000000ffff507224 */ /* 0x010fc600078e00d0 */
        /* <DEDUP_REMOVED lines=10> */
[----:B---3--:R-:W2:Y:S04]  /*73290*/  LDL.LU R54, [R1+0x2ae8] ;  /* 0x002ae80001367983 */ /* 0x008ea80000300800 */
        /* <DEDUP_REMOVED lines=25> */
[----:B------:R-:W-:Y:S01]  /*73430*/  IMAD.MOV.U32 R85, RZ, RZ, R28 ;  /* 0x000000ffff557224 */ /* 0x000fe200078e001c */
[----:B------:R-:W-:Y:S01]  /*73440*/  HMMA.1688.F32.TF32 R32, R76, R34, R92 ;  /* 0x000000224c20723c */ /* 0x000fe2000008105c */
[----:B------:R-:W-:-:S02]  /*73450*/  IMAD.MOV.U32 R86, RZ, RZ, R25 ;  /* 0x000000ffff567224 */ /* 0x000fc400078e0019 */
[----:B------:R-:W-:-:S04]  /*73460*/  IMAD.MOV.U32 R87, RZ, RZ, R24 ;  /* 0x000000ffff577224 */ /* 0x000fc800078e0018 */
[----:B------:R-:W-:Y:S01]  /*73470*/  IMAD.MOV.U32 R94, RZ, RZ, R21 ;  /* 0x000000ffff5e7224 */ /* 0x000fe200078e0015 */
[----:B------:R-:W-:Y:S01]  /*73480*/  HMMA.1688.F32.TF32 R36, R76, R38, R96 ;  /* 0x000000264c24723c */ /* 0x000fe20000081060 */
[----:B------:R-:W-:-:S06]  /*73490*/  IMAD.MOV.U32 R95, RZ, RZ, R20 ;  /* 0x000000ffff5f7224 */ /* 0x000fcc00078e0014 */
[----:B------:R-:W-:Y:S02]  /*734a0*/  IMAD.MOV.U32 R96, RZ, RZ, R17 ;  /* 0x000000ffff607224 */ /* 0x000fe400078e0011 */
[----:B------:R-:W-:Y:S01]  /*734b0*/  IMAD.MOV.U32 R97, RZ, RZ, R16 ;  /* 0x000000ffff617224 */ /* 0x000fe200078e0010 */
[----:B------:R-:W-:Y:S01]  /*734c0*/  MOV R98, R13 ;  /* 0x0000000d00627202 */ /* 0x000fe20000000f00 */
[----:B------:R-:W-:Y:S01]  /*734d0*/  IMAD.MOV.U32 R99, RZ, RZ, R12 ;  /* 0x000000ffff637224 */ /* 0x000fe200078e000c */
[----:B------:R-:W-:Y:S07]  /*734e0*/  HMMA.1688.F32.TF32 R24, R76, R26, R84 ;  /* 0x0000001a4c18723c */ /* 0x000fee0000081054 */
[----:B------:R-:W-:-:S02]  /*734f0*/  IMAD.MOV.U32 R84, RZ, RZ, R9 ;  /* 0x000000ffff547224 */ /* 0x000fc400078e0009 */
[----:B------:R-:W-:Y:S01]  /*73500*/  IMAD.MOV.U32 R85, RZ, RZ, R8 ;  /* 0x000000ffff557224 */ /* 0x000fe200078e0008 */
[----:B------:R-:W-:Y:S01]  /*73510*/  MOV R87, R4 ;  /* 0x0000000400577202 */ /* 0x000fe20000000f00 */
[----:B------:R-:W-:Y:S02]  /*73520*/  IMAD.MOV.U32 R86, RZ, RZ, R5 ;  /* 0x000000ffff567224 */ /* 0x000fe400078e0005 */
[----:B------:R-:W-:Y:S01]  /*73530*/  IMAD.MOV.U32 R223, RZ, RZ, R205 ;  /* 0x000000ffffdf7224 */ /* 0x000fe200078e00cd */
[----:B------:R-:W-:Y:S07]  /*73540*/  HMMA.1688.F32.TF32 R28, R76, R30, R88 ;  /* 0x0000001e4c1c723c */ /* 0x000fee0000081058 */
[----:B------:R-:W-:-:S02]  /*73550*/  IMAD.MOV.U32 R91, RZ, RZ, R136 ;  /* 0x000000ffff5b7224 */ /* 0x000fc400078e0088 */
[----:B----4-:R-:W-:Y:S02]  /*73560*/  IMAD.MOV.U32 R222, RZ, RZ, R208 ;  /* 0x000000ffffde7224 */ /* 0x010fe400078e00d0 */
[----:B------:R-:W-:Y:S01]  /*73570*/  IMAD.MOV.U32 R221, RZ, RZ, R209 ;  /* 0x000000ffffdd7224 */ /* 0x000fe200078e00d1 */
[----:B------:R-:W-:Y:S01]  /*73580*/  MOV R220, R2 ;  /* 0x0000000200dc7202 */ /* 0x000fe20000000f00 */
[----:B------:R-:W-:Y:S02]  /*73590*/  IMAD.MOV.U32 R227, RZ, RZ, R0 ;  /* 0x000000ffffe37224 */ /* 0x000fe400078e0000 */
[----:B------:R-:W4:Y:S04]  /*735a0*/  LDL.LU R0, [R1+0x4254] ;  /* 0x0042540001007983 */ /* 0x000f280000300800 */
[----:B------:R-:W4:Y:S01]  /*735b0*/  LDL.LU R2, [R1+0x4250] ;  /* 0x0042500001027983 */ /* 0x000f220000300800 */
[C---:B------:R-:W-:Y:S08]  /*735c0*/  HMMA.1688.F32.TF32 R208, R76.reuse, R210, R212 ;  /* 0x000000d24cd0723c */ /* 0x040ff000000810d4 */
[C---:B--2---:R-:W-:Y:S08]  /*735d0*/  HMMA.1688.F32.TF32 R4, R76.reuse, R6, R52 ;  /* 0x000000064c04723c */ /* 0x044ff00000081034 */
[C---:B---3--:R-:W-:Y:S08]  /*735e0*/  HMMA.1688.F32.TF32 R8, R76.reuse, R10, R56 ;  /* 0x0000000a4c08723c */ /* 0x048ff00000081038 */
[C---:B------:R-:W-:Y:S08]  /*735f0*/  HMMA.1688.F32.TF32 R16, R76.reuse, R18, R64 ;  /* 0x000000124c10723c */ /* 0x040ff00000081040 */
[C---:B------:R-:W-:Y:S01]  /*73600*/  HMMA.1688.F32.TF32 R20, R76.reuse, R22, R248 ;  /* 0x000000164c14723c */ /* 0x040fe200000810f8 */
[----:B------:R1:W5:Y:S04]  /*73610*/  LDL.LU.64 R250, [R1+0x4248] ;  /* 0x0042480001fa7983 */ /* 0x0003680000300a00 */
[----:B------:R1:W5:Y:S04]  /*73620*/  LDL.LU.64 R248, [R1+0x4240] ;  /* 0x0042400001f87983 */ /* 0x0003680000300a00 */
[----:B------:R1:W5:Y:S04]  /*73630*/  LDL.LU.64 R66, [R1+0x4238] ;  /* 0x0042380001427983 */ /* 0x0003680000300a00 */
[----:B------:R1:W5:Y:S01]  /*73640*/  LDL.LU.64 R64, [R1+0x4230] ;  /* 0x0042300001407983 */ /* 0x0003620000300a00 */
[----:B------:R-:W-:Y:S03]  /*73650*/  HMMA.1688.F32.TF32 R12, R76, R14, R60 ;  /* 0x0000000e4c0c723c */ /* 0x000fe6000008103c */
[----:B------:R1:W5:Y:S04]  /*73660*/  LDL.LU.64 R62, [R1+0x4228] ;  /* 0x00422800013e7983 */ /* 0x0003680000300a00 */
[----:B------:R1:W5:Y:S04]  /*73670*/  LDL.LU.64 R60, [R1+0x4220] ;  /* 0x00422000013c7983 */ /* 0x0003680000300a00 */
[----:B------:R1:W5:Y:S04]  /*73680*/  LDL.LU.64 R58, [R1+0x4218] ;  /* 0x00421800013a7983 */ /* 0x0003680000300a00 */
[----:B------:R1:W5:Y:S04]  /*73690*/  LDL.LU.64 R56, [R1+0x4210] ;  /* 0x0042100001387983 */ /* 0x0003680000300a00 */
[----:B------:R1:W5:Y:S04]  /*736a0*/  LDL.LU.64 R54, [R1+0x4208] ;  /* 0x0042080001367983 */ /* 0x0003680000300a00 */
[----:B------:R1:W5:Y:S04]  /*736b0*/  LDL.LU.64 R52, [R1+0x4200] ;  /* 0x0042000001347983 */ /* 0x0003680000300a00 */
[----:B------:R1:W5:Y:S04]  /*736c0*/  LDL.LU.64 R214, [R1+0x41f8] ;  /* 0x0041f80001d67983 */ /* 0x0003680000300a00 */
[----:B------:R1:W5:Y:S04]  /*736d0*/  LDL.LU.64 R212, [R1+0x41f0] ;  /* 0x0041f00001d47983 */ /* 0x0003680000300a00 */
[----:B------:R2:W-:Y:S02]  /*736e0*/  STL.64 [R1+0x780], R208 ;  /* 0x000780d001007387 */ /* 0x0005e40000100a00 */
[----:B--2---:R-:W-:-:S02]  /*736f0*/  IMAD.MOV.U32 R208, RZ, RZ, R204 ;  /* 0x000000ffffd07224 */ /* 0x004fc400078e00cc */
[----:B------:R-:W-:Y:S01]  /*73700*/  HMMA.1688.F32.TF32 R204, R76, R206, R216 ;  /* 0x000000ce4ccc723c */ /* 0x000fe200000810d8 */
[----:B------:R-:W-:Y:S01]  /*73710*/  STL.64 [R1+0x788], R210 ;  /* 0x000788d201007387 */ /* 0x000fe20000100a00 */
[----:B------:R-:W-:-:S03]  /*73720*/  IMAD.MOV.U32 R209, RZ, RZ, R201 ;  /* 0x000000ffffd17224 */ /* 0x000fc600078e00c9 */
[----:B------:R1:W5:Y:S04]  /*73730*/  LDL.LU.64 R218, [R1+0x41e8] ;  /* 0x0041e80001da7983 */ /* 0x0003680000300a00 */
[----:B------:R1:W5:Y:S11]  /*73740*/  LDL.LU.64 R216, [R1+0x41e0] ;  /* 0x0041e00001d87983 */ /* 0x0003760000300a00 */
[----:B------:R-:W-:Y:S03]  /*73750*/  @!UPT UIADD3 URZ, URZ, URZ, URZ ;  /* 0x0000003f3f3ff290 */ /* 0x000fe6000fffe03f */
[----:B------:R2:W-:Y:S02]  /*73760*/  STL.64 [R1+0x770], R204 ;  /* 0x000770cc01007387 */ /* 0x0005e40000100a00 */
[----:B--2---:R-:W-:Y:S02]  /*73770*/  MOV R204, R200 ;  /* 0x000000c800cc7202 */ /* 0x004fe40000000f00 */
[----:B------:R-:W-:Y:S01]  /*73780*/  HMMA.1688.F32.TF32 R200, R76, R202, R224 ;  /* 0x000000ca4cc8723c */ /* 0x000fe200000810e0 */
[----:B------:R-:W-:Y:S01]  /*73790*/  STL.64 [R1+0x778], R206 ;  /* 0x000778ce01007387 */ /* 0x000fe20000100a00 */
[----:B------:R-:W-:-:S03]  /*737a0*/  IMAD.MOV.U32 R205, RZ, RZ, R197 ;  /* 0x000000ffffcd7224 */ /* 0x000fc600078e00c5 */
[----:B------:R1:W5:Y:S04]  /*737b0*/  LDL.LU.64 R226, [R1+0x41d8] ;  /* 0x0041d80001e27983 */ /* 0x0003680000300a00 */
[----:B------:R1:W5:Y:S11]  /*737c0*/  LDL.LU.64 R224, [R1+0x41d0] ;  /* 0x0041d00001e07983 */ /* 0x0003760000300a00 */
[----:B------:R-:W-:Y:S03]  /*737d0*/  @!UPT UIADD3 URZ, URZ, URZ, URZ ;  /* 0x0000003f3f3ff290 */ /* 0x000fe6000fffe03f */
[----:B------:R2:W-:Y:S04]  /*737e0*/  STL.64 [R1+0xfd0], R200 ;  /* 0x000fd0c801007387 */ /* 0x0005e80000100a00 */
[----:B------:R3:W-:Y:S01]  /*737f0*/  STL.64 [R1+0xfd8], R202 ;  /* 0x000fd8ca01007387 */ /* 0x0007e20000100a00 */
[----:B--2---:R-:W-:Y:S02]  /*73800*/  IMAD.MOV.U32 R200, RZ, RZ, R196 ;  /* 0x000000ffffc87224 */ /* 0x004fe400078e00c4 */
[----:B------:R-:W-:Y:S01]  /*73810*/  HMMA.1688.F32.TF32 R196, R76, R198, R220 ;  /* 0x000000c64cc4723c */ /* 0x000fe200000810dc */
[----:B------:R1:W5:Y:S04]  /*73820*/  LDL.LU.64 R222, [R1+0x41c8] ;  /* 0x0041c80001de7983 */ /* 0x0003680000300a00 */
[----:B------:R1:W5:Y:S04]  /*73830*/  LDL.LU.64 R220, [R1+0x41c0] ;  /* 0x0041c00001dc7983 */ /* 0x0003680000300a00 */
[----:B------:R-:W2:Y:S01]  /*73840*/  LDL R136, [R1+0x2d84] ;  /* 0x002d840001887983 */ /* 0x000ea20000100800 */
[----:B------:R-:W-:Y:S01]  /*73850*/  MOV R201, R193 ;  /* 0x000000c100c97202 */ /* 0x000fe20000000f00 */
[----:B---3--:R-:W-:-:S02]  /*73860*/  IMAD.MOV.U32 R202, RZ, RZ, R192 ;  /* 0x000000ffffca7224 */ /* 0x008fc400078e00c0 */
[----:B------:R-:W-:Y:S02]  /*73870*/  IMAD.MOV.U32 R203, RZ, RZ, R3 ;  /* 0x000000ffffcb7224 */ /* 0x000fe400078e0003 */
[----:B------:R-:W-:Y:S02]  /*73880*/  IMAD.MOV.U32 R206, RZ, RZ, R189 ;  /* 0x000000ffffce7224 */ /* 0x000fe400078e00bd */
[----:B------:R-:W-:Y:S02]  /*73890*/  IMAD.MOV.U32 R207, RZ, RZ, R188 ;  /* 0x000000ffffcf7224 */ /* 0x000fe400078e00bc */
[----:B------:R-:W-:Y:S02]  /*738a0*/  IMAD.MOV.U32 R210, RZ, RZ, R185 ;  /* 0x000000ffffd27224 */ /* 0x000fe400078e00b9 */
[----:B------:R-:W-:Y:S01]  /*738b0*/  IMAD.MOV.U32 R211, RZ, RZ, R184 ;  /* 0x000000ffffd37224 */ /* 0x000fe200078e00b8 */
[----:B------:R-:W-:Y:S01]  /*738c0*/  HMMA.1688.F32.TF32 R192, R76, R194, R200 ;  /* 0x000000c24cc0723c */ /* 0x000fe200000810c8 */
[----:B------:R-:W-:-:S02]  /*738d0*/  IMAD.MOV.U32 R128, RZ, RZ, R181 ;  /* 0x000000ffff807224 */ /* 0x000fc400078e00b5 */
[----:B------:R-:W-:Y:S02]  /*738e0*/  IMAD.MOV.U32 R129, RZ, RZ, R180 ;  /* 0x000000ffff817224 */ /* 0x000fe400078e00b4 */
[----:B------:R-:W-:Y:S02]  /*738f0*/  IMAD.MOV.U32 R130, RZ, RZ, R177 ;  /* 0x000000ffff827224 */ /* 0x000fe400078e00b1 */
[----:B------:R-:W-:Y:S01]  /*73900*/  IMAD.MOV.U32 R131, RZ, RZ, R176 ;  /* 0x000000ffff837224 */ /* 0x000fe200078e00b0 */
[C---:B------:R-:W-:Y:S08]  /*73910*/  HMMA.1688.F32.TF32 R188, R76.reuse, R190, R204 ;  /* 0x000000be4cbc723c */ /* 0x040ff000000810cc */
[C---:B------:R-:W-:Y:S08]  /*73920*/  HMMA.1688.F32.TF32 R184, R76.reuse, R186, R208 ;  /* 0x000000ba4cb8723c */ /* 0x040ff000000810d0 */
[C---:B------:R-:W-:Y:S08]  /*73930*/  HMMA.1688.F32.TF32 R180, R76.reuse, R182, R80 ;  /* 0x000000b64cb4723c */ /* 0x040ff00000081050 */
[----:B------:R-:W-:Y:S01]  /*73940*/  HMMA.1688.F32.TF32 R80, R76, R178, R128 ;  /* 0x000000b24c50723c */ /* 0x000fe20000081080 */
[----:B------:R-:W-:Y:S01]  /*73950*/  STL.64 [R1+0xfb0], R196 ;  /* 0x000fb0c401007387 */ /* 0x000fe20000100a00 */
[----:B------:R-:W-:Y:S01]  /*73960*/  MOV R126, R173 ;  /* 0x000000ad007e7202 */ /* 0x000fe20000000f00 */
[----:B------:R-:W-:-:S02]  /*73970*/  IMAD.MOV.U32 R127, RZ, RZ, R172 ;  /* 0x000000ffff7f7224 */ /* 0x000fc400078e00ac */
[----:B------:R-:W-:Y:S01]  /*73980*/  STL.64 [R1+0xfb8], R198 ;  /* 0x000fb8c601007387 */ /* 0x000fe20000100a00 */
[----:B------:R-:W-:Y:S02]  /*73990*/  IMAD.MOV.U32 R122, RZ, RZ, R169 ;  /* 0x000000ffff7a7224 */ /* 0x000fe400078e00a9 */
[----:B------:R-:W-:Y:S01]  /*739a0*/  IMAD.MOV.U32 R123, RZ, RZ, R168 ;  /* 0x000000ffff7b7224 */ /* 0x000fe200078e00a8 */
        /* <DEDUP_REMOVED lines=12> */
[----:B---3--:R-:W-:Y:S01]  /*73a70*/  HMMA.1688.F32.TF32 R80, R76, R166, R116 ;  /* 0x000000a64c50723c */ /* 0x008fe20000081074 */
[----:B------:R-:W-:Y:S01]  /*73a80*/  MOV R112, R165 ;  /* 0x000000a500707202 */ /* 0x000fe20000000f00 */
[----:B------:R-:W-:-:S02]  /*73a90*/  IMAD.MOV.U32 R113, RZ, RZ, R164 ;  /* 0x000000ffff717224 */ /* 0x000fc400078e00a4 */
[----:B------:R-:W-:Y:S02]  /*73aa0*/  IMAD.MOV.U32 R114, RZ, RZ, R161 ;  /* 0x000000ffff727224 */ /* 0x000fe400078e00a1 */
[----:B------:R-:W-:Y:S02]  /*73ab0*/  IMAD.MOV.U32 R115, RZ, RZ, R160 ;  /* 0x000000ffff737224 */ /* 0x000fe400078e00a0 */
[----:B------:R-:W-:Y:S02]  /*73ac0*/  IMAD.MOV.U32 R110, RZ, RZ, R157 ;  /* 0x000000ffff6e7224 */ /* 0x000fe400078e009d */
[----:B------:R-:W-:Y:S01]  /*73ad0*/  IMAD.MOV.U32 R111, RZ, RZ, R156 ;  /* 0x000000ffff6f7224 */ /* 0x000fe200078e009c */
[----:B------:R-:W-:Y:S01]  /*73ae0*/  MOV R107, R152 ;  /* 0x00000098006b7202 */ /* 0x000fe20000000f00 */
[----:B------:R-:W-:Y:S01]  /*73af0*/  IMAD.MOV.U32 R106, RZ, RZ, R153 ;  /* 0x000000ffff6a7224 */ /* 0x000fe200078e0099 */
        /* <DEDUP_REMOVED lines=8> */
[----:B---3--:R-:W-:Y:S01]  /*73b80*/  HMMA.1688.F32.TF32 R80, R76, R154, R104 ;  /* 0x0000009a4c50723c */ /* 0x008fe20000081068 */
[----:B------:R-:W-:Y:S01]  /*73b90*/  IMAD.MOV.U32 R92, RZ, RZ, R149 ;  /* 0x000000ffff5c7224 */ /* 0x000fe200078e0095 */
[----:B------:R-:W-:Y:S01]  /*73ba0*/  MOV R93, R148 ;  /* 0x00000094005d7202 */ /* 0x000fe20000000f00 */
[----:B------:R-:W-:Y:S01]  /*73bb0*/  IMAD.MOV.U32 R103, RZ, RZ, R144 ;  /* 0x000000ffff677224 */ /* 0x000fe200078e0090 */
[----:B------:R-:W-:Y:S01]  /*73bc0*/  MOV R102, R145 ;  /* 0x0000009100667202 */ /* 0x000fe20000000f00 */
[----:B------:R-:W-:Y:S01]  /*73bd0*/  STL.64 [R1+0xf00], R112 ;  /* 0x000f007001007387 */ /* 0x000fe20000100a00 */
[----:B------:R-:W-:-:S03]  /*73be0*/  IMAD.MOV.U32 R88, RZ, RZ, R141 ;  /* 0x000000ffff587224 */ /* 0x000fc600078e008d */
[----:B------:R-:W-:Y:S01]  /*73bf0*/  STL.64 [R1+0xf08], R114 ;  /* 0x000f087201007387 */ /* 0x000fe20000100a00 */
[----:B------:R-:W-:Y:S01]  /*73c00*/  MOV R89, R140 ;  /* 0x0000008c00597202 */ /* 0x000fe20000000f00 */
[----:B------:R-:W-:Y:S02]  /*73c10*/  IMAD.MOV.U32 R90, RZ, RZ, R137 ;  /* 0x000000ffff5a7224 */ /* 0x000fe400078e0089 */
[----:B------:R-:W3:Y:S01]  /*73c20*/  LDL.LU R3, [R1+0x130c] ;  /* 0x00130c0001037983 */ /* 0x000ee20000300800 */
[C---:B------:R-:W-:Y:S03]  /*73c30*/  HMMA.1688.F32.TF32 R104, R76.reuse, R150, R92 ;  /* 0x000000964c68723c */ /* 0x040fe6000008105c */
[----:B------:R-:W-:Y:S04]  /*73c40*/  STL.64 [R1+0xef0], R108 ;  /* 0x000ef06c01007387 */ /* 0x000fe80000100a00 */
[----:B------:R-:W-:Y:S04]  /*73c50*/  STL.64 [R1+0xef8], R110 ;  /* 0x000ef86e01007387 */ /* 0x000fe80000100a00 */
[----:B------:R-:W-:Y:S01]  /*73c60*/  STL.64 [R1+0xee0], R80 ;  /* 0x000ee05001007387 */ /* 0x000fe20000100a00 */
[C---:B------:R-:W-:Y:S03]  /*73c70*/  HMMA.1688.F32.TF32 R96, R76.reuse, R142, R96 ;  /* 0x0000008e4c60723c */ /* 0x040fe60000081060 */
[----:B------:R1:W-:Y:S04]  /*73c80*/  STL.64 [R1+0xee8], R82 ;  /* 0x000ee85201007387 */ /* 0x0003e80000100a00 */
[----:B------:R-:W4:Y:S01]  /*73c90*/  LDL.LU R93, [R1+0x3488] ;  /* 0x00348800015d7983 */ /* 0x000f220000300800 */
[C---:B------:R-:W-:Y:S08]  /*73ca0*/  HMMA.1688.F32.TF32 R88, R76.reuse, R138, R88 ;  /* 0x0000008a4c58723c */ /* 0x040ff00000081058 */
[C---:B-1----:R-:W-:Y:S08]  /*73cb0*/  HMMA.1688.F32.TF32 R80, R76.reuse, R146, R100 ;  /* 0x000000924c50723c */ /* 0x042ff00000081064 */
[----:B------:R-:W-:Y:S01]  /*73cc0*/  HMMA.1688.F32.TF32 R84, R76, R134, R84 ;  /* 0x000000864c54723c */ /* 0x000fe20000081054 */
[----:B------:R-:W-:Y:S04]  /*73cd0*/  STL.64 [R1+0xed0], R104 ;  /* 0x000ed06801007387 */ /* 0x000fe80000100a00 */
[----:B------:R-:W-:Y:S10]  /*73ce0*/  STL.64 [R1+0xed8], R106 ;  /* 0x000ed86a01007387 */ /* 0x000ff40000100a00 */
[----:B------:R-:W-:Y:S04]  /*73cf0*/  STL.64 [R1+0xec0], R80 ;  /* 0x000ec05001007387 */ /* 0x000fe80000100a00 */
[----:B------:R-:W-:Y:S04]  /*73d00*/  STL.64 [R1+0xec8], R82 ;  /* 0x000ec85201007387 */ /* 0x000fe80000100a00 */
[----:B------:R-:W-:Y:S04]  /*73d10*/  STL.64 [R1+0xeb0], R96 ;  /* 0x000eb06001007387 */ /* 0x000fe80000100a00 */
[----:B------:R-:W-:Y:S04]  /*73d20*/  STL.64 [R1+0xeb8], R98 ;  /* 0x000eb86201007387 */ /* 0x000fe80000100a00 */
[----:B------:R-:W-:Y:S04]  /*73d30*/  STL.64 [R1+0xea0], R88 ;  /* 0x000ea05801007387 */ /* 0x000fe80000100a00 */
[----:B------:R1:W-:Y:S04]  /*73d40*/  STL.64 [R1+0xea8], R90 ;  /* 0x000ea85a01007387 */ /* 0x0003e80000100a00 */
[----:B------:R-:W4:Y:S04]  /*73d50*/  LDL.LU R94, [R1+0x3484] ;  /* 0x00348400015e7983 */ /* 0x000f280000300800 */
[----:B------:R1:W-:Y:S04]  /*73d60*/  STL.64 [R1+0xe90], R84 ;  /* 0x000e905401007387 */ /* 0x0003e80000100a00 */
[----:B------:R1:W-:Y:S04]  /*73d70*/  STL.64 [R1+0xe98], R86 ;  /* 0x000e985601007387 */ /* 0x0003e80000100a00 */
[----:B-1----:R-:W4:Y:S04]  /*73d80*/  LDL.LU R91, [R1+0x3490] ;  /* 0x00349000015b7983 */ /* 0x002f280000300800 */
[----:B------:R-:W4:Y:S01]  /*73d90*/  LDL.LU R85, [R1+0x3498] ;  /* 0x0034980001557983 */ /* 0x000f220000300800 */
[----:B------:R-:W-:-:S03]  /*73da0*/  IMAD.MOV.U32 R208, RZ, RZ, c[0x0][0x180] ;  /* 0x00006000ffd07624 */ /* 0x000fc600078e00ff */
[----:B------:R-:W4:Y:S01]  /*73db0*/  LDL.LU R92, [R1+0x348c] ;  /* 0x00348c00015c7983 */ /* 0x000f220000300800 */
[----:B------:R-:W-:-:S03]  /*73dc0*/  IMAD.MOV.U32 R209, RZ, RZ, 0x1f ;  /* 0x0000001fffd17424 */ /* 0x000fc600078e00ff */
[----:B------:R-:W4:Y:S01]  /*73dd0*/  LDL.LU R90, [R1+0x3494] ;  /* 0x00349400015a7983 */ /* 0x000f220000300800 */
[----:B------:R-:W-:Y:S02]  /*73de0*/  IADD3 R80, R208, -0x40, RZ ;  /* 0xffffffc0d0507810 */ /* 0x000fe40007ffe0ff */
[----:B------:R-:W-:Y:S01]  /*73df0*/  IADD3 R209, R209, c[0x0][0x180], RZ ;  /* 0x00006000d1d17a10 */ /* 0x000fe20007ffe0ff */
[----:B------:R-:W4:Y:S04]  /*73e00*/  LDL.LU R89, [R1+0x349c] ;  /* 0x00349c0001597983 */ /* 0x000f280000300800 */
[----:B------:R-:W4:Y:S04]  /*73e10*/  LDL.LU R88, [R1+0x34a0] ;  /* 0x0034a00001587983 */ /* 0x000f280000300800 */
[----:B------:R-:W4:Y:S01]  /*73e20*/  LDL.LU R87, [R1+0x34a4] ;  /* 0x0034a40001577983 */ /* 0x000f220000300800 */
[----:B------:R-:W4:Y:S03]  /*73e30*/  LDL.LU R82, [R1+0x34a8] ;  /* 0x0034a80001527983 */ /* 0x000f260000300800 */
[----:B------:R-:W4:Y:S01]  /*73e40*/  LDL.LU R86, [R1+0x34ac] ;  /* 0x0034ac0001567983 */ /* 0x000f220000300800 */
[----:B------:R-:W4:Y:S02]  /*73e50*/  LDL.LU R83, [R1+0x34b0] ;  /* 0x0034b00001537983 */ /* 0x000f240000300800 */
[----:B------:R-:W4:Y:S02]  /*73e60*/  LDL.LU R81, [R1+0x34b4] ;  /* 0x0034b40001517983 */ /* 0x000f240000300800 */
[----:B--2---:R-:W-:Y:S01]  /*73e70*/  IMAD R79, R136, -0x20, R80 ;  /* 0xffffffe0884f7824 */ /* 0x004fe200078e0250 */
[----:B------:R-:W-:-:S04]  /*73e80*/  SHF.R.S32.HI R80, RZ, 0x1f, R209 ;  /* 0x0000001fff507819 */ /* 0x000fc800000114d1 */
[----:B------:R-:W-:-:S04]  /*73e90*/  LEA.HI R80, R80, R209, RZ, 0x5 ;  /* 0x000000d150507211 */ /* 0x000fc800078f28ff */
[----:B------:R-:W-:-:S04]  /*73ea0*/  SHF.R.S32.HI R80, RZ, 0x5, R80 ;  /* 0x00000005ff507819 */ /* 0x000fc80000011450 */
[----:B------:R-:W-:-:S04]  /*73eb0*/  IADD3 R80, R80, -0x2, RZ ;  /* 0xfffffffe50507810 */ /* 0x000fc80007ffe0ff */
[----:B------:R-:W-:Y:S02]  /*73ec0*/  ISETP.GE.AND P0, PT, R136, R80, PT ;  /* 0x000000508800720c */ /* 0x000fe40003f06270 */
[----:B------:R-:W2:Y:S04]  /*73ed0*/  LDL.LU R80, [R1+0x34b8] ;  /* 0x0034b80001507983 */ /* 0x000ea80000300800 */
[----:B------:R-:W1:Y:S01]  /*73ee0*/  S2R R208, SR_TID.X ;  /* 0x0000000000d07919 */ /* 0x000e620000002100 */
[----:B------:R-:W-:Y:S02]  /*73ef0*/  MOV R84, c[0x0][0x188] ;  /* 0x0000620000547a02 */ /* 0x000fe40000000f00 */
[----:B------:R-:W-:-:S03]  /*73f00*/  ISETP.GT.AND P1, PT, R79, RZ, PT ;  /* 0x000000ff4f00720c */ /* 0x000fc60003f24270 */
[----:B------:R-:W-:Y:S01]  /*73f10*/  IMAD.SHL.U32 R84, R84, 0x20, RZ ;  /* 0x0000002054547824 */ /* 0x000fe200078e00ff */
[----:B------:R-:W-:-:S03]  /*73f20*/  SEL R76, RZ, 0x4, !P1 ;  /* 0x00000004ff4c7807 */ /* 0x000fc60004800000 */
[----:B------:R-:W-:Y:S01]  /*73f30*/  IMAD.SHL.U32 R84, R84, 0x4, RZ ;  /* 0x0000000454547824 */ /* 0x000fe200078e00ff */
[----:B------:R-:W-:-:S04]  /*73f40*/  SEL R76, R76, RZ, !P0 ;  /* 0x000000ff4c4c7207 */ /* 0x000fc80004000000 */
[----:B------:R-:W-:Y:S02]  /*73f50*/  ISETP.NE.U32.AND P1, PT, R76, RZ, PT ;  /* 0x000000ff4c00720c */ /* 0x000fe40003f25070 */
[----:B-1----:R-:W-:-:S05]  /*73f60*/  LOP3.LUT R209, R208, 0x1f, RZ, 0xc0, !PT ;  /* 0x0000001fd0d17812 */ /* 0x002fca00078ec0ff */
[----:B------:R-:W-:Y:S01]  /*73f70*/  IMAD.SHL.U32 R140, R209, 0x4, RZ ;  /* 0x00000004d18c7824 */ /* 0x000fe200078e00ff */
[----:B---3--:R-:W-:-:S04]  /*73f80*/  IADD3 R3, R3, 0x1, RZ ;  /* 0x0000000103037810 */ /* 0x008fc80007ffe0ff */
[----:B------:R-:W-:-:S04]  /*73f90*/  ISETP.GT.AND P2, PT, R3, 0x1, PT ;  /* 0x000000010300780c */ /* 0x000fc80003f44270 */
[----:B------:R-:W-:Y:S02]  /*73fa0*/  SEL R137, R3, RZ, !P2 ;  /* 0x000000ff03897207 */ /* 0x000fe40005000000 */
[----:B----4-:R-:W-:Y:S02]  /*73fb0*/  IADD3 R93, P3, R93, R84, RZ ;  /* 0x000000545d5d7210 */ /* 0x010fe40007f7e0ff */
[----:B------:R-:W-:-:S03]  /*73fc0*/  LEA R78, R137, R140, 0xf ;  /* 0x0000008c894e7211 */ /* 0x000fc600078e78ff */
[----:B------:R-:W-:Y:S01]  /*73fd0*/  IMAD.MOV.U32 R76, RZ, RZ, R93 ;  /* 0x000000ffff4c7224 */ /* 0x000fe200078e005d */
[----:B------:R-:W-:Y:S01]  /*73fe0*/  STL [R1+0x3488], R93 ;  /* 0x0034885d01007387 */ /* 0x000fe20000100800 */
[----:B------:R-:W-:Y:S02]  /*73ff0*/  STL [R1+0x130c], R137 ;  /* 0x00130c8901007387 */ /* 0x000fe40000100800 */
[----:B------:R-:W-:-:S04]  /*74000*/  IMAD.X R94, R94, 0x1, R0, P3 ;  /* 0x000000015e5e7824 */ /* 0x000fc800018e0600 */
[----:B------:R-:W-:Y:S01]  /*74010*/  IMAD.MOV.U32 R77, RZ, RZ, R94 ;  /* 0x000000ffff4d7224 */ /* 0x000fe200078e005e */
[----:B------:R-:W-:-:S04]  /*74020*/  IADD3 R91, P2, R91, R84, RZ ;  /* 0x000000545b5b7210 */ /* 0x000fc80007f5e0ff */
[----:B------:R-:W-:Y:S01]  /*74030*/  @!PT LDS RZ, [RZ] ;  /* 0x00000000fffff984 */ /* 0x000fe20000000800 */
[----:B------:R-:W-:Y:S01]  /*74040*/  @!PT LDS RZ, [RZ] ;  /* 0x00000000fffff984 */ /* 0x000fe20000000800 */
[----:B------:R-:W-:Y:S01]  /*74050*/  @!PT LDS RZ, [RZ] ;  /* 0x00000000fffff984 */ /* 0x000fe20000000800 */
[----:B------:R1:W-:Y:S01]  /*74060*/  LDGSTS.E [R78], [R76.64], P1 ;  /* 0x000000004c4e7fae */ /* 0x0003e20008921844 */
[-C--:B------:R-:W-:Y:S01]  /*74070*/  IADD3 R85, P3, R85, R84.reuse, RZ ;  /* 0x0000005455557210 */ /* 0x080fe20007f7e0ff */
[--C-:B------:R-:W-:Y:S02]  /*74080*/  IMAD.X R92, R92, 0x1, R0.reuse, P2 ;  /* 0x000000015c5c7824 */ /* 0x100fe400010e0600 */
[----:B------:R3:W-:Y:S01]  /*74090*/  STL [R1+0x3484], R94 ;  /* 0x0034845e01007387 */ /* 0x0007e20000100800 */
[----:B------:R-:W-:Y:S02]  /*740a0*/  STL [R1+0x3490], R91 ;  /* 0x0034905b01007387 */ /* 0x000fe40000100800 */
[----:B------:R-:W-:Y:S01]  /*740b0*/  IMAD.X R90, R90, 0x1, R0, P3 ;  /* 0x000000015a5a7824 */ /* 0x000fe200018e0600 */
[----:B-1----:R-:W-:Y:S01]  /*740c0*/  MOV R76, R91 ;  /* 0x0000005b004c7202 */ /* 0x002fe20000000f00 */
[----:B------:R-:W-:Y:S01]  /*740d0*/  IMAD.MOV.U32 R77, RZ, RZ, R92 ;  /* 0x000000ffff4d7224 */ /* 0x000fe200078e005c */
[----:B------:R-:W-:Y:S01]  /*740e0*/  STL [R1+0x348c], R92 ;  /* 0x00348c5c01007387 */ /* 0x000fe20000100800 */
[----:B------:R1:W-:Y:S02]  /*740f0*/  STL [R1+0x3498], R85 ;  /* 0x0034985501007387 */ /* 0x0003e40000100800 */
[----:B------:R4:W-:Y:S01]  /*74100*/  STL [R1+0x3494], R90 ;  /* 0x0034945a01007387 */ /* 0x0009e20000100800 */
[----:B------:R1:W-:Y:S04]  /*74110*/  LDGSTS.E [R78+0x80], [R76.64], P1 ;  /* 0x000800004c4e7fae */ /* 0x0003e80008921844 */
[----:B---3--:R-:W3:Y:S01]  /*74120*/  LDL.LU R94, [R1+0x34bc] ;  /* 0x0034bc00015e7983 */ /* 0x008ee20000300800 */
[----:B------:R-:W-:Y:S01]  /*74130*/  IADD3 R88, P2, R88, R84, RZ ;  /* 0x0000005458587210 */ /* 0x000fe20007f5e0ff */
[----:B-1----:R-:W-:-:S02]  /*74140*/  IMAD.MOV.U32 R76, RZ, RZ, R85 ;  /* 0x000000ffff4c7224 */ /* 0x002fc400078e0055 */
[----:B------:R-:W3:Y:S01]  /*74150*/  LDL.LU R85, [R1+0x34c0] ;  /* 0x0034c00001557983 */ /* 0x000ee20000300800 */
[----:B------:R-:W3:Y:S02]  /*74160*/  LDL.LU R93, [R1+0x3584] ;  /* 0x00358400015d7983 */ /* 0x000ee40000300800 */
[----:B------:R-:W3:Y:S01]  /*74170*/  LDL.LU R92, [R1+0x3588] ;  /* 0x00358800015c7983 */ /* 0x000ee20000300800 */
[----:B------:R-:W-:Y:S01]  /*74180*/  IADD3 R82, P3, R82, R84, RZ ;  /* 0x0000005452527210 */ /* 0x000fe20007f7e0ff */
[----:B------:R-:W-:Y:S02]  /*74190*/  IMAD.X R89, R89, 0x1, R0, P2 ;  /* 0x0000000159597824 */ /* 0x000fe400010e0600 */
[----:B------:R-:W-:Y:S01]  /*741a0*/  IMAD.MOV.U32 R77, RZ, RZ, R90 ;  /* 0x000000ffff4d7224 */ /* 0x000fe200078e005a */
[----:B------:R-:W-:Y:S01]  /*741b0*/  IADD3.X R87, R87, R0, RZ, P3, !PT ;  /* 0x0000000057577210 */ /* 0x000fe20001ffe4ff */
[----:B------:R-:W-:Y:S01]  /*741c0*/  STL [R1+0x34a0], R88 ;  /* 0x0034a05801007387 */ /* 0x000fe20000100800 */
[----:B------:R1:W-:Y:S03]  /*741d0*/  STL [R1+0x349c], R89 ;  /* 0x00349c5901007387 */ /* 0x0003e60000100800 */
[----:B------:R1:W-:Y:S01]  /*741e0*/  LDGSTS.E [R78+0x100], [R76.64], P1 ;  /* 0x001000004c4e7fae */ /* 0x0003e20008921844 */
[----:B------:R1:W-:Y:S02]  /*741f0*/  STL [R1+0x34a8], R82 ;  /* 0x0034a85201007387 */ /* 0x0003e40000100800 */
[----:B------:R1:W-:Y:S02]  /*74200*/  STL [R1+0x34a4], R87 ;  /* 0x0034a45701007387 */ /* 0x0003e40000100800 */
[----:B------:R-:W3:Y:S01]  /*74210*/  LDL.LU R91, [R1+0x358c] ;  /* 0x00358c00015b7983 */ /* 0x000ee20000300800 */
[----:B----4-:R-:W4:Y:S01]  /*74220*/  LDL.LU R90, [R1+0x3590] ;  /* 0x00359000015a7983 */ /* 0x010f220000300800 */
[----:B------:R-:W-:Y:S01]  /*74230*/  IADD3 R83, P2, R83, R84, RZ ;  /* 0x0000005453537210 */ /* 0x000fe20007f5e0ff */
[----:B-1----:R-:W-:-:S02]  /*74240*/  IMAD.MOV.U32 R76, RZ, RZ, R88 ;  /* 0x000000ffff4c7224 */ /* 0x002fc400078e0058 */
[----:B------:R-:W-:Y:S02]  /*74250*/  IMAD.MOV.U32 R77, RZ, RZ, R89 ;  /* 0x000000ffff4d7224 */ /* 0x000fe400078e0059 */
[----:B------:R-:W4:Y:S04]  /*74260*/  LDL.LU R89, [R1+0x3594] ;  /* 0x0035940001597983 */ /* 0x000f280000300800 */
[----:B------:R1:W-:Y:S01]  /*74270*/  LDGSTS.E [R78+0x180], [R76.64], P1 ;  /* 0x001800004c4e7fae */ /* 0x0003e20008921844 */
[----:B------:R-:W-:Y:S01]  /*74280*/  IADD3.X R86, R86, R0, RZ, P2, !PT ;  /* 0x0000000056567210 */ /* 0x000fe200017fe4ff */
[----:B-1----:R-:W-:Y:S01]  /*74290*/  IMAD.MOV.U32 R76, RZ, RZ, R82 ;  /* 0x000000ffff4c7224 */ /* 0x002fe200078e0052 */
[----:B--2---:R-:W-:Y:S01]  /*742a0*/  IADD3 R80, P3, R80, R84, RZ ;  /* 0x0000005450507210 */ /* 0x004fe20007f7e0ff */
[----:B------:R-:W2:Y:S01]  /*742b0*/  LDL.LU R82, [R1+0x3598] ;  /* 0x0035980001527983 */ /* 0x000ea20000300800 */
[----:B------:R-:W-:-:S02]  /*742c0*/  IMAD.MOV.U32 R77, RZ, RZ, R87 ;  /* 0x000000ffff4d7224 */ /* 0x000fc400078e0057 */
[----:B------:R-:W-:Y:S02]  /*742d0*/  STL [R1+0x34b0], R83 ;  /* 0x0034b05301007387 */ /* 0x000fe40000100800 */
[----:B------:R-:W-:Y:S01]  /*742e0*/  IMAD.X R81, R81, 0x1, R0, P3 ;  /* 0x0000000151517824 */ /* 0x000fe200018e0600 */
[----:B------:R1:W-:Y:S01]  /*742f0*/  STL [R1+0x34ac], R86 ;  /* 0x0034ac5601007387 */ /* 0x0003e20000100800 */
[----:B------:R-:W-:Y:S03]  /*74300*/  STL [R1+0x34b8], R80 ;  /* 0x0034b85001007387 */ /* 0x000fe60000100800 */
[----:B------:R1:W-:Y:S04]  /*74310*/  LDGSTS.E [R78+0x200], [R76.64], P1 ;  /* 0x002000004c4e7fae */ /* 0x0003e80008921844 */
[----:B------:R1:W-:Y:S01]  /*74320*/  STL [R1+0x34b4], R81 ;  /* 0x0034b45101007387 */ /* 0x0003e20000100800 */
[----:B------:R-:W2:Y:S02]  /*74330*/  LDL.LU R88, [R1+0x359c] ;  /* 0x00359c0001587983 */ /* 0x000ea40000300800 */
[----:B------:R-:W2:Y:S02]  /*74340*/  LDL.LU R87, [R1+0x35a0] ;  /* 0x0035a00001577983 */ /* 0x000ea40000300800 */
[----:B-1----:R-:W-:-:S02]  /*74350*/  IMAD.MOV.U32 R77, RZ, RZ, R86 ;  /* 0x000000ffff4d7224 */ /* 0x002fc400078e0056 */
[----:B------:R-:W-:Y:S01]  /*74360*/  IMAD.MOV.U32 R76, RZ, RZ, R83 ;  /* 0x000000ffff4c7224 */ /* 0x000fe200078e0053 */
[----:B------:R-:W2:Y:S01]  /*74370*/  LDL.LU R86, [R1+0x35a4] ;  /* 0x0035a40001567983 */ /* 0x000ea20000300800 */
[----:B------:R-:W2:Y:S01]  /*74380*/  LDL.LU R83, [R1+0x35a8] ;  /* 0x0035a80001537983 */ /* 0x000ea20000300800 */
[----:B------:R-:W-:Y:S02]  /*74390*/  ISETP.GT.AND P2, PT, R79, 0x4, PT ;  /* 0x000000044f00780c */ /* 0x000fe40003f44270 */
[----:B------:R1:W-:Y:S02]  /*743a0*/  LDGSTS.E [R78+0x280], [R76.64], P1 ;  /* 0x002800004c4e7fae */ /* 0x0003e40008921844 */
[----:B------:R-:W-:-:S04]  /*743b0*/  SEL R3, RZ, 0x4, !P2 ;  /* 0x00000004ff037807 */ /* 0x000fc80005000000 */
[----:B------:R-:W-:Y:S01]  /*743c0*/  SEL R3, R3, RZ, !P0 ;  /* 0x000000ff03037207 */ /* 0x000fe20004000000 */
[----:B-1----:R-:W-:Y:S01]  /*743d0*/  IMAD.MOV.U32 R76, RZ, RZ, R80 ;  /* 0x000000ffff4c7224 */ /* 0x002fe200078e0050 */
[----:B------:R-:W-:Y:S02]  /*743e0*/  MOV R77, R81 ;  /* 0x00000051004d7202 */ /* 0x000fe40000000f00 */
[----:B------:R-:W2:Y:S04]  /*743f0*/  LDL.LU R81, [R1+0x35b0] ;  /* 0x0035b00001517983 */ /* 0x000ea80000300800 */
[----:B------:R1:W-:Y:S01]  /*74400*/  LDGSTS.E [R78+0x300], [R76.64], P1 ;  /* 0x003000004c4e7fae */ /* 0x0003e20008921844 */
[----:B------:R-:W2:Y:S01]  /*74410*/  LDL.LU R80, [R1+0x35b8] ;  /* 0x0035b80001507983 */ /* 0x000ea20000300800 */
[----:B------:R-:W-:-:S02]  /*74420*/  ISETP.NE.U32.AND P2, PT, R3, RZ, PT ;  /* 0x000000ff0300720c */ /* 0x000fc40003f45070 */
[-C--:B---3--:R-:W-:Y:S02]  /*74430*/  IADD3 R85, P3, R85, R84.reuse, RZ ;  /* 0x0000005455557210 */ /* 0x088fe40007f7e0ff */
[----:B------:R-:W-:-:S03]  /*74440*/  IADD3 R92, P4, R92, R84, RZ ;  /* 0x000000545c5c7210 */ /* 0x000fc60007f9e0ff */
[--C-:B------:R-:W-:Y:S02]  /*74450*/  IMAD.X R94, R94, 0x1, R0.reuse, P3 ;  /* 0x000000015e5e7824 */ /* 0x100fe400018e0600 */
[----:B-1----:R-:W-:Y:S02]  /*74460*/  IMAD.MOV.U32 R76, RZ, RZ, R85 ;  /* 0x000000ffff4c7224 */ /* 0x002fe400078e0055 */
[----:B------:R-:W-:Y:S01]  /*74470*/  IMAD.X R93, R93, 0x1, R0, P4 ;  /* 0x000000015d5d7824 */ /* 0x000fe200020e0600 */
[----:B------:R1:W-:Y:S01]  /*74480*/  STL [R1+0x34c0], R85 ;  /* 0x0034c05501007387 */ /* 0x0003e20000100800 */
[----:B------:R-:W-:Y:S02]  /*74490*/  IMAD.MOV.U32 R77, RZ, RZ, R94 ;  /* 0x000000ffff4d7224 */ /* 0x000fe400078e005e */
[----:B------:R3:W-:Y:S02]  /*744a0*/  STL [R1+0x34bc], R94 ;  /* 0x0034bc5e01007387 */ /* 0x0007e40000100800 */
[----:B------:R-:W-:Y:S01]  /*744b0*/  STL [R1+0x3588], R92 ;  /* 0x0035885c01007387 */ /* 0x000fe20000100800 */
[----:B------:R3:W-:Y:S01]  /*744c0*/  LDGSTS.E [R78+0x380], [R76.64], P1 ;  /* 0x003800004c4e7fae */ /* 0x0007e20008921844 */
[----:B----4-:R-:W-:-:S03]  /*744d0*/  IADD3 R90, P1, R90, R84, RZ ;  /* 0x000000545a5a7210 */ /* 0x010fc60007f3e0ff */
[----:B-1----:R-:W4:Y:S01]  /*744e0*/  LDL.LU R85, [R1+0x35ac] ;  /* 0x0035ac0001557983 */ /* 0x002f220000300800 */
[----:B------:R-:W-:Y:S02]  /*744f0*/  STL [R1+0x3584], R93 ;  /* 0x0035845d01007387 */ /* 0x000fe40000100800 */
[----:B------:R-:W4:Y:S02]  /*74500*/  LDL.LU R3, [R1+0x35b4] ;  /* 0x0035b40001037983 */ /* 0x000f240000300800 */
[----:B------:R-:W-:Y:S01]  /*74510*/  IMAD.X R91, R91, 0x1, R0, P1 ;  /* 0x000000015b5b7824 */ /* 0x000fe200008e0600 */
[----:B---3--:R-:W-:Y:S01]  /*74520*/  MOV R76, R92 ;  /* 0x0000005c004c7202 */ /* 0x008fe20000000f00 */
[----:B------:R-:W-:Y:S01]  /*74530*/  IMAD.MOV.U32 R77, RZ, RZ, R93 ;  /* 0x000000ffff4d7224 */ /* 0x000fe200078e005d */
[----:B------:R-:W-:Y:S04]  /*74540*/  STL [R1+0x3590], R90 ;  /* 0x0035905a01007387 */ /* 0x000fe80000100800 */
[----:B------:R1:W-:Y:S01]  /*74550*/  LDGSTS.E [R78+0x1000], [R76.64], P2 ;  /* 0x010000004c4e7fae */ /* 0x0003e20009121844 */
[----:B--2---:R-:W-:-:S03]  /*74560*/  IADD3 R82, P3, R82, R84, RZ ;  /* 0x0000005452527210 */ /* 0x004fc60007f7e0ff */
[----:B------:R-:W-:Y:S01]  /*74570*/  STL [R1+0x358c], R91 ;  /* 0x00358c5b01007387 */ /* 0x000fe20000100800 */
[----:B-1----:R-:W-:Y:S02]  /*74580*/  IMAD.MOV.U32 R76, RZ, RZ, R90 ;  /* 0x000000ffff4c7224 */ /* 0x002fe400078e005a */
[----:B------:R-:W-:Y:S01]  /*74590*/  IMAD.X R89, R89, 0x1, R0, P3 ;  /* 0x0000000159597824 */ /* 0x000fe200018e0600 */
[----:B------:R-:W-:Y:S01]  /*745a0*/  MOV R77, R91 ;  /* 0x0000005b004d7202 */ /* 0x000fe20000000f00 */
[----:B------:R1:W-:Y:S03]  /*745b0*/  STL [R1+0x3598], R82 ;  /* 0x0035985201007387 */ /* 0x0003e60000100800 */
[----:B------:R2:W-:Y:S02]  /*745c0*/  STL [R1+0x3594], R89 ;  /* 0x0035945901007387 */ /* 0x0005e40000100800 */
[----:B------:R-:W3:Y:S01]  /*745d0*/  LDL.LU R94, [R1+0x35bc] ;  /* 0x0035bc00015e7983 */ /* 0x000ee20000300800 */
[----:B------:R1:W-:Y:S01]  /*745e0*/  LDGSTS.E [R78+0x1080], [R76.64], P2 ;  /* 0x010800004c4e7fae */ /* 0x0003e20009121844 */
[----:B------:R-:W-:Y:S01]  /*745f0*/  IADD3 R87, P1, R87, R84, RZ ;  /* 0x0000005457577210 */ /* 0x000fe20007f3e0ff */
[----:B-1----:R-:W-:-:S02]  /*74600*/  IMAD.MOV.U32 R76, RZ, RZ, R82 ;  /* 0x000000ffff4c7224 */ /* 0x002fc400078e0052 */
[----:B------:R-:W3:Y:S01]  /*74610*/  LDL.LU R82, [R1+0x35c0] ;  /* 0x0035c00001527983 */ /* 0x000ee20000300800 */
[----:B------:R-:W3:Y:S02]  /*74620*/  LDL.LU R93, [R1+0x3684] ;  /* 0x00368400015d7983 */ /* 0x000ee40000300800 */
[----:B------:R-:W3:Y:S01]  /*74630*/  LDL.LU R92, [R1+0x3688] ;  /* 0x00368800015c7983 */ /* 0x000ee20000300800 */
[----:B------:R-:W-:Y:S01]  /*74640*/  IADD3 R83, P3, R83, R84, RZ ;  /* 0x0000005453537210 */ /* 0x000fe20007f7e0ff */
[----:B------:R-:W-:Y:S02]  /*74650*/  IMAD.MOV.U32 R77, RZ, RZ, R89 ;  /* 0x000000ffff4d7224 */ /* 0x000fe400078e0059 */
[--C-:B------:R-:W-:Y:S01]  /*74660*/  IMAD.X R88, R88, 0x1, R0.reuse, P1 ;  /* 0x0000000158587824 */ /* 0x100fe200008e0600 */
[----:B------:R-:W-:Y:S04]  /*74670*/  STL [R1+0x35a0], R87 ;  /* 0x0035a05701007387 */ /* 0x000fe80000100800 */
[----:B------:R1:W-:Y:S01]  /*74680*/  LDGSTS.E [R78+0x1100], [R76.64], P2 ;  /* 0x011000004c4e7fae */ /* 0x0003e20009121844 */
[----:B------:R-:W-:-:S03]  /*74690*/  IMAD.X R86, R86, 0x1, R0, P3 ;  /* 0x0000000156567824 */ /* 0x000fc600018e0600 */
[----:B------:R-:W-:Y:S01]  /*746a0*/  STL [R1+0x359c], R88 ;  /* 0x00359c5801007387 */ /* 0x000fe20000100800 */
[----:B------:R1:W-:Y:S03]  /*746b0*/  STL [R1+0x35a8], R83 ;  /* 0x0035a85301007387 */ /* 0x0003e60000100800 */
[----:B------:R4:W-:Y:S01]  /*746c0*/  STL [R1+0x35a4], R86 ;  /* 0x0035a45601007387 */ /* 0x0009e20000100800 */
[----:B------:R-:W3:Y:S02]  /*746d0*/  LDL.LU R91, [R1+0x368c] ;  /* 0x00368c00015b7983 */ /* 0x000ee40000300800 */
[----:B------:R-:W3:Y:S02]  /*746e0*/  LDL.LU R90, [R1+0x3690] ;  /* 0x00369000015a7983 */ /* 0x000ee40000300800 */
[----:B--2---:R-:W3:Y:S01]  /*746f0*/  LDL.LU R89, [R1+0x3694] ;  /* 0x0036940001597983 */ /* 0x004ee20000300800 */
[----:B-1----:R-:W-:Y:S01]  /*74700*/  MOV R76, R87 ;  /* 0x00000057004c7202 */ /* 0x002fe20000000f00 */
[----:B------:R-:W-:-:S05]  /*74710*/  IMAD.MOV.U32 R77, RZ, RZ, R88 ;  /* 0x000000ffff4d7224 */ /* 0x000fca00078e0058 */
[----:B------:R1:W-:Y:S02]  /*74720*/  LDGSTS.E [R78+0x1180], [R76.64], P2 ;  /* 0x011800004c4e7fae */ /* 0x0003e40009121844 */
[----:B-1----:R-:W-:Y:S02]  /*74730*/  IMAD.MOV.U32 R76, RZ, RZ, R83 ;  /* 0x000000ffff4c7224 */ /* 0x002fe400078e0053 */
[----:B------:R-:W3:Y:S01]  /*74740*/  LDL.LU R83, [R1+0x3698] ;  /* 0x0036980001537983 */ /* 0x000ee20000300800 */
[-C--:B------:R-:W-:Y:S02]  /*74750*/  IADD3 R81, P1, R81, R84.reuse, RZ ;  /* 0x0000005451517210 */ /* 0x080fe40007f3e0ff */
[----:B------:R-:W-:Y:S01]  /*74760*/  IADD3 R80, P3, R80, R84, RZ ;  /* 0x0000005450507210 */ /* 0x000fe20007f7e0ff */
[----:B------:R-:W-:Y:S02]  /*74770*/  IMAD.MOV.U32 R77, RZ, RZ, R86 ;  /* 0x000000ffff4d7224 */ /* 0x000fe400078e0056 */
[----:B------:R-:W-:Y:S04]  /*74780*/  STL [R1+0x35b0], R81 ;  /* 0x0035b05101007387 */ /* 0x000fe80000100800 */
[----:B------:R1:W-:Y:S02]  /*74790*/  LDGSTS.E [R78+0x1200], [R76.64], P2 ;  /* 0x012000004c4e7fae */ /* 0x0003e40009121844 */
[----:B-1----:R-:W-:-:S02]  /*747a0*/  IMAD.MOV.U32 R76, RZ, RZ, R81 ;  /* 0x000000ffff4c7224 */ /* 0x002fc400078e0051 */
[----:B----4-:R-:W-:Y:S01]  /*747b0*/  IMAD.X R85, R85, 0x1, R0, P1 ;  /* 0x0000000155557824 */ /* 0x010fe200008e0600 */
[----:B------:R-:W-:-:S04]  /*747c0*/  IADD3.X R3, R3, R0, RZ, P3, !PT ;  /* 0x0000000003037210 */ /* 0x000fc80001ffe4ff */
[----:B------:R1:W-:Y:S01]  /*747d0*/  STL [R1+0x35ac], R85 ;  /* 0x0035ac5501007387 */ /* 0x0003e20000100800 */
[----:B------:R-:W-:Y:S02]  /*747e0*/  STL [R1+0x35b8], R80 ;  /* 0x0035b85001007387 */ /* 0x000fe40000100800 */
[----:B------:R4:W-:Y:S02]  /*747f0*/  STL [R1+0x35b4], R3 ;  /* 0x0035b40301007387 */ /* 0x0009e40000100800 */
[----:B------:R-:W2:Y:S01]  /*74800*/  LDL.LU R88, [R1+0x369c] ;  /* 0x00369c0001587983 */ /* 0x000ea20000300800 */
[----:B------:R-:W2:Y:S01]  /*74810*/  LDL.LU R87, [R1+0x36a0] ;  /* 0x0036a00001577983 */ /* 0x000ea20000300800 */
[----:B------:R-:W-:Y:S02]  /*74820*/  IMAD.MOV.U32 R77, RZ, RZ, R85 ;  /* 0x000000ffff4d7224 */ /* 0x000fe400078e0055 */
[----:B------:R-:W2:Y:S01]  /*74830*/  LDL.LU R86, [R1+0x36a4] ;  /* 0x0036a40001567983 */ /* 0x000ea20000300800 */
[----:B-1----:R-:W2:Y:S01]  /*74840*/  LDL.LU R85, [R1+0x36a8] ;  /* 0x0036a80001557983 */ /* 0x002ea20000300800 */
[----:B------:R-:W-:-:S03]  /*74850*/  ISETP.GT.AND P1, PT, R79, 0x8, PT ;  /* 0x000000084f00780c */ /* 0x000fc60003f24270 */
[----:B------:R1:W-:Y:S01]  /*74860*/  LDGSTS.E [R78+0x1280], [R76.64], P2 ;  /* 0x012800004c4e7fae */ /* 0x0003e20009121844 */
[----:B------:R-:W2:Y:S02]  /*74870*/  LDL.LU R81, [R1+0x36b0] ;  /* 0x0036b00001517983 */ /* 0x000ea40000300800 */
[----:B-1----:R-:W-:Y:S01]  /*74880*/  IMAD.MOV.U32 R77, RZ, RZ, R3 ;  /* 0x000000ffff4d7224 */ /* 0x002fe200078e0003 */
[----:B----4-:R-:W-:Y:S01]  /*74890*/  SEL R3, RZ, 0x4, !P1 ;  /* 0x00000004ff037807 */ /* 0x010fe20004800000 */
[----:B------:R-:W-:Y:S02]  /*748a0*/  IMAD.MOV.U32 R76, RZ, RZ, R80 ;  /* 0x000000ffff4c7224 */ /* 0x000fe400078e0050 */
[----:B------:R-:W4:Y:S01]  /*748b0*/  LDL.LU R80, [R1+0x36b8] ;  /* 0x0036b80001507983 */ /* 0x000f220000300800 */
[----:B------:R-:W-:-:S03]  /*748c0*/  SEL R3, R3, RZ, !P0 ;  /* 0x000000ff03037207 */ /* 0x000fc60004000000 */
[----:B------:R1:W-:Y:S01]  /*748d0*/  LDGSTS.E [R78+0x1300], [R76.64], P2 ;  /* 0x013000004c4e7fae */ /* 0x0003e20009121844 */
[-C--:B---3--:R-:W-:Y:S02]  /*748e0*/  IADD3 R82, P3, R82, R84.reuse, RZ ;  /* 0x0000005452527210 */ /* 0x088fe40007f7e0ff */
[----:B------:R-:W-:Y:S02]  /*748f0*/  IADD3 R92, P4, R92, R84, RZ ;  /* 0x000000545c5c7210 */ /* 0x000fe40007f9e0ff */
[----:B------:R-:W-:Y:S01]  /*74900*/  IADD3.X R94, R94, R0, RZ, P3, !PT ;  /* 0x000000005e5e7210 */ /* 0x000fe20001ffe4ff */
[----:B------:R3:W-:Y:S01]  /*74910*/  STL [R1+0x35c0], R82 ;  /* 0x0035c05201007387 */ /* 0x0007e20000100800 */
[----:B-1----:R-:W-:Y:S02]  /*74920*/  IMAD.MOV.U32 R76, RZ, RZ, R82 ;  /* 0x000000ffff4c7224 */ /* 0x002fe400078e0052 */
[----:B------:R-:W-:Y:S01]  /*74930*/  IMAD.X R93, R93, 0x1, R0, P4 ;  /* 0x000000015d5d7824 */ /* 0x000fe200020e0600 */
[----:B------:R-:W-:Y:S01]  /*74940*/  ISETP.NE.U32.AND P1, PT, R3, RZ, PT ;  /* 0x000000ff0300720c */ /* 0x000fe20003f25070 */
[----:B------:R-:W-:Y:S01]  /*74950*/  IMAD.MOV.U32 R77, RZ, RZ, R94 ;  /* 0x000000ffff4d7224 */ /* 0x000fe200078e005e */
[----:B------:R1:W-:Y:S01]  /*74960*/  STL [R1+0x35bc], R94 ;  /* 0x0035bc5e01007387 */ /* 0x0003e20000100800 */
[----:B------:R-:W-:Y:S03]  /*74970*/  STL [R1+0x3688], R92 ;  /* 0x0036885c01007387 */ /* 0x000fe60000100800 */
[----:B------:R1:W-:Y:S04]  /*74980*/  LDGSTS.E [R78+0x1380], [R76.64], P2 ;  /* 0x013800004c4e7fae */ /* 0x0003e80009121844 */
[----:B---3--:R-:W2:Y:S01]  /*74990*/  LDL.LU R82, [R1+0x36ac] ;  /* 0x0036ac0001527983 */ /* 0x008ea20000300800 */
[----:B------:R-:W-:Y:S02]  /*749a0*/  STL [R1+0x3684], R93 ;  /* 0x0036845d01007387 */ /* 0x000fe40000100800 */
[----:B------:R-:W2:Y:S01]  /*749b0*/  LDL.LU R3, [R1+0x36b4] ;  /* 0x0036b40001037983 */ /* 0x000ea20000300800 */
[----:B------:R-:W-:-:S05]  /*749c0*/  IADD3 R90, P2, R90, R84, RZ ;  /* 0x000000545a5a7210 */ /* 0x000fca0007f5e0ff */
[----:B------:R-:W-:Y:S02]  /*749d0*/  IMAD.X R91, R91, 0x1, R0, P2 ;  /* 0x000000015b5b7824 */ /* 0x000fe400010e0600 */
[----:B-1----:R-:W-:Y:S01]  /*749e0*/  IMAD.MOV.U32 R76, RZ, RZ, R92 ;  /* 0x000000ffff4c7224 */ /* 0x002fe200078e005c */
[----:B------:R-:W-:Y:S01]  /*749f0*/  MOV R77, R93 ;  /* 0x0000005d004d7202 */ /* 0x000fe20000000f00 */
[----:B------:R-:W-:Y:S04]  /*74a00*/  STL [R1+0x3690], R90 ;  /* 0x0036905a01007387 */ /* 0x000fe80000100800 */
[----:B------:R1:W-:Y:S01]  /*74a10*/  LDGSTS.E [R78+0x2000], [R76.64], P1 ;  /* 0x020000004c4e7fae */ /* 0x0003e20008921844 */
[----:B------:R-:W-:-:S03]  /*74a20*/  IADD3 R83, P3, R83, R84, RZ ;  /* 0x0000005453537210 */ /* 0x000fc60007f7e0ff */
[----:B------:R-:W-:Y:S02]  /*74a30*/  STL [R1+0x368c], R91 ;  /* 0x00368c5b01007387 */ /* 0x000fe40000100800 */
[----:B------:R-:W-:Y:S02]  /*74a40*/  IMAD.X R89, R89, 0x1, R0, P3 ;  /* 0x0000000159597824 */ /* 0x000fe400018e0600 */
[----:B-1----:R-:W-:Y:S02]  /*74a50*/  IMAD.MOV.U32 R76, RZ, RZ, R90 ;  /* 0x000000ffff4c7224 */ /* 0x002fe400078e005a */
[----:B------:R-:W-:Y:S01]  /*74a60*/  IMAD.MOV.U32 R77, RZ, RZ, R91 ;  /* 0x000000ffff4d7224 */ /* 0x000fe200078e005b */
[----:B------:R1:W-:Y:S01]  /*74a70*/  STL [R1+0x3698], R83 ;  /* 0x0036985301007387 */ /* 0x0003e20000100800 */
[----:B------:R1:W-:Y:S02]  /*74a80*/  STL [R1+0x3694], R89 ;  /* 0x0036945901007387 */ /* 0x0003e40000100800 */
[----:B------:R-:W2:Y:S01]  /*74a90*/  LDL.LU R94, [R1+0x36bc] ;  /* 0x0036bc00015e7983 */ /* 0x000ea20000300800 */
[----:B------:R1:W-:Y:S02]  /*74aa0*/  LDGSTS.E [R78+0x2080], [R76.64], P1 ;  /* 0x020800004c4e7fae */ /* 0x0003e40008921844 */
[----:B-1----:R-:W-:-:S02]  /*74ab0*/  MOV R76, R83 ;  /* 0x00000053004c7202 */ /* 0x002fc40000000f00 */
[----:B------:R-:W2:Y:S01]  /*74ac0*/  LDL.LU R83, [R1+0x36c0] ;  /* 0x0036c00001537983 */ /* 0x000ea20000300800 */
[----:B------:R-:W2:Y:S02]  /*74ad0*/  LDL.LU R93, [R1+0x3784] ;  /* 0x00378400015d7983 */ /* 0x000ea40000300800 */
[----:B------:R-:W2:Y:S02]  /*74ae0*/  LDL.LU R92, [R1+0x3788] ;  /* 0x00378800015c7983 */ /* 0x000ea40000300800 */
[----:B------:R-:W-:-:S05]  /*74af0*/  IMAD.MOV.U32 R77, RZ, RZ, R89 ;  /* 0x000000ffff4d7224 */ /* 0x000fca00078e0059 */
[----:B------:R1:W-:Y:S01]  /*74b00*/  LDGSTS.E [R78+0x2100], [R76.64], P1 ;  /* 0x021000004c4e7fae */ /* 0x0003e20008921844 */
[-C--:B--2---:R-:W-:Y:S02]  /*74b10*/  IADD3 R87, P2, R87, R84.reuse, RZ ;  /* 0x0000005457577210 */ /* 0x084fe40007f5e0ff */
[----:B------:R-:W-:-:S03]  /*74b20*/  IADD3 R85, P3, R85, R84, RZ ;  /* 0x0000005455557210 */ /* 0x000fc60007f7e0ff */
[--C-:B------:R-:W-:Y:S01]  /*74b30*/  IMAD.X R88, R88, 0x1, R0.reuse, P2 ;  /* 0x0000000158587824 */ /* 0x100fe200010e0600 */
[----:B------:R-:W-:Y:S01]  /*74b40*/  STL [R1+0x36a0], R87 ;  /* 0x0036a05701007387 */ /* 0x000fe20000100800 */
[----:B------:R-:W-:-:S03]  /*74b50*/  IMAD.X R86, R86, 0x1, R0, P3 ;  /* 0x0000000156567824 */ /* 0x000fc600018e0600 */
[----:B------:R-:W-:Y:S01]  /*74b60*/  STL [R1+0x369c], R88 ;  /* 0x00369c5801007387 */ /* 0x000fe20000100800 */
[----:B-1----:R-:W-:Y:S01]  /*74b70*/  IMAD.MOV.U32 R76, RZ, RZ, R87 ;  /* 0x000000ffff4c7224 */ /* 0x002fe200078e0057 */
[----:B------:R-:W-:Y:S01]  /*74b80*/  MOV R77, R88 ;  /* 0x00000058004d7202 */ /* 0x000fe20000000f00 */
[----:B------:R1:W-:Y:S01]  /*74b90*/  STL [R1+0x36a8], R85 ;  /* 0x0036a85501007387 */ /* 0x0003e20000100800 */
[----:B------:R2:W-:Y:S01]  /*74ba0*/  STL [R1+0x36a4], R86 ;  /* 0x0036a45601007387 */ /* 0x0005e20000100800 */
[----:B------:R-:W3:Y:S02]  /*74bb0*/  LDL.LU R91, [R1+0x378c] ;  /* 0x00378c00015b7983 */ /* 0x000ee40000300800 */
[----:B------:R-:W3:Y:S01]  /*74bc0*/  LDL.LU R90, [R1+0x3790] ;  /* 0x00379000015a7983 */ /* 0x000ee20000300800 */
[----:B------:R1:W-:Y:S01]  /*74bd0*/  LDGSTS.E [R78+0x2180], [R76.64], P1 ;  /* 0x021800004c4e7fae */ /* 0x0003e20008921844 */
[----:B------:R-:W3:Y:S01]  /*74be0*/  LDL.LU R89, [R1+0x3794] ;  /* 0x0037940001597983 */ /* 0x000ee20000300800 */
[----:B------:R-:W-:-:S02]  /*74bf0*/  IADD3 R81, P2, R81, R84, RZ ;  /* 0x0000005451517210 */ /* 0x000fc40007f5e0ff */
[----:B----4-:R-:W-:Y:S01]  /*74c00*/  IADD3 R80, P3, R80, R84, RZ ;  /* 0x0000005450507210 */ /* 0x010fe20007f7e0ff */
[----:B-1----:R-:W-:Y:S02]  /*74c10*/  IMAD.MOV.U32 R76, RZ, RZ, R85 ;  /* 0x000000ffff4c7224 */ /* 0x002fe400078e0055 */
[----:B------:R-:W4:Y:S01]  /*74c20*/  LDL.LU R85, [R1+0x3798] ;  /* 0x0037980001557983 */ /* 0x000f220000300800 */
[----:B------:R-:W-:Y:S02]  /*74c30*/  IMAD.MOV.U32 R77, RZ, RZ, R86 ;  /* 0x000000ffff4d7224 */ /* 0x000fe400078e0056 */
[----:B------:R-:W-:Y:S03]  /*74c40*/  STL [R1+0x36b0], R81 ;  /* 0x0036b05101007387 */ /* 0x000fe60000100800 */
[----:B------:R1:W-:Y:S01]  /*74c50*/  LDGSTS.E [R78+0x2200], [R76.64], P1 ;  /* 0x022000004c4e7fae */ /* 0x0003e20008921844 */
[----:B--2---:R-:W-:-:S02]  /*74c60*/  IMAD.X R82, R82, 0x1, R0, P2 ;  /* 0x0000000152527824 */ /* 0x004fc400010e0600 */
[----:B------:R-:W-:-:S03]  /*74c70*/  IMAD.X R3, R3, 0x1, R0, P3 ;  /* 0x0000000103037824 */ /* 0x000fc600018e0600 */
[----:B------:R2:W-:Y:S01]  /*74c80*/  STL [R1+0x36ac], R82 ;  /* 0x0036ac5201007387 */ /* 0x0005e20000100800 */
[----:B------:R-:W-:Y:S02]  /*74c90*/  STL [R1+0x36b8], R80 ;  /* 0x0036b85001007387 */ /* 0x000fe40000100800 */
[----:B------:R2:W-:Y:S02]  /*74ca0*/  STL [R1+0x36b4], R3 ;  /* 0x0036b40301007387 */ /* 0x0005e40000100800 */
[----:B------:R-:W4:Y:S01]  /*74cb0*/  LDL.LU R88, [R1+0x379c] ;  /* 0x00379c0001587983 */ /* 0x000f220000300800 */
[----:B------:R-:W4:Y:S01]  /*74cc0*/  LDL.LU R87, [R1+0x37a0] ;  /* 0x0037a00001577983 */ /* 0x000f220000300800 */
[----:B-1----:R-:W-:Y:S02]  /*74cd0*/  IMAD.MOV.U32 R77, RZ, RZ, R82 ;  /* 0x000000ffff4d7224 */ /* 0x002fe400078e0052 */
[----:B------:R-:W4:Y:S01]  /*74ce0*/  LDL.LU R86, [R1+0x37a4] ;  /* 0x0037a40001567983 */ /* 0x000f220000300800 */
[----:B--2---:R-:W4:Y:S01]  /*74cf0*/  LDL.LU R82, [R1+0x37a8] ;  /* 0x0037a80001527983 */ /* 0x004f220000300800 */
[----:B------:R-:W-:-:S02]  /*74d00*/  MOV R76, R81 ;  /* 0x00000051004c7202 */ /* 0x000fc40000000f00 */
[----:B------:R-:W-:Y:S01]  /*74d10*/  ISETP.GT.AND P2, PT, R79, 0xc, PT ;  /* 0x0000000c4f00780c */ /* 0x000fe20003f44270 */
[----:B------:R-:W4:Y:S02]  /*74d20*/  LDL.LU R81, [R1+0x37b0] ;  /* 0x0037b00001517983 */ /* 0x000f240000300800 */
[----:B------:R1:W-:Y:S02]  /*74d30*/  LDGSTS.E [R78+0x2280], [R76.64], P1 ;  /* 0x022800004c4e7fae */ /* 0x0003e40008921844 */
[----:B-1----:R-:W-:Y:S01]  /*74d40*/  IMAD.MOV.U32 R77, RZ, RZ, R3 ;  /* 0x000000ffff4d7224 */ /* 0x002fe200078e0003 */
[----:B------:R-:W-:Y:S01]  /*74d50*/  SEL R3, RZ, 0x4, !P2 ;  /* 0x00000004ff037807 */ /* 0x000fe20005000000 */
[----:B------:R-:W-:Y:S02]  /*74d60*/  IMAD.MOV.U32 R76, RZ, RZ, R80 ;  /* 0x000000ffff4c7224 */ /* 0x000fe400078e0050 */
[----:B------:R-:W4:Y:S01]  /*74d70*/  LDL.LU R80, [R1+0x37b8] ;  /* 0x0037b80001507983 */ /* 0x000f220000300800 */
[----:B------:R-:W-:-:S03]  /*74d80*/  SEL R3, R3, RZ, !P0 ;  /* 0x000000ff03037207 */ /* 0x000fc60004000000 */
[----:B------:R1:W-:Y:S01]  /*74d90*/  LDGSTS.E [R78+0x2300], [R76.64], P1 ;  /* 0x023000004c4e7fae */ /* 0x0003e20008921844 */
[-C--:B------:R-:W-:Y:S02]  /*74da0*/  IADD3 R83, P3, R83, R84.reuse, RZ ;  /* 0x0000005453537210 */ /* 0x080fe40007f7e0ff */
[----:B------:R-:W-:-:S03]  /*74db0*/  IADD3 R92, P4, R92, R84, RZ ;  /* 0x000000545c5c7210 */ /* 0x000fc60007f9e0ff */
[----:B------:R-:W-:Y:S01]  /*74dc0*/  IMAD.X R94, R94, 0x1, R0, P3 ;  /* 0x000000015e5e7824 */ /* 0x000fe200018e0600 */
[----:B------:R-:W-:Y:S01]  /*74dd0*/  IADD3.X R93, R93, R0, RZ, P4, !PT ;  /* 0x000000005d5d7210 */ /* 0x000fe200027fe4ff */
[----:B------:R1:W-:Y:S03]  /*74de0*/  STL [R1+0x36c0], R83 ;  /* 0x0036c05301007387 */ /* 0x0003e60000100800 */
[----:B------:R3:W-:Y:S02]  /*74df0*/  STL [R1+0x36bc], R94 ;  /* 0x0036bc5e01007387 */ /* 0x0007e40000100800 */
[----:B-1----:R-:W-:Y:S01]  /*74e00*/  IMAD.MOV.U32 R76, RZ, RZ, R83 ;  /* 0x000000ffff4c7224 */ /* 0x002fe200078e0053 */
[----:B------:R-:W-:Y:S01]  /*74e10*/  STL [R1+0x3788], R92 ;  /* 0x0037885c01007387 */ /* 0x000fe20000100800 */
[----:B------:R-:W-:-:S03]  /*74e20*/  ISETP.NE.U32.AND P2, PT, R3, RZ, PT ;  /* 0x000000ff0300720c */ /* 0x000fc60003f45070 */
[----:B------:R-:W4:Y:S01]  /*74e30*/  LDL.LU R83, [R1+0x37ac] ;  /* 0x0037ac0001537983 */ /* 0x000f220000300800 */
[----:B------:R-:W-:Y:S02]  /*74e40*/  STL [R1+0x3784], R93 ;  /* 0x0037845d01007387 */ /* 0x000fe40000100800 */
[----:B------:R-:W4:Y:S02]  /*74e50*/  LDL.LU R3, [R1+0x37b4] ;  /* 0x0037b40001037983 */ /* 0x000f240000300800 */
[----:B------:R-:W-:-:S05]  /*74e60*/  IMAD.MOV.U32 R77, RZ, RZ, R94 ;  /* 0x000000ffff4d7224 */ /* 0x000fca00078e005e */
[----:B------:R1:W-:Y:S02]  /*74e70*/  LDGSTS.E [R78+0x2380], [R76.64], P1 ;  /* 0x023800004c4e7fae */ /* 0x0003e40008921844 */
[----:B-1----:R-:W-:Y:S02]  /*74e80*/  IMAD.MOV.U32 R76, RZ, RZ, R92 ;  /* 0x000000ffff4c7224 */ /* 0x002fe400078e005c */
[----:B------:R-:W-:-:S05]  /*74e90*/  IMAD.MOV.U32 R77, RZ, RZ, R93 ;  /* 0x000000ffff4d7224 */ /* 0x000fca00078e005d */
[----:B------:R1:W-:Y:S01]  /*74ea0*/  LDGSTS.E [R78+0x3000], [R76.64], P2 ;  /* 0x030000004c4e7fae */ /* 0x0003e20009121844 */
[----:B---3--:R-:W-:-:S04]  /*74eb0*/  IADD3 R90, P1, R90, R84, RZ ;  /* 0x000000545a5a7210 */ /* 0x008fc80007f3e0ff */
[----:B------:R-:W-:Y:S01]  /*74ec0*/  IADD3.X R91, R91, R0, RZ, P1, !PT ;  /* 0x000000005b5b7210 */ /* 0x000fe20000ffe4ff */
[----:B-1----:R-:W-:Y:S01]  /*74ed0*/  IMAD.MOV.U32 R76, RZ, RZ, R90 ;  /* 0x000000ffff4c7224 */ /* 0x002fe200078e005a */
[----:B------:R-:W-:Y:S03]  /*74ee0*/  STL [R1+0x3790], R90 ;  /* 0x0037905a01007387 */ /* 0x000fe60000100800 */
[----:B------:R-:W-:Y:S01]  /*74ef0*/  IMAD.MOV.U32 R77, RZ, RZ, R91 ;  /* 0x000000ffff4d7224 */ /* 0x000fe200078e005b */
[----:B----4-:R-:W-:Y:S01]  /*74f00*/  IADD3 R85, P3, R85, R84, RZ ;  /* 0x0000005455557210 */ /* 0x010fe20007f7e0ff */
[----:B------:R-:W-:Y:S04]  /*74f10*/  STL [R1+0x378c], R91 ;  /* 0x00378c5b01007387 */ /* 0x000fe80000100800 */
[----:B------:R1:W-:Y:S01]  /*74f20*/  LDGSTS.E [R78+0x3080], [R76.64], P2 ;  /* 0x030800004c4e7fae */ /* 0x0003e20009121844 */
[----:B------:R-:W-:-:S03]  /*74f30*/  IMAD.X R89, R89, 0x1, R0, P3 ;  /* 0x0000000159597824 */ /* 0x000fc600018e0600 */
[----:B------:R3:W-:Y:S04]  /*74f40*/  STL [R1+0x3798], R85 ;  /* 0x0037985501007387 */ /* 0x0007e80000100800 */
[----:B------:R4:W-:Y:S01]  /*74f50*/  STL [R1+0x3794], R89 ;  /* 0x0037945901007387 */ /* 0x0009e20000100800 */
[----:B------:R-:W2:Y:S02]  /*74f60*/  LDL.LU R94, [R1+0x37bc] ;  /* 0x0037bc00015e7983 */ /* 0x000ea40000300800 */
[----:B-1----:R-:W-:Y:S02]  /*74f70*/  IMAD.MOV.U32 R76, RZ, RZ, R85 ;  /* 0x000000ffff4c7224 */ /* 0x002fe400078e0055 */
[----:B---3--:R-:W3:Y:S01]  /*74f80*/  LDL.LU R85, [R1+0x37c0] ;  /* 0x0037c00001557983 */ /* 0x008ee20000300800 */
[----:B------:R-:W2:Y:S02]  /*74f90*/  LDL.LU R93, [R1+0x3884] ;  /* 0x00388400015d7983 */ /* 0x000ea40000300800 */
[----:B------:R-:W2:Y:S01]  /*74fa0*/  LDL.LU R92, [R1+0x3888] ;  /* 0x00388800015c7983 */ /* 0x000ea20000300800 */
[----:B------:R-:W-:-:S05]  /*74fb0*/  MOV R77, R89 ;  /* 0x00000059004d7202 */ /* 0x000fca0000000f00 */
[----:B------:R1:W-:Y:S01]  /*74fc0*/  LDGSTS.E [R78+0x3100], [R76.64], P2 ;  /* 0x031000004c4e7fae */ /* 0x0003e20009121844 */
[-C--:B------:R-:W-:Y:S02]  /*74fd0*/  IADD3 R87, P1, R87, R84.reuse, RZ ;  /* 0x0000005457577210 */ /* 0x080fe40007f3e0ff */
[----:B----4-:R-:W-:-:S03]  /*74fe0*/  IADD3 R82, P3, R82, R84, RZ ;  /* 0x0000005452527210 */ /* 0x010fc60007f7e0ff */
[--C-:B------:R-:W-:Y:S01]  /*74ff0*/  IMAD.X R88, R88, 0x1, R0.reuse, P1 ;  /* 0x0000000158587824 */ /* 0x100fe200008e0600 */
[----:B------:R-:W-:Y:S01]  /*75000*/  STL [R1+0x37a0], R87 ;  /* 0x0037a05701007387 */ /* 0x000fe20000100800 */
[----:B------:R-:W-:-:S03]  /*75010*/  IMAD.X R86, R86, 0x1, R0, P3 ;  /* 0x0000000156567824 */ /* 0x000fc600018e0600 */
[----:B------:R-:W-:Y:S01]  /*75020*/  STL [R1+0x379c], R88 ;  /* 0x00379c5801007387 */ /* 0x000fe20000100800 */
[----:B------:R4:W-:Y:S02]  /*75030*/  STL [R1+0x37a8], R82 ;  /* 0x0037a85201007387 */ /* 0x0009e40000100800 */
[----:B-1----:R-:W-:Y:S02]  /*75040*/  IMAD.MOV.U32 R76, RZ, RZ, R87 ;  /* 0x000000ffff4c7224 */ /* 0x002fe400078e0057 */
[----:B------:R-:W-:Y:S01]  /*75050*/  IMAD.MOV.U32 R77, RZ, RZ, R88 ;  /* 0x000000ffff4d7224 */ /* 0x000fe200078e0058 */
[----:B------:R1:W-:Y:S01]  /*75060*/  STL [R1+0x37a4], R86 ;  /* 0x0037a45601007387 */ /* 0x0003e20000100800 */
[----:B------:R-:W2:Y:S02]  /*75070*/  LDL.LU R91, [R1+0x388c] ;  /* 0x00388c00015b7983 */ /* 0x000ea40000300800 */
[----:B------:R-:W2:Y:S01]  /*75080*/  LDL.LU R90, [R1+0x3890] ;  /* 0x00389000015a7983 */ /* 0x000ea20000300800 */
[-C--:B------:R-:W-:Y:S01]  /*75090*/  IADD3 R81, P1, R81, R84.reuse, RZ ;  /* 0x0000005451517210 */ /* 0x080fe20007f3e0ff */
[----:B------:R1:W-:Y:S04]  /*750a0*/  LDGSTS.E [R78+0x3180], [R76.64], P2 ;  /* 0x031800004c4e7fae */ /* 0x0003e80009121844 */
[----:B------:R-:W2:Y:S01]  /*750b0*/  LDL.LU R89, [R1+0x3894] ;  /* 0x0038940001597983 */ /* 0x000ea20000300800 */
[----:B------:R-:W-:-:S02]  /*750c0*/  IADD3 R80, P3, R80, R84, RZ ;  /* 0x0000005450507210 */ /* 0x000fc40007f7e0ff */
[----:B-1----:R-:W-:Y:S02]  /*750d0*/  MOV R76, R82 ;  /* 0x00000052004c7202 */ /* 0x002fe40000000f00 */
[----:B----4-:R-:W2:Y:S01]  /*750e0*/  LDL.LU R82, [R1+0x3898] ;  /* 0x0038980001527983 */ /* 0x010ea20000300800 */
[----:B------:R-:W-:Y:S02]  /*750f0*/  IMAD.MOV.U32 R77, RZ, RZ, R86 ;  /* 0x000000ffff4d7224 */ /* 0x000fe400078e0056 */
[----:B------:R-:W-:Y:S03]  /*75100*/  STL [R1+0x37b0], R81 ;  /* 0x0037b05101007387 */ /* 0x000fe60000100800 */
[----:B------:R1:W-:Y:S01]  /*75110*/  LDGSTS.E [R78+0x3200], [R76.64], P2 ;  /* 0x032000004c4e7fae */ /* 0x0003e20009121844 */
[--C-:B------:R-:W-:Y:S02]  /*75120*/  IMAD.X R83, R83, 0x1, R0.reuse, P1 ;  /* 0x0000000153537824 */ /* 0x100fe400008e0600 */
[----:B------:R-:W-:-:S03]  /*75130*/  IMAD.X R3, R3, 0x1, R0, P3 ;  /* 0x0000000103037824 */ /* 0x000fc600018e0600 */
[----:B------:R1:W-:Y:S01]  /*75140*/  STL [R1+0x37ac], R83 ;  /* 0x0037ac5301007387 */ /* 0x0003e20000100800 */
[----:B------:R-:W-:Y:S02]  /*75150*/  STL [R1+0x37b8], R80 ;  /* 0x0037b85001007387 */ /* 0x000fe40000100800 */
[----:B------:R1:W-:Y:S02]  /*75160*/  STL [R1+0x37b4], R3 ;  /* 0x0037b40301007387 */ /* 0x0003e40000100800 */
[----:B------:R-:W2:Y:S01]  /*75170*/  LDL.LU R88, [R1+0x389c] ;  /* 0x00389c0001587983 */ /* 0x000ea20000300800 */
[----:B------:R-:W2:Y:S01]  /*75180*/  LDL.LU R87, [R1+0x38a0] ;  /* 0x0038a00001577983 */ /* 0x000ea20000300800 */
[----:B-1----:R-:W-:-:S03]  /*75190*/  MOV R77, R83 ;  /* 0x00000053004d7202 */ /* 0x002fc60000000f00 */
[----:B------:R-:W2:Y:S04]  /*751a0*/  LDL.LU R86, [R1+0x38a4] ;  /* 0x0038a40001567983 */ /* 0x000ea80000300800 */
[----:B------:R-:W2:Y:S01]  /*751b0*/  LDL.LU R83, [R1+0x38a8] ;  /* 0x0038a80001537983 */ /* 0x000ea20000300800 */
[----:B------:R-:W-:Y:S01]  /*751c0*/  IMAD.MOV.U32 R76, RZ, RZ, R81 ;  /* 0x000000ffff4c7224 */ /* 0x000fe200078e0051 */
[----:B------:R-:W-:Y:S01]  /*751d0*/  ISETP.GT.AND P1, PT, R79, 0x10, PT ;  /* 0x000000104f00780c */ /* 0x000fe20003f24270 */
[----:B------:R-:W2:Y:S03]  /*751e0*/  LDL.LU R81, [R1+0x38b0] ;  /* 0x0038b00001517983 */ /* 0x000ea60000300800 */
[----:B------:R1:W-:Y:S02]  /*751f0*/  LDGSTS.E [R78+0x3280], [R76.64], P2 ;  /* 0x032800004c4e7fae */ /* 0x0003e40009121844 */
[----:B-1----:R-:W-:Y:S01]  /*75200*/  IMAD.MOV.U32 R77, RZ, RZ, R3 ;  /* 0x000000ffff4d7224 */ /* 0x002fe200078e0003 */
[----:B------:R-:W-:Y:S01]  /*75210*/  SEL R3, RZ, 0x4, !P1 ;  /* 0x00000004ff037807 */ /* 0x000fe20004800000 */
[----:B------:R-:W-:-:S02]  /*75220*/  IMAD.MOV.U32 R76, RZ, RZ, R80 ;  /* 0x000000ffff4c7224 */ /* 0x000fc400078e0050 */
[----:B------:R-:W2:Y:S01]  /*75230*/  LDL.LU R80, [R1+0x38b8] ;  /* 0x0038b80001507983 */ /* 0x000ea20000300800 */
[----:B------:R-:W-:-:S03]  /*75240*/  SEL R3, R3, RZ, !P0 ;  /* 0x000000ff03037207 */ /* 0x000fc60004000000 */
[----:B------:R1:W-:Y:S01]  /*75250*/  LDGSTS.E [R78+0x3300], [R76.64], P2 ;  /* 0x033000004c4e7fae */ /* 0x0003e20009121844 */
[----:B------:R-:W-:Y:S02]  /*75260*/  ISETP.NE.U32.AND P1, PT, R3, RZ, PT ;  /* 0x000000ff0300720c */ /* 0x000fe40003f25070 */
[-C--:B---3--:R-:W-:Y:S02]  /*75270*/  IADD3 R85, P3, R85, R84.reuse, RZ ;  /* 0x0000005455557210 */ /* 0x088fe40007f7e0ff */
[----:B--2---:R-:W-:-:S03]  /*75280*/  IADD3 R92, P4, R92, R84, RZ ;  /* 0x000000545c5c7210 */ /* 0x004fc60007f9e0ff */
[--C-:B------:R-:W-:Y:S01]  /*75290*/  IMAD.X R94, R94, 0x1, R0.reuse, P3 ;  /* 0x000000015e5e7824 */ /* 0x100fe200018e0600 */
[----:B-1----:R-:W-:Y:S01]  /*752a0*/  MOV R76, R85 ;  /* 0x00000055004c7202 */ /* 0x002fe20000000f00 */
[----:B------:R-:W-:Y:S02]  /*752b0*/  IMAD.X R93, R93, 0x1, R0, P4 ;  /* 0x000000015d5d7824 */ /* 0x000fe400020e0600 */
[----:B------:R-:W-:Y:S01]  /*752c0*/  IMAD.MOV.U32 R77, RZ, RZ, R94 ;  /* 0x000000ffff4d7224 */ /* 0x000fe200078e005e */
[----:B------:R1:W-:Y:S01]  /*752d0*/  STL [R1+0x37c0], R85 ;  /* 0x0037c05501007387 */ /* 0x0003e20000100800 */
[----:B------:R2:W-:Y:S02]  /*752e0*/  STL [R1+0x37bc], R94 ;  /* 0x0037bc5e01007387 */ /* 0x0005e40000100800 */
[----:B------:R-:W-:Y:S01]  /*752f0*/  STL [R1+0x3888], R92 ;  /* 0x0038885c01007387 */ /* 0x000fe20000100800 */
[----:B------:R3:W-:Y:S04]  /*75300*/  LDGSTS.E [R78+0x3380], [R76.64], P2 ;  /* 0x033800004c4e7fae */ /* 0x0007e80009121844 */
[----:B-1----:R-:W4:Y:S01]  /*75310*/  LDL.LU R85, [R1+0x38ac] ;  /* 0x0038ac0001557983 */ /* 0x002f220000300800 */
[----:B------:R-:W-:Y:S02]  /*75320*/  STL [R1+0x3884], R93 ;  /* 0x0038845d01007387 */ /* 0x000fe40000100800 */
[----:B------:R-:W4:Y:S02]  /*75330*/  LDL.LU R3, [R1+0x38b4] ;  /* 0x0038b40001037983 */ /* 0x000f240000300800 */
[----:B---3--:R-:W-:-:S02]  /*75340*/  IMAD.MOV.U32 R76, RZ, RZ, R92 ;  /* 0x000000ffff4c7224 */ /* 0x008fc400078e005c */
[----:B------:R-:W-:Y:S01]  /*75350*/  IMAD.MOV.U32 R77, RZ, RZ, R93 ;  /* 0x000000ffff4d7224 */ /* 0x000fe200078e005d */
[----:B------:R-:W-:-:S04]  /*75360*/  IADD3 R90, P2, R90, R84, RZ ;  /* 0x000000545a5a7210 */ /* 0x000fc80007f5e0ff */
[----:B------:R1:W-:Y:S01]  /*75370*/  LDGSTS.E [R78+0x4000], [R76.64], P1 ;  /* 0x040000004c4e7fae */ /* 0x0003e20008921844 */
[----:B------:R-:W-:-:S03]  /*75380*/  IMAD.X R91, R91, 0x1, R0, P2 ;  /* 0x000000015b5b7824 */ /* 0x000fc600010e0600 */
[----:B------:R-:W-:Y:S01]  /*75390*/  STL [R1+0x3890], R90 ;  /* 0x0038905a01007387 */ /* 0x000fe20000100800 */
[----:B--2---:R-:W-:Y:S01]  /*753a0*/  IADD3 R82, P3, R82, R84, RZ ;  /* 0x0000005452527210 */ /* 0x004fe20007f7e0ff */
[----:B-1----:R-:W-:Y:S02]  /*753b0*/  IMAD.MOV.U32 R76, RZ, RZ, R90 ;  /* 0x000000ffff4c7224 */ /* 0x002fe400078e005a */
[----:B------:R-:W-:Y:S01]  /*753c0*/  IMAD.MOV.U32 R77, RZ, RZ, R91 ;  /* 0x000000ffff4d7224 */ /* 0x000fe200078e005b */
[----:B------:R-:W-:Y:S01]  /*753d0*/  IADD3.X R89, R89, R0, RZ, P3, !PT ;  /* 0x0000000059597210 */ /* 0x000fe20001ffe4ff */
[----:B------:R-:W-:Y:S01]  /*753e0*/  STL [R1+0x388c], R91 ;  /* 0x00388c5b01007387 */ /* 0x000fe20000100800 */
[----:B------:R1:W-:Y:S03]  /*753f0*/  STL [R1+0x3898], R82 ;  /* 0x0038985201007387 */ /* 0x0003e60000100800 */
[----:B------:R2:W-:Y:S04]  /*75400*/  LDGSTS.E [R78+0x4080], [R76.64], P1 ;  /* 0x040800004c4e7fae */ /* 0x0005e80008921844 */
[----:B------:R3:W-:Y:S01]  /*75410*/  STL [R1+0x3894], R89 ;  /* 0x0038945901007387 */ /* 0x0007e20000100800 */
[----:B------:R-:W4:Y:S02]  /*75420*/  LDL.LU R94, [R1+0x38bc] ;  /* 0x0038bc00015e7983 */ /* 0x000f240000300800 */
[----:B--2---:R-:W-:-:S02]  /*75430*/  IMAD.MOV.U32 R76, RZ, RZ, R82 ;  /* 0x000000ffff4c7224 */ /* 0x004fc400078e0052 */
[----:B-1----:R-:W2:Y:S01]  /*75440*/  LDL.LU R82, [R1+0x38c0] ;  /* 0x0038c00001527983 */ /* 0x002ea20000300800 */
[----:B------:R-:W2:Y:S02]  /*75450*/  LDL.LU R93, [R1+0x3984] ;  /* 0x00398400015d7983 */ /* 0x000ea40000300800 */
[----:B------:R-:W2:Y:S02]  /*75460*/  LDL.LU R92, [R1+0x3988] ;  /* 0x00398800015c7983 */ /* 0x000ea40000300800 */
[----:B------:R-:W-:-:S05]  /*75470*/  IMAD.MOV.U32 R77, RZ, RZ, R89 ;  /* 0x000000ffff4d7224 */ /* 0x000fca00078e0059 */
[----:B------:R1:W-:Y:S01]  /*75480*/  LDGSTS.E [R78+0x4100], [R76.64], P1 ;  /* 0x041000004c4e7fae */ /* 0x0003e20008921844 */
[-C--:B------:R-:W-:Y:S02]  /*75490*/  IADD3 R87, P2, R87, R84.reuse, RZ ;  /* 0x0000005457577210 */ /* 0x080fe40007f5e0ff */
[----:B------:R-:W-:Y:S02]  /*754a0*/  IADD3 R83, P3, R83, R84, RZ ;  /* 0x0000005453537210 */ /* 0x000fe40007f7e0ff */
[----:B------:R-:W-:Y:S01]  /*754b0*/  IADD3.X R88, R88, R0, RZ, P2, !PT ;  /* 0x0000000058587210 */ /* 0x000fe200017fe4ff */
[----:B------:R-:W-:Y:S02]  /*754c0*/  STL [R1+0x38a0], R87 ;  /* 0x0038a05701007387 */ /* 0x000fe40000100800 */
[----:B------:R-:W-:Y:S02]  /*754d0*/  IMAD.X R86, R86, 0x1, R0, P3 ;  /* 0x0000000156567824 */ /* 0x000fe400018e0600 */
[----:B------:R-:W-:Y:S01]  /*754e0*/  STL [R1+0x389c], R88 ;  /* 0x00389c5801007387 */ /* 0x000fe20000100800 */
[----:B------:R3:W-:Y:S02]  /*754f0*/  STL [R1+0x38a8], R83 ;  /* 0x0038a85301007387 */ /* 0x0007e40000100800 */
[----:B-1----:R-:W-:-:S02]  /*75500*/  IMAD.MOV.U32 R76, RZ, RZ, R87 ;  /* 0x000000ffff4c7224 */ /* 0x002fc400078e0057 */
[----:B------:R-:W-:Y:S01]  /*75510*/  IMAD.MOV.U32 R77, RZ, RZ, R88 ;  /* 0x000000ffff4d7224 */ /* 0x000fe200078e0058 */
[----:B------:R1:W-:Y:S01]  /*75520*/  STL [R1+0x38a4], R86 ;  /* 0x0038a45601007387 */ /* 0x0003e20000100800 */
[----:B------:R-:W2:Y:S02]  /*75530*/  LDL.LU R91, [R1+0x398c] ;  /* 0x00398c00015b7983 */ /* 0x000ea40000300800 */
[----:B------:R-:W2:Y:S02]  /*75540*/  LDL.LU R90, [R1+0x3990] ;  /* 0x00399000015a7983 */ /* 0x000ea40000300800 */
[----:B---3--:R-:W2:Y:S01]  /*75550*/  LDL.LU R89, [R1+0x3994] ;  /* 0x0039940001597983 */ /* 0x008ea20000300800 */
[----:B------:R1:W-:Y:S02]  /*75560*/  LDGSTS.E [R78+0x4180], [R76.64], P1 ;  /* 0x041800004c4e7fae */ /* 0x0003e40008921844 */
[----:B-1----:R-:W-:Y:S02]  /*75570*/  IMAD.MOV.U32 R76, RZ, RZ, R83 ;  /* 0x000000ffff4c7224 */ /* 0x002fe400078e0053 */
[----:B------:R-:W2:Y:S01]  /*75580*/  LDL.LU R83, [R1+0x3998] ;  /* 0x0039980001537983 */ /* 0x000ea20000300800 */
[----:B------:R-:W-:-:S02]  /*75590*/  IADD3 R81, P2, R81, R84, RZ ;  /* 0x0000005451517210 */ /* 0x000fc40007f5e0ff */
[----:B------:R-:W-:Y:S02]  /*755a0*/  IADD3 R80, P3, R80, R84, RZ ;  /* 0x0000005450507210 */ /* 0x000fe40007f7e0ff */
[----:B------:R-:W-:Y:S01]  /*755b0*/  MOV R77, R86 ;  /* 0x00000056004d7202 */ /* 0x000fe20000000f00 */
[----:B------:R-:W-:Y:S04]  /*755c0*/  STL [R1+0x38b0], R81 ;  /* 0x0038b05101007387 */ /* 0x000fe80000100800 */
[----:B------:R1:W-:Y:S02]  /*755d0*/  LDGSTS.E [R78+0x4200], [R76.64], P1 ;  /* 0x042000004c4e7fae */ /* 0x0003e40008921844 */
[----:B-1----:R-:W-:Y:S02]  /*755e0*/  IMAD.MOV.U32 R76, RZ, RZ, R81 ;  /* 0x000000ffff4c7224 */ /* 0x002fe400078e0051 */
[----:B----4-:R-:W-:-:S02]  /*755f0*/  IMAD.X R85, R85, 0x1, R0, P2 ;  /* 0x0000000155557824 */ /* 0x010fc400010e0600 */
[----:B------:R-:W-:-:S03]  /*75600*/  IMAD.X R3, R3, 0x1, R0, P3 ;  /* 0x0000000103037824 */ /* 0x000fc600018e0600 */
[----:B------:R1:W-:Y:S01]  /*75610*/  STL [R1+0x38ac], R85 ;  /* 0x0038ac5501007387 */ /* 0x0003e20000100800 */
[----:B------:R-:W-:Y:S02]  /*75620*/  STL [R1+0x38b8], R80 ;  /* 0x0038b85001007387 */ /* 0x000fe40000100800 */
[----:B------:R4:W-:Y:S02]  /*75630*/  STL [R1+0x38b4], R3 ;  /* 0x0038b40301007387 */ /* 0x0009e40000100800 */
[----:B------:R-:W3:Y:S01]  /*75640*/  LDL.LU R88, [R1+0x399c] ;  /* 0x00399c0001587983 */ /* 0x000ee20000300800 */
[----:B------:R-:W3:Y:S01]  /*75650*/  LDL.LU R87, [R1+0x39a0] ;  /* 0x0039a00001577983 */ /* 0x000ee20000300800 */
[----:B------:R-:W-:Y:S01]  /*75660*/  MOV R77, R85 ;  /* 0x00000055004d7202 */ /* 0x000fe20000000f00 */
[----:B------:R-:W3:Y:S02]  /*75670*/  LDL.LU R86, [R1+0x39a4] ;  /* 0x0039a40001567983 */ /* 0x000ee40000300800 */
[----:B-1----:R-:W3:Y:S01]  /*75680*/  LDL.LU R85, [R1+0x39a8] ;  /* 0x0039a80001557983 */ /* 0x002ee20000300800 */
[----:B------:R-:W-:-:S03]  /*75690*/  ISETP.GT.AND P2, PT, R79, 0x14, PT ;  /* 0x000000144f00780c */ /* 0x000fc60003f44270 */
[----:B------:R1:W-:Y:S01]  /*756a0*/  LDGSTS.E [R78+0x4280], [R76.64], P1 ;  /* 0x042800004c4e7fae */ /* 0x0003e20008921844 */
[----:B------:R-:W3:Y:S02]  /*756b0*/  LDL.LU R81, [R1+0x39b0] ;  /* 0x0039b00001517983 */ /* 0x000ee40000300800 */
[----:B-1----:R-:W-:Y:S02]  /*756c0*/  IMAD.MOV.U32 R77, RZ, RZ, R3 ;  /* 0x000000ffff4d7224 */ /* 0x002fe400078e0003 */
[----:B------:R-:W-:Y:S01]  /*756d0*/  IMAD.MOV.U32 R76, RZ, RZ, R80 ;  /* 0x000000ffff4c7224 */ /* 0x000fe200078e0050 */
[----:B----4-:R-:W-:Y:S01]  /*756e0*/  SEL R3, RZ, 0x4, !P2 ;  /* 0x00000004ff037807 */ /* 0x010fe20005000000 */
[----:B------:R-:W4:Y:S04]  /*756f0*/  LDL.LU R80, [R1+0x39b8] ;  /* 0x0039b80001507983 */ /* 0x000f280000300800 */
[----:B------:R1:W-:Y:S01]  /*75700*/  LDGSTS.E [R78+0x4300], [R76.64], P1 ;  /* 0x043000004c4e7fae */ /* 0x0003e20008921844 */
[----:B------:R-:W-:-:S02]  /*75710*/  SEL R3, R3, RZ, !P0 ;  /* 0x000000ff03037207 */ /* 0x000fc40004000000 */
[-C--:B--2---:R-:W-:Y:S02]  /*75720*/  IADD3 R82, P3, R82, R84.reuse, RZ ;  /* 0x0000005452527210 */ /* 0x084fe40007f7e0ff */
[----:B------:R-:W-:-:S03]  /*75730*/  IADD3 R92, P4, R92, R84, RZ ;  /* 0x000000545c5c7210 */ /* 0x000fc60007f9e0ff */
[----:B------:R-:W-:Y:S01]  /*75740*/  IMAD.X R94, R94, 0x1, R0, P3 ;  /* 0x000000015e5e7824 */ /* 0x000fe200018e0600 */
[----:B------:R-:W-:Y:S01]  /*75750*/  IADD3.X R93, R93, R0, RZ, P4, !PT ;  /* 0x000000005d5d7210 */ /* 0x000fe200027fe4ff */
[----:B-1----:R-:W-:Y:S01]  /*75760*/  IMAD.MOV.U32 R76, RZ, RZ, R82 ;  /* 0x000000ffff4c7224 */ /* 0x002fe200078e0052 */
[----:B------:R1:W-:Y:S01]  /*75770*/  STL [R1+0x38c0], R82 ;  /* 0x0038c05201007387 */ /* 0x0003e20000100800 */
[----:B------:R-:W-:Y:S01]  /*75780*/  IMAD.MOV.U32 R77, RZ, RZ, R94 ;  /* 0x000000ffff4d7224 */ /* 0x000fe200078e005e */
[----:B------:R-:W-:Y:S01]  /*75790*/  ISETP.NE.U32.AND P2, PT, R3, RZ, PT ;  /* 0x000000ff0300720c */ /* 0x000fe20003f45070 */
[----:B------:R2:W-:Y:S01]  /*757a0*/  STL [R1+0x38bc], R94 ;  /* 0x0038bc5e01007387 */ /* 0x0005e20000100800 */
[----:B------:R-:W-:Y:S04]  /*757b0*/  STL [R1+0x3988], R92 ;  /* 0x0039885c01007387 */ /* 0x000fe80000100800 */
[----:B------:R1:W-:Y:S04]  /*757c0*/  LDGSTS.E [R78+0x4380], [R76.64], P1 ;  /* 0x043800004c4e7fae */ /* 0x0003e80008921844 */
[----:B-1----:R-:W4:Y:S01]  /*757d0*/  LDL.LU R82, [R1+0x39ac] ;  /* 0x0039ac0001527983 */ /* 0x002f220000300800 */
[----:B------:R-:W-:Y:S02]  /*757e0*/  STL [R1+0x3984], R93 ;  /* 0x0039845d01007387 */ /* 0x000fe40000100800 */
[----:B------:R-:W4:Y:S02]  /*757f0*/  LDL.LU R3, [R1+0x39b4] ;  /* 0x0039b40001037983 */ /* 0x000f240000300800 */
[----:B------:R-:W-:Y:S01]  /*75800*/  IMAD.MOV.U32 R76, RZ, RZ, R92 ;  /* 0x000000ffff4c7224 */ /* 0x000fe200078e005c */
[----:B------:R-:W-:-:S02]  /*75810*/  MOV R77, R93 ;  /* 0x0000005d004d7202 */ /* 0x000fc40000000f00 */
[----:B------:R-:W-:-:S03]  /*75820*/  IADD3 R90, P1, R90, R84, RZ ;  /* 0x000000545a5a7210 */ /* 0x000fc60007f3e0ff */
[----:B------:R1:W-:Y:S02]  /*75830*/  LDGSTS.E [R78+0x5000], [R76.64], P2 ;  /* 0x050000004c4e7fae */ /* 0x0003e40009121844 */
[----:B------:R-:W-:Y:S02]  /*75840*/  IMAD.X R91, R91, 0x1, R0, P1 ;  /* 0x000000015b5b7824 */ /* 0x000fe400008e0600 */
[----:B------:R-:W-:Y:S01]  /*75850*/  STL [R1+0x3990], R90 ;  /* 0x0039905a01007387 */ /* 0x000fe20000100800 */
[----:B------:R-:W-:Y:S01]  /*75860*/  IADD3 R83, P3, R83, R84, RZ ;  /* 0x0000005453537210 */ /* 0x000fe20007f7e0ff */
[----:B-1----:R-:W-:Y:S01]  /*75870*/  IMAD.MOV.U32 R76, RZ, RZ, R90 ;  /* 0x000000ffff4c7224 */ /* 0x002fe200078e005a */
[----:B------:R-:W-:-:S03]  /*75880*/  MOV R77, R91 ;  /* 0x0000005b004d7202 */ /* 0x000fc60000000f00 */
[----:B------:R-:W-:Y:S01]  /*75890*/  IMAD.X R89, R89, 0x1, R0, P3 ;  /* 0x0000000159597824 */ /* 0x000fe200018e0600 */
[----:B------:R-:W-:Y:S01]  /*758a0*/  STL [R1+0x398c], R91 ;  /* 0x00398c5b01007387 */ /* 0x000fe20000100800 */
[----:B------:R1:W-:Y:S03]  /*758b0*/  STL [R1+0x3998], R83 ;  /* 0x0039985301007387 */ /* 0x0003e60000100800 */
[----:B------:R1:W-:Y:S04]  /*758c0*/  LDGSTS.E [R78+0x5080], [R76.64], P2 ;  /* 0x050800004c4e7fae */ /* 0x0003e80009121844 */
[----:B------:R1:W-:Y:S01]  /*758d0*/  STL [R1+0x3994], R89 ;  /* 0x0039945901007387 */ /* 0x0003e20000100800 */
[----:B--2---:R-:W4:Y:S02]  /*758e0*/  LDL.LU R94, [R1+0x39bc] ;  /* 0x0039bc00015e7983 */ /* 0x004f240000300800 */
[----:B-1----:R-:W-:-:S02]  /*758f0*/  IMAD.MOV.U32 R76, RZ, RZ, R83 ;  /* 0x000000ffff4c7224 */ /* 0x002fc400078e0053 */
[----:B------:R-:W4:Y:S01]  /*75900*/  LDL.LU R83, [R1+0x39c0] ;  /* 0x0039c00001537983 */ /* 0x000f220000300800 */
[----:B------:R-:W4:Y:S02]  /*75910*/  LDL.LU R93, [R1+0x3a84] ;  /* 0x003a8400015d7983 */ /* 0x000f240000300800 */
[----:B------:R-:W4:Y:S02]  /*75920*/  LDL.LU R92, [R1+0x3a88] ;  /* 0x003a8800015c7983 */ /* 0x000f240000300800 */
[----:B------:R-:W-:-:S05]  /*75930*/  IMAD.MOV.U32 R77, RZ, RZ, R89 ;  /* 0x000000ffff4d7224 */ /* 0x000fca00078e0059 */
[----:B------:R1:W-:Y:S01]  /*75940*/  LDGSTS.E [R78+0x5100], [R76.64], P2 ;  /* 0x051000004c4e7fae */ /* 0x0003e20009121844 */
[-C--:B---3--:R-:W-:Y:S02]  /*75950*/  IADD3 R87, P1, R87, R84.reuse, RZ ;  /* 0x0000005457577210 */ /* 0x088fe40007f3e0ff */
[----:B------:R-:W-:-:S03]  /*75960*/  IADD3 R85, P3, R85, R84, RZ ;  /* 0x0000005455557210 */ /* 0x000fc60007f7e0ff */
[----:B------:R-:W-:Y:S01]  /*75970*/  IMAD.X R88, R88, 0x1, R0, P1 ;  /* 0x0000000158587824 */ /* 0x000fe200008e0600 */
[----:B------:R-:W-:Y:S01]  /*75980*/  STL [R1+0x39a0], R87 ;  /* 0x0039a05701007387 */ /* 0x000fe20000100800 */
[----:B------:R-:W-:-:S03]  /*75990*/  IADD3.X R86, R86, R0, RZ, P3, !PT ;  /* 0x0000000056567210 */ /* 0x000fc60001ffe4ff */
[----:B------:R3:W-:Y:S01]  /*759a0*/  STL [R1+0x399c], R88 ;  /* 0x00399c5801007387 */ /* 0x0007e20000100800 */
[----:B------:R-:W-:Y:S02]  /*759b0*/  STL [R1+0x39a8], R85 ;  /* 0x0039a85501007387 */ /* 0x000fe40000100800 */
[----:B------:R4:W-:Y:S02]  /*759c0*/  STL [R1+0x39a4], R86 ;  /* 0x0039a45601007387 */ /* 0x0009e40000100800 */
[----:B------:R-:W2:Y:S01]  /*759d0*/  LDL.LU R91, [R1+0x3a8c] ;  /* 0x003a8c00015b7983 */ /* 0x000ea20000300800 */
[----:B------:R-:W2:Y:S01]  /*759e0*/  LDL.LU R90, [R1+0x3a90] ;  /* 0x003a9000015a7983 */ /* 0x000ea20000300800 */
[-C--:B------:R-:W-:Y:S01]  /*759f0*/  IADD3 R81, P1, R81, R84.reuse, RZ ;  /* 0x0000005451517210 */ /* 0x080fe20007f3e0ff */
[----:B-1----:R-:W-:Y:S02]  /*75a00*/  IMAD.MOV.U32 R77, RZ, RZ, R88 ;  /* 0x000000ffff4d7224 */ /* 0x002fe400078e0058 */
[----:B------:R-:W2:Y:S01]  /*75a10*/  LDL.LU R89, [R1+0x3a94] ;  /* 0x003a940001597983 */ /* 0x000ea20000300800 */
[----:B---3--:R-:W3:Y:S01]  /*75a20*/  LDL.LU R88, [R1+0x3a98] ;  /* 0x003a980001587983 */ /* 0x008ee20000300800 */
[----:B----4-:R-:W-:Y:S01]  /*75a30*/  IADD3 R80, P3, R80, R84, RZ ;  /* 0x0000005450507210 */ /* 0x010fe20007f7e0ff */
[----:B------:R-:W-:-:S02]  /*75a40*/  IMAD.MOV.U32 R76, RZ, RZ, R87 ;  /* 0x000000ffff4c7224 */ /* 0x000fc400078e0057 */
[----:B------:R-:W-:Y:S04]  /*75a50*/  STL [R1+0x39b0], R81 ;  /* 0x0039b05101007387 */ /* 0x000fe80000100800 */
[----:B------:R1:W-:Y:S02]  /*75a60*/  LDGSTS.E [R78+0x5180], [R76.64], P2 ;  /* 0x051800004c4e7fae */ /* 0x0003e40009121844 */
[----:B-1----:R-:W-:Y:S01]  /*75a70*/  IMAD.MOV.U32 R76, RZ, RZ, R85 ;  /* 0x000000ffff4c7224 */ /* 0x002fe200078e0055 */
[----:B------:R-:W-:-:S05]  /*75a80*/  MOV R77, R86 ;  /* 0x00000056004d7202 */ /* 0x000fca0000000f00 */
[----:B------:R1:W-:Y:S01]  /*75a90*/  LDGSTS.E [R78+0x5200], [R76.64], P2 ;  /* 0x052000004c4e7fae */ /* 0x0003e20009121844 */
[--C-:B------:R-:W-:Y:S02]  /*75aa0*/  IMAD.X R82, R82, 0x1, R0.reuse, P1 ;  /* 0x0000000152527824 */ /* 0x100fe400008e0600 */
[----:B------:R-:W-:-:S03]  /*75ab0*/  IMAD.X R3, R3, 0x1, R0, P3 ;  /* 0x0000000103037824 */ /* 0x000fc600018e0600 */
[----:B------:R4:W-:Y:S01]  /*75ac0*/  STL [R1+0x39ac], R82 ;  /* 0x0039ac5201007387 */ /* 0x0009e20000100800 */
[----:B------:R4:W-:Y:S02]  /*75ad0*/  STL [R1+0x39b8], R80 ;  /* 0x0039b85001007387 */ /* 0x0009e40000100800 */
[----:B------:R4:W-:Y:S02]  /*75ae0*/  STL [R1+0x39b4], R3 ;  /* 0x0039b40301007387 */ /* 0x0009e40000100800 */
[----:B------:R-:W3:Y:S01]  /*75af0*/  LDL.LU R87, [R1+0x3a9c] ;  /* 0x003a9c0001577983 */ /* 0x000ee20000300800 */
[----:B------:R-:W3:Y:S01]  /*75b00*/  LDL.LU R86, [R1+0x3aa0] ;  /* 0x003aa00001567983 */ /* 0x000ee20000300800 */
[----:B-1----:R-:W-:Y:S01]  /*75b10*/  MOV R77, R82 ;  /* 0x00000052004d7202 */ /* 0x002fe20000000f00 */
[----:B------:R-:W3:Y:S02]  /*75b20*/  LDL.LU R85, [R1+0x3aa4] ;  /* 0x003aa40001557983 */ /* 0x000ee40000300800 */
[----:B----4-:R-:W4:Y:S01]  /*75b30*/  LDL.LU R82, [R1+0x3aa8] ;  /* 0x003aa80001527983 */ /* 0x010f220000300800 */
[----:B------:R-:W-:Y:S01]  /*75b40*/  IMAD.MOV.U32 R76, RZ, RZ, R81 ;  /* 0x000000ffff4c7224 */ /* 0x000fe200078e0051 */
[----:B------:R-:W-:-:S04]  /*75b50*/  ISETP.GT.AND P1, PT, R79, 0x18, PT ;  /* 0x000000184f00780c */ /* 0x000fc80003f24270 */
[----:B------:R1:W-:Y:S02]  /*75b60*/  LDGSTS.E [R78+0x5280], [R76.64], P2 ;  /* 0x052800004c4e7fae */ /* 0x0003e40009121844 */
[----:B-1----:R-:W-:Y:S02]  /*75b70*/  IMAD.MOV.U32 R76, RZ, RZ, R80 ;  /* 0x000000ffff4c7224 */ /* 0x002fe400078e0050 */
[----:B------:R-:W-:Y:S01]  /*75b80*/  IMAD.MOV.U32 R77, RZ, RZ, R3 ;  /* 0x000000ffff4d7224 */ /* 0x000fe200078e0003 */
[----:B------:R-:W4:Y:S01]  /*75b90*/  LDL.LU R80, [R1+0x3ab0] ;  /* 0x003ab00001507983 */ /* 0x000f220000300800 */
[----:B------:R-:W-:Y:S01]  /*75ba0*/  SEL R3, RZ, 0x4, !P1 ;  /* 0x00000004ff037807 */ /* 0x000fe20004800000 */
[----:B------:R-:W4:Y:S02]  /*75bb0*/  LDL.LU R81, [R1+0x3ab8] ;  /* 0x003ab80001517983 */ /* 0x000f240000300800 */
[----:B------:R1:W-:Y:S01]  /*75bc0*/  LDGSTS.E [R78+0x5300], [R76.64], P2 ;  /* 0x053000004c4e7fae */ /* 0x0003e20009121844 */
[----:B------:R-:W-:-:S02]  /*75bd0*/  IADD3 R83, P3, R83, R84, RZ ;  /* 0x0000005453537210 */ /* 0x000fc40007f7e0ff */
[----:B------:R-:W-:-:S03]  /*75be0*/  IADD3 R92, P4, R92, R84, RZ ;  /* 0x000000545c5c7210 */ /* 0x000fc60007f9e0ff */
[----:B------:R-:W-:Y:S01]  /*75bf0*/  IMAD.X R94, R94, 0x1, R0, P3 ;  /* 0x000000015e5e7824 */ /* 0x000fe200018e0600 */
[----:B------:R1:W-:Y:S01]  /*75c00*/  STL [R1+0x39c0], R83 ;  /* 0x0039c05301007387 */ /* 0x0003e20000100800 */
[----:B------:R-:W-:Y:S02]  /*75c10*/  SEL R3, R3, RZ, !P0 ;  /* 0x000000ff03037207 */ /* 0x000fe40004000000 */
[----:B------:R-:W-:Y:S01]  /*75c20*/  IADD3.X R93, R93, R0, RZ, P4, !PT ;  /* 0x000000005d5d7210 */ /* 0x000fe200027fe4ff */
[----:B-1----:R-:W-:Y:S01]  /*75c30*/  IMAD.MOV.U32 R76, RZ, RZ, R83 ;  /* 0x000000ffff4c7224 */ /* 0x002fe200078e0053 */
[----:B------:R1:W-:Y:S01]  /*75c40*/  STL [R1+0x39bc], R94 ;  /* 0x0039bc5e01007387 */ /* 0x0003e20000100800 */
[----:B------:R-:W-:Y:S01]  /*75c50*/  STL [R1+0x3a88], R92 ;  /* 0x003a885c01007387 */ /* 0x000fe20000100800 */
[----:B------:R-:W-:Y:S02]  /*75c60*/  ISETP.NE.U32.AND P1, PT, R3, RZ, PT ;  /* 0x000000ff0300720c */ /* 0x000fe40003f25070 */
[----:B------:R-:W4:Y:S01]  /*75c70*/  LDL.LU R83, [R1+0x3aac] ;  /* 0x003aac0001537983 */ /* 0x000f220000300800 */
[----:B------:R-:W-:Y:S02]  /*75c80*/  STL [R1+0x3a84], R93 ;  /* 0x003a845d01007387 */ /* 0x000fe40000100800 */
[----:B------:R-:W4:Y:S02]  /*75c90*/  LDL.LU R3, [R1+0x3ab4] ;  /* 0x003ab40001037983 */ /* 0x000f240000300800 */
[----:B------:R-:W-:-:S05]  /*75ca0*/  IMAD.MOV.U32 R77, RZ, RZ, R94 ;  /* 0x000000ffff4d7224 */ /* 0x000fca00078e005e */
[----:B------:R1:W-:Y:S02]  /*75cb0*/  LDGSTS.E [R78+0x5380], [R76.64], P2 ;  /* 0x053800004c4e7fae */ /* 0x0003e40009121844 */
[----:B-1----:R-:W-:Y:S01]  /*75cc0*/  IMAD.MOV.U32 R76, RZ, RZ, R92 ;  /* 0x000000ffff4c7224 */ /* 0x002fe200078e005c */
[----:B------:R-:W-:-:S05]  /*75cd0*/  MOV R77, R93 ;  /* 0x0000005d004d7202 */ /* 0x000fca0000000f00 */
[----:B------:R1:W-:Y:S01]  /*75ce0*/  LDGSTS.E [R78+0x6000], [R76.64], P1 ;  /* 0x060000004c4e7fae */ /* 0x0003e20008921844 */
[----:B--2---:R-:W-:-:S05]  /*75cf0*/  IADD3 R90, P2, R90, R84, RZ ;  /* 0x000000545a5a7210 */ /* 0x004fca0007f5e0ff */
[----:B------:R-:W-:Y:S01]  /*75d00*/  IMAD.X R91, R91, 0x1, R0, P2 ;  /* 0x000000015b5b7824 */ /* 0x000fe200010e0600 */
[----:B---3--:R-:W-:Y:S01]  /*75d10*/  IADD3 R88, P3, R88, R84, RZ ;  /* 0x0000005458587210 */ /* 0x008fe20007f7e0ff */
[----:B-1----:R-:W-:Y:S01]  /*75d20*/  IMAD.MOV.U32 R76, RZ, RZ, R90 ;  /* 0x000000ffff4c7224 */ /* 0x002fe200078e005a */
[----:B------:R-:W-:Y:S02]  /*75d30*/  STL [R1+0x3a90], R90 ;  /* 0x003a905a01007387 */ /* 0x000fe40000100800 */
[----:B------:R-:W-:Y:S01]  /*75d40*/  MOV R77, R91 ;  /* 0x0000005b004d7202 */ /* 0x000fe20000000f00 */
[----:B------:R-:W-:Y:S01]  /*75d50*/  IMAD.X R89, R89, 0x1, R0, P3 ;  /* 0x0000000159597824 */ /* 0x000fe200018e0600 */
[----:B------:R-:W-:Y:S01]  /*75d60*/  STL [R1+0x3a8c], R91 ;  /* 0x003a8c5b01007387 */ /* 0x000fe20000100800 */
[----:B------:R1:W-:Y:S03]  /*75d70*/  STL [R1+0x3a98], R88 ;  /* 0x003a985801007387 */ /* 0x0003e60000100800 */
[----:B------:R2:W-:Y:S04]  /*75d80*/  LDGSTS.E [R78+0x6080], [R76.64], P1 ;  /* 0x060800004c4e7fae */ /* 0x0005e80008921844 */
[----:B------:R-:W-:Y:S01]  /*75d90*/  STL [R1+0x3a94], R89 ;  /* 0x003a945901007387 */ /* 0x000fe20000100800 */
[----:B------:R-:W3:Y:S02]  /*75da0*/  LDL.LU R94, [R1+0x3abc] ;  /* 0x003abc00015e7983 */ /* 0x000ee40000300800 */
[----:B--2---:R-:W-:-:S02]  /*75db0*/  IMAD.MOV.U32 R76, RZ, RZ, R88 ;  /* 0x000000ffff4c7224 */ /* 0x004fc400078e0058 */
[----:B-1----:R-:W2:Y:S01]  /*75dc0*/  LDL.LU R88, [R1+0x3ac0] ;  /* 0x003ac00001587983 */ /* 0x002ea20000300800 */
[----:B------:R-:W-:Y:S02]  /*75dd0*/  IMAD.MOV.U32 R77, RZ, RZ, R89 ;  /* 0x000000ffff4d7224 */ /* 0x000fe400078e0059 */
[----:B------:R-:W3:Y:S02]  /*75de0*/  LDL.LU R93, [R1+0x3b84] ;  /* 0x003b8400015d7983 */ /* 0x000ee40000300800 */
[----:B------:R-:W3:Y:S01]  /*75df0*/  LDL.LU R92, [R1+0x3b88] ;  /* 0x003b8800015c7983 */ /* 0x000ee20000300800 */
[----:B------:R1:W-:Y:S01]  /*75e00*/  LDGSTS.E [R78+0x6100], [R76.64], P1 ;  /* 0x061000004c4e7fae */ /* 0x0003e20008921844 */
[----:B------:R-:W-:-:S05]  /*75e10*/  IADD3 R86, P2, R86, R84, RZ ;  /* 0x0000005456567210 */ /* 0x000fca0007f5e0ff */
[----:B------:R-:W-:Y:S01]  /*75e20*/  IMAD.X R87, R87, 0x1, R0, P2 ;  /* 0x0000000157577824 */ /* 0x000fe200010e0600 */
[----:B----4-:R-:W-:Y:S01]  /*75e30*/  IADD3 R82, P3, R82, R84, RZ ;  /* 0x0000005452527210 */ /* 0x010fe20007f7e0ff */
[----:B-1----:R-:W-:Y:S02]  /*75e40*/  IMAD.MOV.U32 R76, RZ, RZ, R86 ;  /* 0x000000ffff4c7224 */ /* 0x002fe400078e0056 */
[----:B------:R-:W-:Y:S01]  /*75e50*/  IMAD.MOV.U32 R77, RZ, RZ, R87 ;  /* 0x000000ffff4d7224 */ /* 0x000fe200078e0057 */
[----:B------:R-:W-:Y:S01]  /*75e60*/  IADD3.X R85, R85, R0, RZ, P3, !PT ;  /* 0x0000000055557210 */ /* 0x000fe20001ffe4ff */
[----:B------:R-:W-:Y:S01]  /*75e70*/  STL [R1+0x3aa0], R86 ;  /* 0x003aa05601007387 */ /* 0x000fe20000100800 */
[----:B------:R-:W-:Y:S02]  /*75e80*/  STL [R1+0x3a9c], R87 ;  /* 0x003a9c5701007387 */ /* 0x000fe40000100800 */
[----:B------:R1:W-:Y:S01]  /*75e90*/  STL [R1+0x3aa8], R82 ;  /* 0x003aa85201007387 */ /* 0x0003e20000100800 */
[----:B------:R4:W-:Y:S04]  /*75ea0*/  LDGSTS.E [R78+0x6180], [R76.64], P1 ;  /* 0x061800004c4e7fae */ /* 0x0009e80008921844 */
[----:B------:R-:W-:Y:S01]  /*75eb0*/  STL [R1+0x3aa4], R85 ;  /* 0x003aa45501007387 */ /* 0x000fe20000100800 */
[----:B------:R-:W3:Y:S02]  /*75ec0*/  LDL.LU R91, [R1+0x3b8c] ;  /* 0x003b8c00015b7983 */ /* 0x000ee40000300800 */
[----:B----4-:R-:W-:Y:S01]  /*75ed0*/  IMAD.MOV.U32 R76, RZ, RZ, R82 ;  /* 0x000000ffff4c7224 */ /* 0x010fe200078e0052 */
[-C--:B------:R-:W-:Y:S01]  /*75ee0*/  IADD3 R80, P2, R80, R84.reuse, RZ ;  /* 0x0000005450507210 */ /* 0x080fe20007f5e0ff */
[----:B-1----:R-:W4:Y:S01]  /*75ef0*/  LDL.LU R82, [R1+0x3b90] ;  /* 0x003b900001527983 */ /* 0x002f220000300800 */
[----:B------:R-:W-:Y:S01]  /*75f00*/  MOV R77, R85 ;  /* 0x00000055004d7202 */ /* 0x000fe20000000f00 */
[----:B------:R-:W4:Y:S02]  /*75f10*/  LDL.LU R90, [R1+0x3b94] ;  /* 0x003b9400015a7983 */ /* 0x000f240000300800 */
[----:B------:R-:W4:Y:S01]  /*75f20*/  LDL.LU R86, [R1+0x3b98] ;  /* 0x003b980001567983 */ /* 0x000f220000300800 */
[----:B------:R-:W-:Y:S01]  /*75f30*/  IADD3 R81, P3, R81, R84, RZ ;  /* 0x0000005451517210 */ /* 0x000fe20007f7e0ff */
[----:B------:R1:W-:Y:S04]  /*75f40*/  STL [R1+0x3ab0], R80 ;  /* 0x003ab05001007387 */ /* 0x0003e80000100800 */
[----:B------:R1:W-:Y:S02]  /*75f50*/  LDGSTS.E [R78+0x6200], [R76.64], P1 ;  /* 0x062000004c4e7fae */ /* 0x0003e40008921844 */
[----:B-1----:R-:W-:-:S02]  /*75f60*/  IMAD.MOV.U32 R76, RZ, RZ, R80 ;  /* 0x000000ffff4c7224 */ /* 0x002fc400078e0050 */
[--C-:B------:R-:W-:Y:S02]  /*75f70*/  IMAD.X R83, R83, 0x1, R0.reuse, P2 ;  /* 0x0000000153537824 */ /* 0x100fe400010e0600 */
[----:B------:R-:W-:-:S03]  /*75f80*/  IMAD.X R3, R3, 0x1, R0, P3 ;  /* 0x0000000103037824 */ /* 0x000fc600018e0600 */
[----:B------:R-:W-:Y:S01]  /*75f90*/  STL [R1+0x3aac], R83 ;  /* 0x003aac5301007387 */ /* 0x000fe20000100800 */
[----:B------:R-:W-:Y:S01]  /*75fa0*/  MOV R77, R83 ;  /* 0x00000053004d7202 */ /* 0x000fe20000000f00 */
[----:B------:R1:W-:Y:S02]  /*75fb0*/  STL [R1+0x3ab8], R81 ;  /* 0x003ab85101007387 */ /* 0x0003e40000100800 */
[----:B------:R-:W4:Y:S01]  /*75fc0*/  LDL.LU R80, [R1+0x3ba0] ;  /* 0x003ba00001507983 */ /* 0x000f220000300800 */
[----:B------:R1:W-:Y:S04]  /*75fd0*/  STL [R1+0x3ab4], R3 ;  /* 0x003ab40301007387 */ /* 0x0003e80000100800 */
[----:B------:R1:W-:Y:S01]  /*75fe0*/  LDGSTS.E [R78+0x6280], [R76.64], P1 ;  /* 0x062800004c4e7fae */ /* 0x0003e20008921844 */
[----:B------:R-:W4:Y:S02]  /*75ff0*/  LDL.LU R85, [R1+0x3ba8] ;  /* 0x003ba80001557983 */ /* 0x000f240000300800 */
[----:B-1----:R-:W-:-:S02]  /*76000*/  IMAD.MOV.U32 R76, RZ, RZ, R81 ;  /* 0x000000ffff4c7224 */ /* 0x002fc400078e0051 */
[----:B------:R-:W4:Y:S01]  /*76010*/  LDL.LU R81, [R1+0x3b9c] ;  /* 0x003b9c0001517983 */ /* 0x000f220000300800 */
[----:B------:R-:W4:Y:S01]  /*76020*/  LDL.LU R89, [R1+0x3ba4] ;  /* 0x003ba40001597983 */ /* 0x000f220000300800 */
[----:B------:R-:W-:Y:S01]  /*76030*/  ISETP.GT.AND P2, PT, R79, 0x1c, PT ;  /* 0x0000001c4f00780c */ /* 0x000fe20003f44270 */
[----:B------:R-:W-:Y:S01]  /*76040*/  IMAD.MOV.U32 R77, RZ, RZ, R3 ;  /* 0x000000ffff4d7224 */ /* 0x000fe200078e0003 */
[----:B------:R-:W4:Y:S01]  /*76050*/  LDL.LU R87, [R1+0x3bb0] ;  /* 0x003bb00001577983 */ /* 0x000f220000300800 */
[----:B------:R-:W4:Y:S01]  /*76060*/  LDL.LU R83, [R1+0x3bb8] ;  /* 0x003bb80001537983 */ /* 0x000f220000300800 */
[----:B------:R-:W-:Y:S02]  /*76070*/  SEL R3, RZ, 0x4, !P2 ;  /* 0x00000004ff037807 */ /* 0x000fe40005000000 */
[----:B------:R1:W-:Y:S02]  /*76080*/  LDGSTS.E [R78+0x6300], [R76.64], P1 ;  /* 0x063000004c4e7fae */ /* 0x0003e40008921844 */
[----:B------:R-:W-:-:S04]  /*76090*/  SEL R3, R3, RZ, !P0 ;  /* 0x000000ff03037207 */ /* 0x000fc80004000000 */
[----:B------:R-:W-:Y:S02]  /*760a0*/  ISETP.NE.U32.AND P2, PT, R3, RZ, PT ;  /* 0x000000ff0300720c */ /* 0x000fe40003f45070 */
[----:B--2---:R-:W-:-:S05]  /*760b0*/  IADD3 R88, P3, R88, R84, RZ ;  /* 0x0000005458587210 */ /* 0x004fca0007f7e0ff */
[----:B---3--:R-:W-:Y:S02]  /*760c0*/  IMAD.X R94, R94, 0x1, R0, P3 ;  /* 0x000000015e5e7824 */ /* 0x008fe400018e0600 */
[----:B-1----:R-:W-:Y:S01]  /*760d0*/  IMAD.MOV.U32 R76, RZ, RZ, R88 ;  /* 0x000000ffff4c7224 */ /* 0x002fe200078e0058 */
[----:B------:R-:W-:Y:S01]  /*760e0*/  IADD3 R92, P4, R92, R84, RZ ;  /* 0x000000545c5c7210 */ /* 0x000fe20007f9e0ff */
[----:B------:R-:W-:Y:S01]  /*760f0*/  IMAD.MOV.U32 R77, RZ, RZ, R94 ;  /* 0x000000ffff4d7224 */ /* 0x000fe200078e005e */
[----:B------:R1:W-:Y:S02]  /*76100*/  STL [R1+0x3ac0], R88 ;  /* 0x003ac05801007387 */ /* 0x0003e40000100800 */
[----:B------:R-:W-:Y:S02]  /*76110*/  IADD3.X R93, R93, R0, RZ, P4, !PT ;  /* 0x000000005d5d7210 */ /* 0x000fe400027fe4ff */
[----:B------:R2:W-:Y:S01]  /*76120*/  LDGSTS.E [R78+0x6380], [R76.64], P1 ;  /* 0x063800004c4e7fae */ /* 0x0005e20008921844 */
[----:B------:R-:W-:Y:S02]  /*76130*/  STL [R1+0x3abc], R94 ;  /* 0x003abc5e01007387 */ /* 0x000fe40000100800 */
[----:B------:R-:W-:Y:S01]  /*76140*/  STL [R1+0x3b88], R92 ;  /* 0x003b885c01007387 */ /* 0x000fe20000100800 */
[----:B-1----:R-:W3:Y:S01]  /*76150*/  LDL.LU R88, [R1+0x3bac] ;  /* 0x003bac0001587983 */ /* 0x002ee20000300800 */
[----:B------:R-:W-:Y:S02]  /*76160*/  STL [R1+0x3b84], R93 ;  /* 0x003b845d01007387 */ /* 0x000fe40000100800 */
[----:B------:R-:W3:Y:S02]  /*76170*/  LDL.LU R3, [R1+0x3bb4] ;  /* 0x003bb40001037983 */ /* 0x000ee40000300800 */
[----:B--2---:R-:W-:Y:S01]  /*76180*/  IMAD.MOV.U32 R76, RZ, RZ, R92 ;  /* 0x000000ffff4c7224 */ /* 0x004fe200078e005c */
[----:B------:R-:W-:-:S05]  /*76190*/  MOV R77, R93 ;  /* 0x0000005d004d7202 */ /* 0x000fca0000000f00 */
[----:B------:R1:W-:Y:S01]  /*761a0*/  LDGSTS.E [R78+0x7000], [R76.64], P2 ;  /* 0x070000004c4e7fae */ /* 0x0003e20009121844 */
[-C--:B----4-:R-:W-:Y:S02]  /*761b0*/  IADD3 R82, P1, R82, R84.reuse, RZ ;  /* 0x0000005452527210 */ /* 0x090fe40007f3e0ff */
[----:B------:R-:W-:-:S03]  /*761c0*/  IADD3 R86, P3, R86, R84, RZ ;  /* 0x0000005456567210 */ /* 0x000fc60007f7e0ff */
[----:B------:R-:W-:Y:S01]  /*761d0*/  IMAD.X R91, R91, 0x1, R0, P1 ;  /* 0x000000015b5b7824 */ /* 0x000fe200008e0600 */
[----:B------:R2:W-:Y:S01]  /*761e0*/  STL [R1+0x3b90], R82 ;  /* 0x003b905201007387 */ /* 0x0005e20000100800 */
[----:B-1----:R-:W-:Y:S02]  /*761f0*/  IMAD.MOV.U32 R76, RZ, RZ, R82 ;  /* 0x000000ffff4c7224 */ /* 0x002fe400078e0052 */
[----:B------:R-:W-:Y:S01]  /*76200*/  IMAD.X R90, R90, 0x1, R0, P3 ;  /* 0x000000015a5a7824 */ /* 0x000fe200018e0600 */
[----:B------:R-:W-:Y:S01]  /*76210*/  STL [R1+0x3b8c], R91 ;  /* 0x003b8c5b01007387 */ /* 0x000fe20000100800 */
[----:B------:R-:W-:Y:S01]  /*76220*/  MOV R77, R91 ;  /* 0x0000005b004d7202 */ /* 0x000fe20000000f00 */
[----:B------:R1:W-:Y:S02]  /*76230*/  STL [R1+0x3b98], R86 ;  /* 0x003b985601007387 */ /* 0x0003e40000100800 */
[----:B--2---:R-:W2:Y:S04]  /*76240*/  LDL.LU R82, [R1+0x3bc0] ;  /* 0x003bc00001527983 */ /* 0x004ea80000300800 */
[----:B------:R4:W-:Y:S01]  /*76250*/  LDGSTS.E [R78+0x7080], [R76.64], P2 ;  /* 0x070800004c4e7fae */ /* 0x0009e20009121844 */
[----:B------:R-:W-:Y:S02]  /*76260*/  STL [R1+0x3b94], R90 ;  /* 0x003b945a01007387 */ /* 0x000fe40000100800 */
[----:B----4-:R-:W-:-:S02]  /*76270*/  IMAD.MOV.U32 R76, RZ, RZ, R86 ;  /* 0x000000ffff4c7224 */ /* 0x010fc400078e0056 */
[----:B------:R-:W-:Y:S01]  /*76280*/  IMAD.MOV.U32 R77, RZ, RZ, R90 ;  /* 0x000000ffff4d7224 */ /* 0x000fe200078e005a */
[----:B-1----:R-:W2:Y:S04]  /*76290*/  LDL.LU R86, [R1+0x3bbc] ;  /* 0x003bbc0001567983 */ /* 0x002ea80000300800 */
[----:B------:R1:W-:Y:S01]  /*762a0*/  LDGSTS.E [R78+0x7100], [R76.64], P2 ;  /* 0x071000004c4e7fae */ /* 0x0003e20009121844 */
[-C--:B------:R-:W-:Y:S02]  /*762b0*/  IADD3 R80, P1, R80, R84.reuse, RZ ;  /* 0x0000005450507210 */ /* 0x080fe40007f3e0ff */
[----:B------:R-:W-:-:S03]  /*762c0*/  IADD3 R85, P3, R85, R84, RZ ;  /* 0x0000005455557210 */ /* 0x000fc60007f7e0ff */
[----:B------:R-:W-:Y:S01]  /*762d0*/  STL [R1+0x3ba0], R80 ;  /* 0x003ba05001007387 */ /* 0x000fe20000100800 */
[----:B------:R-:W-:Y:S01]  /*762e0*/  IMAD.X R81, R81, 0x1, R0, P1 ;  /* 0x0000000151517824 */ /* 0x000fe200008e0600 */
[----:B------:R-:W-:Y:S01]  /*762f0*/  IADD3.X R89, R89, R0, RZ, P3, !PT ;  /* 0x0000000059597210 */ /* 0x000fe20001ffe4ff */
[----:B-1----:R-:W-:Y:S02]  /*76300*/  IMAD.MOV.U32 R76, RZ, RZ, R80 ;  /* 0x000000ffff4c7224 */ /* 0x002fe400078e0050 */
[----:B------:R-:W-:Y:S01]  /*76310*/  IMAD.MOV.U32 R77, RZ, RZ, R81 ;  /* 0x000000ffff4d7224 */ /* 0x000fe200078e0051 */
[----:B------:R1:W-:Y:S01]  /*76320*/  STL [R1+0x3b9c], R81 ;  /* 0x003b9c5101007387 */ /* 0x0003e20000100800 */
[----:B------:R1:W-:Y:S03]  /*76330*/  STL [R1+0x3ba8], R85 ;  /* 0x003ba85501007387 */ /* 0x0003e60000100800 */
[----:B------:R-:W1:Y:S04]  /*76340*/  S2R R205, SR_TID.X ;  /* 0x0000000000cd7919 */ /* 0x000e680000002100 */
[----:B------:R1:W-:Y:S04]  /*76350*/  LDGSTS.E [R78+0x7180], [R76.64], P2 ;  /* 0x071800004c4e7fae */ /* 0x0003e80009121844 */
[----:B-1----:R-:W2:Y:S01]  /*76360*/  LDL.LU R81, [R1+0x34c4] ;  /* 0x0034c40001517983 */ /* 0x002ea20000300800 */
[----:B------:R1:W-:Y:S02]  /*76370*/  STL [R1+0x3ba4], R89 ;  /* 0x003ba45901007387 */ /* 0x0003e40000100800 */
[----:B------:R-:W2:Y:S02]  /*76380*/  LDL.LU R80, [R1+0x34c8] ;  /* 0x0034c80001507983 */ /* 0x000ea40000300800 */
[----:B------:R-:W2:Y:S01]  /*76390*/  LDL.LU R92, [R1+0x34cc] ;  /* 0x0034cc00015c7983 */ /* 0x000ea20000300800 */
[----:B------:R-:W2:Y:S01]  /*763a0*/  LDL.LU R91, [R1+0x34d0] ;  /* 0x0034d000015b7983 */ /* 0x000ea20000300800 */
[----:B------:R-:W-:-:S02]  /*763b0*/  IMAD.MOV.U32 R76, RZ, RZ, R85 ;  /* 0x000000ffff4c7224 */ /* 0x000fc400078e0055 */
[----:B------:R-:W2:Y:S01]  /*763c0*/  LDL.LU R90, [R1+0x34d4] ;  /* 0x0034d400015a7983 */ /* 0x000ea20000300800 */
[-C--:B------:R-:W-:Y:S01]  /*763d0*/  IADD3 R87, P1, R87, R84.reuse, RZ ;  /* 0x0000005457577210 */ /* 0x080fe20007f3e0ff */
[----:B------:R-:W2:Y:S01]  /*763e0*/  LDL.LU R85, [R1+0x34d8] ;  /* 0x0034d80001557983 */ /* 0x000ea20000300800 */
[----:B------:R-:W-:Y:S02]  /*763f0*/  IADD3 R83, P3, R83, R84, RZ ;  /* 0x0000005453537210 */ /* 0x000fe40007f7e0ff */
[----:B------:R-:W-:Y:S01]  /*76400*/  MOV R77, R89 ;  /* 0x00000059004d7202 */ /* 0x000fe20000000f00 */
[----:B------:R-:W-:Y:S04]  /*76410*/  STL [R1+0x3bb0], R87 ;  /* 0x003bb05701007387 */ /* 0x000fe80000100800 */
[----:B------:R1:W-:Y:S02]  /*76420*/  LDGSTS.E [R78+0x7200], [R76.64], P2 ;  /* 0x072000004c4e7fae */ /* 0x0003e40009121844 */
[----:B-1----:R-:W-:Y:S01]  /*76430*/  IMAD.MOV.U32 R76, RZ, RZ, R87 ;  /* 0x000000ffff4c7224 */ /* 0x002fe200078e0057 */
[----:B------:R-:W-:-:S04]  /*76440*/  LOP3.LUT R205, R205, 0x1f, RZ, 0xc0, !PT ;  /* 0x0000001fcdcd7812 */ /* 0x000fc800078ec0ff */
[----:B------:R-:W-:Y:S01]  /*76450*/  SHF.L.U32 R205, R205, 0x2, RZ ;  /* 0x00000002cdcd7819 */ /* 0x000fe200000006ff */
[--C-:B---3--:R-:W-:Y:S02]  /*76460*/  IMAD.X R88, R88, 0x1, R0.reuse, P1 ;  /* 0x0000000158587824 */ /* 0x108fe400008e0600 */
[----:B------:R-:W-:-:S03]  /*76470*/  IMAD.X R3, R3, 0x1, R0, P3 ;  /* 0x0000000103037824 */ /* 0x000fc600018e0600 */
[----:B------:R1:W-:Y:S01]  /*76480*/  STL [R1+0x3bac], R88 ;  /* 0x003bac5801007387 */ /* 0x0003e20000100800 */
[----:B------:R-:W-:Y:S01]  /*76490*/  MOV R77, R88 ;  /* 0x00000058004d7202 */ /* 0x000fe20000000f00 */
[----:B------:R3:W-:Y:S02]  /*764a0*/  STL [R1+0x3bb8], R83 ;  /* 0x003bb85301007387 */ /* 0x0007e40000100800 */
[----:B------:R3:W-:Y:S01]  /*764b0*/  STL [R1+0x3bb4], R3 ;  /* 0x003bb40301007387 */ /* 0x0007e20000100800 */
[----:B------:R-:W4:Y:S04]  /*764c0*/  LDL.LU R89, [R1+0x34dc] ;  /* 0x0034dc0001597983 */ /* 0x000f280000300800 */
[----:B------:R3:W-:Y:S04]  /*764d0*/  LDGSTS.E [R78+0x7280], [R76.64], P2 ;  /* 0x072800004c4e7fae */ /* 0x0007e80009121844 */
[----:B-1----:R-:W4:Y:S01]  /*764e0*/  LDL.LU R88, [R1+0x34e0] ;  /* 0x0034e00001587983 */ /* 0x002f220000300800 */
[----:B------:R-:W4:Y:S01]  /*764f0*/  LDL.LU R87, [R1+0x34e4] ;  /* 0x0034e40001577983 */ /* 0x000f220000300800 */
[----:B------:R-:W-:Y:S01]  /*76500*/  ISETP.GT.AND P1, PT, R79, 0x1, PT ;  /* 0x000000014f00780c */ /* 0x000fe20003f24270 */
[----:B---3--:R-:W-:-:S02]  /*76510*/  IMAD.MOV.U32 R76, RZ, RZ, R83 ;  /* 0x000000ffff4c7224 */ /* 0x008fc400078e0053 */
[----:B------:R-:W-:Y:S01]  /*76520*/  IMAD.MOV.U32 R77, RZ, RZ, R3 ;  /* 0x000000ffff4d7224 */ /* 0x000fe200078e0003 */
[----:B------:R-:W3:Y:S01]  /*76530*/  LDL.LU R83, [R1+0x34e8] ;  /* 0x0034e80001537983 */ /* 0x000ee20000300800 */
[----:B------:R-:W-:-:S03]  /*76540*/  SEL R3, RZ, 0x4, !P1 ;  /* 0x00000004ff037807 */ /* 0x000fc60004800000 */
[----:B------:R1:W-:Y:S01]  /*76550*/  LDGSTS.E [R78+0x7300], [R76.64], P2 ;  /* 0x073000004c4e7fae */ /* 0x0003e20009121844 */
[----:B------:R-:W-:Y:S02]  /*76560*/  SEL R3, R3, RZ, !P0 ;  /* 0x000000ff03037207 */ /* 0x000fe40004000000 */
[----:B--2---:R-:W-:-:S05]  /*76570*/  IADD3 R82, P3, R82, R84, RZ ;  /* 0x0000005452527210 */ /* 0x004fca0007f7e0ff */
[----:B-1----:R-:W-:Y:S02]  /*76580*/  IMAD.MOV.U32 R76, RZ, RZ, R82 ;  /* 0x000000ffff4c7224 */ /* 0x002fe400078e0052 */
[----:B------:R-:W-:-:S04]  /*76590*/  IMAD.X R86, R86, 0x1, R0, P3 ;  /* 0x0000000156567824 */ /* 0x000fc800018e0600 */
[----:B------:R-:W-:Y:S01]  /*765a0*/  IMAD.MOV.U32 R77, RZ, RZ, R86 ;  /* 0x000000ffff4d7224 */ /* 0x000fe200078e0056 */
[----:B------:R1:W-:Y:S01]  /*765b0*/  STL [R1+0x3bc0], R82 ;  /* 0x003bc05201007387 */ /* 0x0003e20000100800 */
[----:B------:R2:W-:Y:S03]  /*765c0*/  STL [R1+0x3bbc], R86 ;  /* 0x003bbc5601007387 */ /* 0x0005e60000100800 */
[----:B------:R2:W-:Y:S01]  /*765d0*/  LDGSTS.E [R78+0x7380], [R76.64], P2 ;  /* 0x073800004c4e7fae */ /* 0x0005e20009121844 */
[----:B------:R-:W-:-:S03]  /*765e0*/  ISETP.NE.U32.AND P1, PT, R3, RZ, PT ;  /* 0x000000ff0300720c */ /* 0x000fc60003f25070 */
[----:B-1----:R-:W3:Y:S01]  /*765f0*/  LDL.LU R82, [R1+0x34f0] ;  /* 0x0034f00001527983 */ /* 0x002ee20000300800 */
[----:B--2---:R-:W-:-:S03]  /*76600*/  LOP3.LUT R86, R205, 0x20, RZ, 0x3c, !PT ;  /* 0x00000020cd567812 */ /* 0x004fc600078e3cff */
[----:B------:R-:W2:Y:S01]  /*76610*/  LDL.LU R3, [R1+0x34f8] ;  /* 0x0034f80001037983 */ /* 0x000ea20000300800 */
[----:B------:R-:W-:-:S03]  /*76620*/  LEA R77, R137, R86, 0xf ;  /* 0x00000056894d7211 */ /* 0x000fc600078e78ff */
[----:B------:R-:W2:Y:S01]  /*76630*/  LDL.LU R86, [R1+0x34ec] ;  /* 0x0034ec0001567983 */ /* 0x000ea20000300800 */
[----:B------:R-:W-:-:S05]  /*76640*/  IADD3 R80, P2, R80, R84, RZ ;  /* 0x0000005450507210 */ /* 0x000fca0007f5e0ff */
[--C-:B------:R-:W-:Y:S01]  /*76650*/  IMAD.X R81, R81, 0x1, R0.reuse, P2 ;  /* 0x0000000151517824 */ /* 0x100fe200010e0600 */
[----:B------:R1:W-:Y:S04]  /*76660*/  STL [R1+0x34c8], R80 ;  /* 0x0034c85001007387 */ /* 0x0003e80000100800 */
[----:B------:R1:W-:Y:S01]  /*76670*/  STL [R1+0x34c4], R81 ;  /* 0x0034c45101007387 */ /* 0x0003e20000100800 */
[----:B------:R-:W2:Y:S01]  /*76680*/  LDL.LU R76, [R1+0x34f4] ;  /* 0x0034f400014c7983 */ /* 0x000ea20000300800 */
[-C--:B------:R-:W-:Y:S02]  /*76690*/  IADD3 R91, P2, R91, R84.reuse, RZ ;  /* 0x000000545b5b7210 */ /* 0x080fe40007f5e0ff */
[----:B------:R-:W-:Y:S01]  /*766a0*/  IADD3 R85, P3, R85, R84, RZ ;  /* 0x0000005455557210 */ /* 0x000fe20007f7e0ff */
[----:B------:R1:W-:Y:S02]  /*766b0*/  LDGSTS.E [R77+0x400], [R80.64], P1 ;  /* 0x00400000504d7fae */ /* 0x0003e40008921844 */
[----:B------:R-:W-:-:S02]  /*766c0*/  IMAD.X R92, R92, 0x1, R0, P2 ;  /* 0x000000015c5c7824 */ /* 0x000fc400010e0600 */
[----:B------:R-:W-:Y:S01]  /*766d0*/  IMAD.X R90, R90, 0x1, R0, P3 ;  /* 0x000000015a5a7824 */ /* 0x000fe200018e0600 */
[----:B------:R-:W-:Y:S02]  /*766e0*/  STL [R1+0x34d0], R91 ;  /* 0x0034d05b01007387 */ /* 0x000fe40000100800 */
[----:B------:R-:W-:Y:S02]  /*766f0*/  STL [R1+0x34cc], R92 ;  /* 0x0034cc5c01007387 */ /* 0x000fe40000100800 */
[----:B------:R1:W-:Y:S02]  /*76700*/  STL [R1+0x34d8], R85 ;  /* 0x0034d85501007387 */ /* 0x0003e40000100800 */
[----:B-1----:R-:W-:Y:S01]  /*76710*/  IMAD.MOV.U32 R80, RZ, RZ, R91 ;  /* 0x000000ffff507224 */ /* 0x002fe200078e005b */
[----:B------:R-:W-:Y:S01]  /*76720*/  MOV R81, R92 ;  /* 0x0000005c00517202 */ /* 0x000fe20000000f00 */
[----:B------:R1:W-:Y:S01]  /*76730*/  STL [R1+0x34d4], R90 ;  /* 0x0034d45a01007387 */ /* 0x0003e20000100800 */
[----:B------:R-:W2:Y:S03]  /*76740*/  LDL.LU R95, [R1+0x34fc] ;  /* 0x0034fc00015f7983 */ /* 0x000ea60000300800 */
[----:B------:R1:W-:Y:S02]  /*76750*/  LDGSTS.E [R77+0x480], [R80.64], P1 ;  /* 0x00480000504d7fae */ /* 0x0003e40008921844 */
[----:B-1----:R-:W-:-:S02]  /*76760*/  IMAD.MOV.U32 R80, RZ, RZ, R85 ;  /* 0x000000ffff507224 */ /* 0x002fc400078e0055 */
[----:B------:R-:W2:Y:S01]  /*76770*/  LDL.LU R85, [R1+0x3500] ;  /* 0x0035000001557983 */ /* 0x000ea20000300800 */
[----:B------:R-:W2:Y:S02]  /*76780*/  LDL.LU R94, [R1+0x35c4] ;  /* 0x0035c400015e7983 */ /* 0x000ea40000300800 */
[----:B------:R-:W2:Y:S02]  /*76790*/  LDL.LU R93, [R1+0x35c8] ;  /* 0x0035c800015d7983 */ /* 0x000ea40000300800 */
[----:B------:R-:W-:-:S05]  /*767a0*/  IMAD.MOV.U32 R81, RZ, RZ, R90 ;  /* 0x000000ffff517224 */ /* 0x000fca00078e005a */
[----:B------:R1:W-:Y:S01]  /*767b0*/  LDGSTS.E [R77+0x500], [R80.64], P1 ;  /* 0x00500000504d7fae */ /* 0x0003e20008921844 */
[----:B----4-:R-:W-:-:S05]  /*767c0*/  IADD3 R88, P2, R88, R84, RZ ;  /* 0x0000005458587210 */ /* 0x010fca0007f5e0ff */
[----:B------:R-:W-:Y:S01]  /*767d0*/  IMAD.X R89, R89, 0x1, R0, P2 ;  /* 0x0000000159597824 */ /* 0x000fe200010e0600 */
[----:B---3--:R-:W-:Y:S01]  /*767e0*/  IADD3 R83, P3, R83, R84, RZ ;  /* 0x0000005453537210 */ /* 0x008fe20007f7e0ff */
[----:B------:R-:W-:Y:S03]  /*767f0*/  STL [R1+0x34e0], R88 ;  /* 0x0034e05801007387 */ /* 0x000fe60000100800 */
[----:B------:R-:W-:Y:S01]  /*76800*/  IADD3.X R87, R87, R0, RZ, P3, !PT ;  /* 0x0000000057577210 */ /* 0x000fe20001ffe4ff */
[----:B------:R-:W-:Y:S01]  /*76810*/  STL [R1+0x34dc], R89 ;  /* 0x0034dc5901007387 */ /* 0x000fe20000100800 */
[----:B------:R3:W-:Y:S02]  /*76820*/  STL [R1+0x34e8], R83 ;  /* 0x0034e85301007387 */ /* 0x0007e40000100800 */
[----:B-1----:R-:W-:Y:S02]  /*76830*/  IMAD.MOV.U32 R80, RZ, RZ, R88 ;  /* 0x000000ffff507224 */ /* 0x002fe400078e0058 */
[----:B------:R-:W-:Y:S01]  /*76840*/  IMAD.MOV.U32 R81, RZ, RZ, R89 ;  /* 0x000000ffff517224 */ /* 0x000fe200078e0059 */
[----:B------:R1:W-:Y:S01]  /*76850*/  STL [R1+0x34e4], R87 ;  /* 0x0034e45701007387 */ /* 0x0003e20000100800 */
[----:B------:R-:W4:Y:S02]  /*76860*/  LDL.LU R92, [R1+0x35cc] ;  /* 0x0035cc00015c7983 */ /* 0x000f240000300800 */
[----:B------:R-:W4:Y:S02]  /*76870*/  LDL.LU R91, [R1+0x35d0] ;  /* 0x0035d000015b7983 */ /* 0x000f240000300800 */
[----:B------:R-:W4:Y:S01]  /*76880*/  LDL.LU R90, [R1+0x35d4] ;  /* 0x0035d400015a7983 */ /* 0x000f220000300800 */
[----:B------:R1:W-:Y:S02]  /*76890*/  LDGSTS.E [R77+0x580], [R80.64], P1 ;  /* 0x00580000504d7fae */ /* 0x0003e40008921844 */
[----:B-1----:R-:W-:-:S02]  /*768a0*/  IMAD.MOV.U32 R80, RZ, RZ, R83 ;  /* 0x000000ffff507224 */ /* 0x002fc400078e0053 */
[----:B---3--:R-:W3:Y:S01]  /*768b0*/  LDL.LU R83, [R1+0x35d8] ;  /* 0x0035d80001537983 */ /* 0x008ee20000300800 */
[----:B------:R-:W-:-:S05]  /*768c0*/  MOV R81, R87 ;  /* 0x0000005700517202 */ /* 0x000fca0000000f00 */
[----:B------:R1:W-:Y:S01]  /*768d0*/  LDGSTS.E [R77+0x600], [R80.64], P1 ;  /* 0x00600000504d7fae */ /* 0x0003e20008921844 */
[-C--:B------:R-:W-:Y:S02]  /*768e0*/  IADD3 R82, P2, R82, R84.reuse, RZ ;  /* 0x0000005452527210 */ /* 0x080fe40007f5e0ff */
[----:B--2---:R-:W-:-:S03]  /*768f0*/  IADD3 R3, P3, R3, R84, RZ ;  /* 0x0000005403037210 */ /* 0x004fc60007f7e0ff */
[--C-:B------:R-:W-:Y:S01]  /*76900*/  IMAD.X R86, R86, 0x1, R0.reuse, P2 ;  /* 0x0000000156567824 */ /* 0x100fe200010e0600 */
[----:B------:R-:W-:Y:S04]  /*76910*/  STL [R1+0x34f0], R82 ;  /* 0x0034f05201007387 */ /* 0x000fe80000100800 */
[----:B------:R2:W-:Y:S01]  /*76920*/  STL [R1+0x34ec], R86 ;  /* 0x0034ec5601007387 */ /* 0x0005e20000100800 */
[----:B------:R2:W-:Y:S01]  /*76930*/  STL [R1+0x34f8], R3 ;  /* 0x0034f80301007387 */ /* 0x0005e20000100800 */
[----:B-1----:R-:W-:Y:S01]  /*76940*/  MOV R81, R86 ;  /* 0x0000005600517202 */ /* 0x002fe20000000f00 */
[----:B------:R-:W-:-:S05]  /*76950*/  IMAD.X R76, R76, 0x1, R0, P3 ;  /* 0x000000014c4c7824 */ /* 0x000fca00018e0600 */
[----:B------:R1:W-:Y:S01]  /*76960*/  STL [R1+0x34f4], R76 ;  /* 0x0034f44c01007387 */ /* 0x0003e20000100800 */
[----:B------:R-:W3:Y:S02]  /*76970*/  LDL.LU R89, [R1+0x35dc] ;  /* 0x0035dc0001597983 */ /* 0x000ee40000300800 */
[----:B------:R-:W3:Y:S02]  /*76980*/  LDL.LU R88, [R1+0x35e0] ;  /* 0x0035e00001587983 */ /* 0x000ee40000300800 */
[----:B------:R-:W3:Y:S01]  /*76990*/  LDL.LU R87, [R1+0x35e4] ;  /* 0x0035e40001577983 */ /* 0x000ee20000300800 */
[----:B--2---:R-:W4:Y:S01]  /*769a0*/  LDL.LU R86, [R1+0x35e8] ;  /* 0x0035e80001567983 */ /* 0x004f220000300800 */
[----:B------:R-:W-:Y:S01]  /*769b0*/  IMAD.MOV.U32 R80, RZ, RZ, R82 ;  /* 0x000000ffff507224 */ /* 0x000fe200078e0052 */
[----:B------:R-:W-:Y:S01]  /*769c0*/  ISETP.GT.AND P2, PT, R79, 0x5, PT ;  /* 0x000000054f00780c */ /* 0x000fe20003f44270 */
[----:B------:R-:W4:Y:S03]  /*769d0*/  LDL.LU R82, [R1+0x35f0] ;  /* 0x0035f00001527983 */ /* 0x000f260000300800 */
[----:B------:R1:W-:Y:S02]  /*769e0*/  LDGSTS.E [R77+0x680], [R80.64], P1 ;  /* 0x00680000504d7fae */ /* 0x0003e40008921844 */
[----:B-1----:R-:W-:-:S02]  /*769f0*/  IMAD.MOV.U32 R80, RZ, RZ, R3 ;  /* 0x000000ffff507224 */ /* 0x002fc400078e0003 */
[----:B------:R-:W-:Y:S01]  /*76a00*/  IMAD.MOV.U32 R81, RZ, RZ, R76 ;  /* 0x000000ffff517224 */ /* 0x000fe200078e004c */
[----:B------:R-:W-:Y:S01]  /*76a10*/  SEL R3, RZ, 0x4, !P2 ;  /* 0x00000004ff037807 */ /* 0x000fe20005000000 */
[----:B------:R-:W4:Y:S04]  /*76a20*/  LDL.LU R76, [R1+0x35f8] ;  /* 0x0035f800014c7983 */ /* 0x000f280000300800 */
[----:B------:R1:W-:Y:S01]  /*76a30*/  LDGSTS.E [R77+0x700], [R80.64], P1 ;  /* 0x00700000504d7fae */ /* 0x0003e20008921844 */
[-C--:B------:R-:W-:Y:S02]  /*76a40*/  IADD3 R85, P3, R85, R84.reuse, RZ ;  /* 0x0000005455557210 */ /* 0x080fe40007f7e0ff */
[----:B------:R-:W-:Y:S02]  /*76a50*/  IADD3 R93, P4, R93, R84, RZ ;  /* 0x000000545d5d7210 */ /* 0x000fe40007f9e0ff */
[----:B------:R-:W-:Y:S01]  /*76a60*/  SEL R3, R3, RZ, !P0 ;  /* 0x000000ff03037207 */ /* 0x000fe20004000000 */
[----:B------:R-:W-:Y:S01]  /*76a70*/  IMAD.X R95, R95, 0x1, R0, P3 ;  /* 0x000000015f5f7824 */ /* 0x000fe200018e0600 */
[----:B------:R-:W-:Y:S01]  /*76a80*/  IADD3.X R94, R94, R0, RZ, P4, !PT ;  /* 0x000000005e5e7210 */ /* 0x000fe200027fe4ff */
[----:B------:R1:W-:Y:S02]  /*76a90*/  STL [R1+0x3500], R85 ;  /* 0x0035005501007387 */ /* 0x0003e40000100800 */
[----:B-1----:R-:W-:-:S02]  /*76aa0*/  IMAD.MOV.U32 R80, RZ, RZ, R85 ;  /* 0x000000ffff507224 */ /* 0x002fc400078e0055 */
[----:B------:R-:W-:Y:S01]  /*76ab0*/  IMAD.MOV.U32 R81, RZ, RZ, R95 ;  /* 0x000000ffff517224 */ /* 0x000fe200078e005f */
[----:B------:R1:W-:Y:S01]  /*76ac0*/  STL [R1+0x34fc], R95 ;  /* 0x0034fc5f01007387 */ /* 0x0003e20000100800 */
[----:B------:R-:W-:-:S03]  /*76ad0*/  ISETP.NE.U32.AND P2, PT, R3, RZ, PT ;  /* 0x000000ff0300720c */ /* 0x000fc60003f45070 */
[----:B------:R-:W-:Y:S04]  /*76ae0*/  STL [R1+0x35c8], R93 ;  /* 0x0035c85d01007387 */ /* 0x000fe80000100800 */
[----:B------:R1:W-:Y:S04]  /*76af0*/  LDGSTS.E [R77+0x780], [R80.64], P1 ;  /* 0x00780000504d7fae */ /* 0x0003e80008921844 */
[----:B------:R-:W4:Y:S01]  /*76b00*/  LDL.LU R85, [R1+0x35ec] ;  /* 0x0035ec0001557983 */ /* 0x000f220000300800 */
[----:B------:R-:W-:Y:S02]  /*76b10*/  STL [R1+0x35c4], R94 ;  /* 0x0035c45e01007387 */ /* 0x000fe40000100800 */
[----:B------:R-:W4:Y:S02]  /*76b20*/  LDL.LU R3, [R1+0x35f4] ;  /* 0x0035f40001037983 */ /* 0x000f240000300800 */
[----:B-1----:R-:W-:Y:S01]  /*76b30*/  IMAD.MOV.U32 R80, RZ, RZ, R93 ;  /* 0x000000ffff507224 */ /* 0x002fe200078e005d */
[----:B------:R-:W-:-:S05]  /*76b40*/  MOV R81, R94 ;  /* 0x0000005e00517202 */ /* 0x000fca0000000f00 */
[----:B------:R1:W-:Y:S01]  /*76b50*/  LDGSTS.E [R77+0x1400], [R80.64], P2 ;  /* 0x01400000504d7fae */ /* 0x0003e20009121844 */
[----:B----4-:R-:W-:-:S05]  /*76b60*/  IADD3 R91, P1, R91, R84, RZ ;  /* 0x000000545b5b7210 */ /* 0x010fca0007f3e0ff */
[--C-:B------:R-:W-:Y:S02]  /*76b70*/  IMAD.X R92, R92, 0x1, R0.reuse, P1 ;  /* 0x000000015c5c7824 */ /* 0x100fe400008e0600 */
[----:B-1----:R-:W-:Y:S01]  /*76b80*/  IMAD.MOV.U32 R80, RZ, RZ, R91 ;  /* 0x000000ffff507224 */ /* 0x002fe200078e005b */
[----:B------:R-:W-:Y:S02]  /*76b90*/  STL [R1+0x35d0], R91 ;  /* 0x0035d05b01007387 */ /* 0x000fe40000100800 */
[----:B------:R-:W-:Y:S02]  /*76ba0*/  MOV R81, R92 ;  /* 0x0000005c00517202 */ /* 0x000fe40000000f00 */
[----:B---3--:R-:W-:Y:S01]  /*76bb0*/  IADD3 R83, P3, R83, R84, RZ ;  /* 0x0000005453537210 */ /* 0x008fe20007f7e0ff */
        /* <DEDUP_REMOVED lines=9> */
[----:B------:R-:W2:Y:S02]  /*76c50*/  LDL.LU R93, [R1+0x36c8] ;  /* 0x0036c800015d7983 */ /* 0x000ea40000300800 */
[----:B------:R-:W-:-:S05]  /*76c60*/  IMAD.MOV.U32 R81, RZ, RZ, R90 ;  /* 0x000000ffff517224 */ /* 0x000fca00078e005a */
[----:B------:R1:W-:Y:S01]  /*76c70*/  LDGSTS.E [R77+0x1500], [R80.64], P2 ;  /* 0x01500000504d7fae */ /* 0x0003e20009121844 */
[-C--:B------:R-:W-:Y:S02]  /*76c80*/  IADD3 R88, P1, R88, R84.reuse, RZ ;  /* 0x0000005458587210 */ /* 0x080fe40007f3e0ff */
[----:B----4-:R-:W-:-:S03]  /*76c90*/  IADD3 R86, P3, R86, R84, RZ ;  /* 0x0000005456567210 */ /* 0x010fc60007f7e0ff */
[----:B------:R-:W-:Y:S01]  /*76ca0*/  IMAD.X R89, R89, 0x1, R0, P1 ;  /* 0x0000000159597824 */ /* 0x000fe200008e0600 */
[----:B------:R-:W-:Y:S01]  /*76cb0*/  IADD3.X R87, R87, R0, RZ, P3, !PT ;  /* 0x0000000057577210 */ /* 0x000fe20001ffe4ff */
[----:B------:R-:W-:Y:S03]  /*76cc0*/  STL [R1+0x35e0], R88 ;  /* 0x0035e05801007387 */ /* 0x000fe60000100800 */
[----:B------:R-:W-:Y:S02]  /*76cd0*/  STL [R1+0x35dc], R89 ;  /* 0x0035dc5901007387 */ /* 0x000fe40000100800 */
[----:B------:R4:W-:Y:S02]  /*76ce0*/  STL [R1+0x35e8], R86 ;  /* 0x0035e85601007387 */ /* 0x0009e40000100800 */
[----:B-1----:R-:W-:Y:S02]  /*76cf0*/  IMAD.MOV.U32 R80, RZ, RZ, R88 ;  /* 0x000000ffff507224 */ /* 0x002fe400078e0058 */
[----:B------:R-:W-:Y:S01]  /*76d00*/  IMAD.MOV.U32 R81, RZ, RZ, R89 ;  /* 0x000000ffff517224 */ /* 0x000fe200078e0059 */
[----:B------:R1:W-:Y:S01]  /*76d10*/  STL [R1+0x35e4], R87 ;  /* 0x0035e45701007387 */ /* 0x0003e20000100800 */
[----:B------:R-:W2:Y:S02]  /*76d20*/  LDL.LU R92, [R1+0x36cc] ;  /* 0x0036cc00015c7983 */ /* 0x000ea40000300800 */
[----:B------:R-:W2:Y:S02]  /*76d30*/  LDL.LU R91, [R1+0x36d0] ;  /* 0x0036d000015b7983 */ /* 0x000ea40000300800 */
[----:B------:R-:W2:Y:S01]  /*76d40*/  LDL.LU R90, [R1+0x36d4] ;  /* 0x0036d400015a7983 */ /* 0x000ea20000300800 */
[----:B------:R1:W-:Y:S02]  /*76d50*/  LDGSTS.E [R77+0x1580], [R80.64], P2 ;  /* 0x01580000504d7fae */ /* 0x0003e40009121844 */
[----:B-1----:R-:W-:-:S02]  /*76d60*/  IMAD.MOV.U32 R80, RZ, RZ, R86 ;  /* 0x000000ffff507224 */ /* 0x002fc400078e0056 */
[----:B----4-:R-:W4:Y:S01]  /*76d70*/  LDL.LU R86, [R1+0x36d8] ;  /* 0x0036d80001567983 */ /* 0x010f220000300800 */
[-C--:B------:R-:W-:Y:S02]  /*76d80*/  IADD3 R82, P1, R82, R84.reuse, RZ ;  /* 0x0000005452527210 */ /* 0x080fe40007f3e0ff */
[----:B------:R-:W-:Y:S02]  /*76d90*/  IADD3 R76, P3, R76, R84, RZ ;  /* 0x000000544c4c7210 */ /* 0x000fe40007f7e0ff */
[----:B------:R-:W-:Y:S01]  /*76da0*/  MOV R81, R87 ;  /* 0x0000005700517202 */ /* 0x000fe20000000f00 */
[----:B------:R-:W-:Y:S04]  /*76db0*/  STL [R1+0x35f0], R82 ;  /* 0x0035f05201007387 */ /* 0x000fe80000100800 */
[----:B------:R1:W-:Y:S01]  /*76dc0*/  LDGSTS.E [R77+0x1600], [R80.64], P2 ;  /* 0x01600000504d7fae */ /* 0x0003e20009121844 */
[----:B------:R-:W-:-:S02]  /*76dd0*/  IMAD.X R85, R85, 0x1, R0, P1 ;  /* 0x0000000155557824 */ /* 0x000fc400008e0600 */
[----:B------:R-:W-:-:S03]  /*76de0*/  IMAD.X R3, R3, 0x1, R0, P3 ;  /* 0x0000000103037824 */ /* 0x000fc600018e0600 */
[----:B------:R1:W-:Y:S01]  /*76df0*/  STL [R1+0x35ec], R85 ;  /* 0x0035ec5501007387 */ /* 0x0003e20000100800 */
[----:B------:R-:W-:Y:S02]  /*76e00*/  STL [R1+0x35f8], R76 ;  /* 0x0035f84c01007387 */ /* 0x000fe40000100800 */
[----:B------:R1:W-:Y:S02]  /*76e10*/  STL [R1+0x35f4], R3 ;  /* 0x0035f40301007387 */ /* 0x0003e40000100800 */
[----:B------:R-:W4:Y:S01]  /*76e20*/  LDL.LU R89, [R1+0x36dc] ;  /* 0x0036dc0001597983 */ /* 0x000f220000300800 */
[----:B------:R-:W4:Y:S01]  /*76e30*/  LDL.LU R88, [R1+0x36e0] ;  /* 0x0036e00001587983 */ /* 0x000f220000300800 */
[----:B-1----:R-:W-:-:S03]  /*76e40*/  MOV R81, R85 ;  /* 0x0000005500517202 */ /* 0x002fc60000000f00 */
[----:B------:R-:W4:Y:S04]  /*76e50*/  LDL.LU R87, [R1+0x36e4] ;  /* 0x0036e40001577983 */ /* 0x000f280000300800 */
[----:B------:R-:W4:Y:S01]  /*76e60*/  LDL.LU R85, [R1+0x36e8] ;  /* 0x0036e80001557983 */ /* 0x000f220000300800 */
        /* <DEDUP_REMOVED lines=9> */
[----:B------:R-:W-:-:S04]  /*76f00*/  SEL R3, R3, RZ, !P0 ;  /* 0x000000ff03037207 */ /* 0x000fc80004000000 */
[----:B------:R-:W-:Y:S02]  /*76f10*/  ISETP.NE.U32.AND P1, PT, R3, RZ, PT ;  /* 0x000000ff0300720c */ /* 0x000fe40003f25070 */
[-C--:B---3--:R-:W-:Y:S02]  /*76f20*/  IADD3 R83, P3, R83, R84.reuse, RZ ;  /* 0x0000005453537210 */ /* 0x088fe40007f7e0ff */
[----:B--2---:R-:W-:-:S03]  /*76f30*/  IADD3 R93, P4, R93, R84, RZ ;  /* 0x000000545d5d7210 */ /* 0x004fc60007f9e0ff */
[----:B------:R-:W-:Y:S01]  /*76f40*/  IMAD.X R95, R95, 0x1, R0, P3 ;  /* 0x000000015f5f7824 */ /* 0x000fe200018e0600 */
[----:B------:R-:W-:Y:S01]  /*76f50*/  IADD3.X R94, R94, R0, RZ, P4, !PT ;  /* 0x000000005e5e7210 */ /* 0x000fe200027fe4ff */
[----:B------:R2:W-:Y:S01]  /*76f60*/  STL [R1+0x3600], R83 ;  /* 0x0036005301007387 */ /* 0x0005e20000100800 */
[----:B-1----:R-:W-:Y:S02]  /*76f70*/  IMAD.MOV.U32 R80, RZ, RZ, R83 ;  /* 0x000000ffff507224 */ /* 0x002fe400078e0053 */
[----:B------:R-:W-:Y:S02]  /*76f80*/  IMAD.MOV.U32 R81, RZ, RZ, R95 ;  /* 0x000000ffff517224 */ /* 0x000fe400078e005f */
[----:B------:R1:W-:Y:S01]  /*76f90*/  STL [R1+0x35fc], R95 ;  /* 0x0035fc5f01007387 */ /* 0x0003e20000100800 */
[----:B------:R-:W-:Y:S04]  /*76fa0*/  STL [R1+0x36c8], R93 ;  /* 0x0036c85d01007387 */ /* 0x000fe80000100800 */
[----:B------:R3:W-:Y:S04]  /*76fb0*/  LDGSTS.E [R77+0x1780], [R80.64], P2 ;  /* 0x01780000504d7fae */ /* 0x0007e80009121844 */
[----:B--2---:R-:W2:Y:S01]  /*76fc0*/  LDL.LU R83, [R1+0x36ec] ;  /* 0x0036ec0001537983 */ /* 0x004ea20000300800 */
[----:B------:R-:W-:Y:S02]  /*76fd0*/  STL [R1+0x36c4], R94 ;  /* 0x0036c45e01007387 */ /* 0x000fe40000100800 */
[----:B------:R-:W2:Y:S02]  /*76fe0*/  LDL.LU R3, [R1+0x36f4] ;  /* 0x0036f40001037983 */ /* 0x000ea40000300800 */
[----:B---3--:R-:W-:Y:S01]  /*76ff0*/  IMAD.MOV.U32 R80, RZ, RZ, R93 ;  /* 0x000000ffff507224 */ /* 0x008fe200078e005d */
[----:B------:R-:W-:-:S05]  /*77000*/  MOV R81, R94 ;  /* 0x0000005e00517202 */ /* 0x000fca0000000f00 */
[----:B------:R3:W-:Y:S01]  /*77010*/  LDGSTS.E [R77+0x2400], [R80.64], P1 ;  /* 0x02400000504d7fae */ /* 0x0007e20008921844 */
[----:B------:R-:W-:-:S05]  /*77020*/  IADD3 R91, P2, R91, R84, RZ ;  /* 0x000000545b5b7210 */ /* 0x000fca0007f5e0ff */
[--C-:B------:R-:W-:Y:S02]  /*77030*/  IMAD.X R92, R92, 0x1, R0.reuse, P2 ;  /* 0x000000015c5c7824 */ /* 0x100fe400010e0600 */
[----:B---3--:R-:W-:Y:S01]  /*77040*/  IMAD.MOV.U32 R80, RZ, RZ, R91 ;  /* 0x000000ffff507224 */ /* 0x008fe200078e005b */
[----:B------:R-:W-:Y:S02]  /*77050*/  STL [R1+0x36d0], R91 ;  /* 0x0036d05b01007387 */ /* 0x000fe40000100800 */
[----:B------:R-:W-:Y:S02]  /*77060*/  MOV R81, R92 ;  /* 0x0000005c00517202 */ /* 0x000fe40000000f00 */
[----:B----4-:R-:W-:Y:S01]  /*77070*/  IADD3 R86, P3, R86, R84, RZ ;  /* 0x0000005456567210 */ /* 0x010fe20007f7e0ff */
[----:B------:R-:W-:Y:S04]  /*77080*/  STL [R1+0x36cc], R92 ;  /* 0x0036cc5c01007387 */ /* 0x000fe80000100800 */
[----:B------:R3:W-:Y:S01]  /*77090*/  LDGSTS.E [R77+0x2480], [R80.64], P1 ;  /* 0x02480000504d7fae */ /* 0x0007e20008921844 */
[----:B------:R-:W-:-:S03]  /*770a0*/  IMAD.X R90, R90, 0x1, R0, P3 ;  /* 0x000000015a5a7824 */ /* 0x000fc600018e0600 */
[----:B------:R4:W-:Y:S04]  /*770b0*/  STL [R1+0x36d8], R86 ;  /* 0x0036d85601007387 */ /* 0x0009e80000100800 */
[----:B------:R4:W-:Y:S01]  /*770c0*/  STL [R1+0x36d4], R90 ;  /* 0x0036d45a01007387 */ /* 0x0009e20000100800 */
[----:B-1----:R-:W2:Y:S02]  /*770d0*/  LDL.LU R95, [R1+0x36fc] ;  /* 0x0036fc00015f7983 */ /* 0x002ea40000300800 */
[----:B---3--:R-:W-:Y:S02]  /*770e0*/  IMAD.MOV.U32 R80, RZ, RZ, R86 ;  /* 0x000000ffff507224 */ /* 0x008fe400078e0056 */
[----:B----4-:R-:W3:Y:S01]  /*770f0*/  LDL.LU R86, [R1+0x3700] ;  /* 0x0037000001567983 */ /* 0x010ee20000300800 */
[----:B------:R-:W3:Y:S02]  /*77100*/  LDL.LU R94, [R1+0x37c4] ;  /* 0x0037c400015e7983 */ /* 0x000ee40000300800 */
[----:B------:R-:W3:Y:S01]  /*77110*/  LDL.LU R93, [R1+0x37c8] ;  /* 0x0037c800015d7983 */ /* 0x000ee20000300800 */
[-C--:B------:R-:W-:Y:S01]  /*77120*/  IADD3 R88, P2, R88, R84.reuse, RZ ;  /* 0x0000005458587210 */ /* 0x080fe20007f5e0ff */
[----:B------:R-:W-:Y:S01]  /*77130*/  IMAD.MOV.U32 R81, RZ, RZ, R90 ;  /* 0x000000ffff517224 */ /* 0x000fe200078e005a */
[----:B------:R-:W-:-:S03]  /*77140*/  IADD3 R85, P3, R85, R84, RZ ;  /* 0x0000005455557210 */ /* 0x000fc60007f7e0ff */
[----:B------:R-:W-:Y:S01]  /*77150*/  IMAD.X R89, R89, 0x1, R0, P2 ;  /* 0x0000000159597824 */ /* 0x000fe200010e0600 */
[----:B------:R-:W-:Y:S04]  /*77160*/  STL [R1+0x36e0], R88 ;  /* 0x0036e05801007387 */ /* 0x000fe80000100800 */
[----:B------:R1:W-:Y:S01]  /*77170*/  LDGSTS.E [R77+0x2500], [R80.64], P1 ;  /* 0x02500000504d7fae */ /* 0x0003e20008921844 */
[----:B------:R-:W-:-:S03]  /*77180*/  IADD3.X R87, R87, R0, RZ, P3, !PT ;  /* 0x0000000057577210 */ /* 0x000fc60001ffe4ff */
[----:B------:R-:W-:Y:S01]  /*77190*/  STL [R1+0x36dc], R89 ;  /* 0x0036dc5901007387 */ /* 0x000fe20000100800 */
[----:B------:R1:W-:Y:S03]  /*771a0*/  STL [R1+0x36e8], R85 ;  /* 0x0036e85501007387 */ /* 0x0003e60000100800 */
[----:B------:R2:W-:Y:S01]  /*771b0*/  STL [R1+0x36e4], R87 ;  /* 0x0036e45701007387 */ /* 0x0005e20000100800 */
[----:B------:R-:W3:Y:S02]  /*771c0*/  LDL.LU R92, [R1+0x37cc] ;  /* 0x0037cc00015c7983 */ /* 0x000ee40000300800 */
[----:B------:R-:W3:Y:S02]  /*771d0*/  LDL.LU R91, [R1+0x37d0] ;  /* 0x0037d000015b7983 */ /* 0x000ee40000300800 */
[----:B------:R-:W3:Y:S02]  /*771e0*/  LDL.LU R90, [R1+0x37d4] ;  /* 0x0037d400015a7983 */ /* 0x000ee40000300800 */
[----:B-1----:R-:W-:-:S02]  /*771f0*/  IMAD.MOV.U32 R80, RZ, RZ, R88 ;  /* 0x000000ffff507224 */ /* 0x002fc400078e0058 */
[----:B------:R-:W-:Y:S01]  /*77200*/  IMAD.MOV.U32 R81, RZ, RZ, R89 ;  /* 0x000000ffff517224 */ /* 0x000fe200078e0059 */
[----:B------:R-:W-:-:S04]  /*77210*/  IADD3 R82, P2, R82, R84, RZ ;  /* 0x0000005452527210 */ /* 0x000fc80007f5e0ff */
[----:B------:R1:W-:Y:S01]  /*77220*/  LDGSTS.E [R77+0x2580], [R80.64], P1 ;  /* 0x02580000504d7fae */ /* 0x0003e20008921844 */
[----:B------:R-:W-:Y:S01]  /*77230*/  IADD3 R76, P3, R76, R84, RZ ;  /* 0x000000544c4c7210 */ /* 0x000fe20007f7e0ff */
[----:B-1----:R-:W-:Y:S02]  /*77240*/  IMAD.MOV.U32 R80, RZ, RZ, R85 ;  /* 0x000000ffff507224 */ /* 0x002fe400078e0055 */
[----:B------:R-:W3:Y:S01]  /*77250*/  LDL.LU R85, [R1+0x37d8] ;  /* 0x0037d80001557983 */ /* 0x000ee20000300800 */
[----:B------:R-:W-:Y:S01]  /*77260*/  STL [R1+0x36f0], R82 ;  /* 0x0036f05201007387 */ /* 0x000fe20000100800 */
[----:B------:R-:W-:-:S05]  /*77270*/  MOV R81, R87 ;  /* 0x0000005700517202 */ /* 0x000fca0000000f00 */
[----:B------:R1:W-:Y:S02]  /*77280*/  LDGSTS.E [R77+0x2600], [R80.64], P1 ;  /* 0x02600000504d7fae */ /* 0x0003e40008921844 */
[----:B-1----:R-:W-:Y:S02]  /*77290*/  IMAD.MOV.U32 R80, RZ, RZ, R82 ;  /* 0x000000ffff507224 */ /* 0x002fe400078e0052 */
[--C-:B--2---:R-:W-:Y:S02]  /*772a0*/  IMAD.X R83, R83, 0x1, R0.reuse, P2 ;  /* 0x0000000153537824 */ /* 0x104fe400010e0600 */
[----:B------:R-:W-:-:S03]  /*772b0*/  IMAD.X R3, R3, 0x1, R0, P3 ;  /* 0x0000000103037824 */ /* 0x000fc600018e0600 */
[----:B------:R1:W-:Y:S01]  /*772c0*/  STL [R1+0x36ec], R83 ;  /* 0x0036ec5301007387 */ /* 0x0003e20000100800 */
[----:B------:R-:W-:Y:S02]  /*772d0*/  STL [R1+0x36f8], R76 ;  /* 0x0036f84c01007387 */ /* 0x000fe40000100800 */
[----:B------:R2:W-:Y:S02]  /*772e0*/  STL [R1+0x36f4], R3 ;  /* 0x0036f40301007387 */ /* 0x0005e40000100800 */
[----:B------:R-:W4:Y:S01]  /*772f0*/  LDL.LU R89, [R1+0x37dc] ;  /* 0x0037dc0001597983 */ /* 0x000f220000300800 */
[----:B------:R-:W4:Y:S01]  /*77300*/  LDL.LU R88, [R1+0x37e0] ;  /* 0x0037e00001587983 */ /* 0x000f220000300800 */
[----:B------:R-:W-:Y:S01]  /*77310*/  MOV R81, R83 ;  /* 0x0000005300517202 */ /* 0x000fe20000000f00 */
[----:B------:R-:W4:Y:S02]  /*77320*/  LDL.LU R87, [R1+0x37e4] ;  /* 0x0037e40001577983 */ /* 0x000f240000300800 */
[----:B-1----:R-:W4:Y:S01]  /*77330*/  LDL.LU R83, [R1+0x37e8] ;  /* 0x0037e80001537983 */ /* 0x002f220000300800 */
[----:B------:R-:W-:-:S03]  /*77340*/  ISETP.GT.AND P2, PT, R79, 0xd, PT ;  /* 0x0000000d4f00780c */ /* 0x000fc60003f44270 */
[----:B------:R1:W-:Y:S01]  /*77350*/  LDGSTS.E [R77+0x2680], [R80.64], P1 ;  /* 0x02680000504d7fae */ /* 0x0003e20008921844 */
[----:B------:R-:W4:Y:S02]  /*77360*/  LDL.LU R82, [R1+0x37f0] ;  /* 0x0037f00001527983 */ /* 0x000f240000300800 */
[----:B-1----:R-:W-:Y:S01]  /*77370*/  IMAD.MOV.U32 R81, RZ, RZ, R3 ;  /* 0x000000ffff517224 */ /* 0x002fe200078e0003 */
[----:B--2---:R-:W-:Y:S01]  /*77380*/  SEL R3, RZ, 0x4, !P2 ;  /* 0x00000004ff037807 */ /* 0x004fe20005000000 */
[----:B------:R-:W-:Y:S02]  /*77390*/  IMAD.MOV.U32 R80, RZ, RZ, R76 ;  /* 0x000000ffff507224 */ /* 0x000fe400078e004c */
[----:B------:R-:W2:Y:S01]  /*773a0*/  LDL.LU R76, [R1+0x37f8] ;  /* 0x0037f800014c7983 */ /* 0x000ea20000300800 */
[----:B------:R-:W-:-:S03]  /*773b0*/  SEL R3, R3, RZ, !P0 ;  /* 0x000000ff03037207 */ /* 0x000fc60004000000 */
[----:B------:R1:W-:Y:S01]  /*773c0*/  LDGSTS.E [R77+0x2700], [R80.64], P1 ;  /* 0x02700000504d7fae */ /* 0x0003e20008921844 */
[----:B------:R-:W-:Y:S02]  /*773d0*/  ISETP.NE.U32.AND P2, PT, R3, RZ, PT ;  /* 0x000000ff0300720c */ /* 0x000fe40003f45070 */
[-C--:B---3--:R-:W-:Y:S02]  /*773e0*/  IADD3 R86, P3, R86, R84.reuse, RZ ;  /* 0x0000005456567210 */ /* 0x088fe40007f7e0ff */
[----:B------:R-:W-:-:S03]  /*773f0*/  IADD3 R93, P4, R93, R84, RZ ;  /* 0x000000545d5d7210 */ /* 0x000fc60007f9e0ff */
[----:B------:R-:W-:Y:S01]  /*77400*/  IMAD.X R95, R95, 0x1, R0, P3 ;  /* 0x000000015f5f7824 */ /* 0x000fe200018e0600 */
[----:B------:R-:W-:Y:S01]  /*77410*/  IADD3.X R94, R94, R0, RZ, P4, !PT ;  /* 0x000000005e5e7210 */ /* 0x000fe200027fe4ff */
[----:B------:R3:W-:Y:S03]  /*77420*/  STL [R1+0x3700], R86 ;  /* 0x0037005601007387 */ /* 0x0007e60000100800 */
[----:B------:R3:W-:Y:S02]  /*77430*/  STL [R1+0x36fc], R95 ;  /* 0x0036fc5f01007387 */ /* 0x0007e40000100800 */
[----:B-1----:R-:W-:Y:S02]  /*77440*/  IMAD.MOV.U32 R80, RZ, RZ, R86 ;  /* 0x000000ffff507224 */ /* 0x002fe400078e0056 */
[----:B------:R-:W-:Y:S01]  /*77450*/  STL [R1+0x37c8], R93 ;  /* 0x0037c85d01007387 */ /* 0x000fe20000100800 */
[----:B---3--:R-:W4:Y:S01]  /*77460*/  LDL.LU R86, [R1+0x37ec] ;  /* 0x0037ec0001567983 */ /* 0x008f220000300800 */
[----:B------:R-:W-:Y:S02]  /*77470*/  STL [R1+0x37c4], R94 ;  /* 0x0037c45e01007387 */ /* 0x000fe40000100800 */
[----:B------:R-:W4:Y:S02]  /*77480*/  LDL.LU R3, [R1+0x37f4] ;  /* 0x0037f40001037983 */ /* 0x000f240000300800 */
[----:B------:R-:W-:-:S05]  /*77490*/  IMAD.MOV.U32 R81, RZ, RZ, R95 ;  /* 0x000000ffff517224 */ /* 0x000fca00078e005f */
[----:B------:R1:W-:Y:S01]  /*774a0*/  LDGSTS.E [R77+0x2780], [R80.64], P1 ;  /* 0x02780000504d7fae */ /* 0x0003e20008921844 */
        /* <DEDUP_REMOVED lines=9> */
[----:B-1----:R-:W-:Y:S01]  /*77540*/  IMAD.MOV.U32 R80, RZ, RZ, R91 ;  /* 0x000000ffff507224 */ /* 0x002fe200078e005b */
[----:B------:R-:W-:Y:S01]  /*77550*/  MOV R81, R92 ;  /* 0x0000005c00517202 */ /* 0x000fe20000000f00 */
[----:B------:R1:W-:Y:S01]  /*77560*/  STL [R1+0x37d8], R85 ;  /* 0x0037d85501007387 */ /* 0x0003e20000100800 */
[----:B------:R1:W-:Y:S02]  /*77570*/  STL [R1+0x37d4], R90 ;  /* 0x0037d45a01007387 */ /* 0x0003e40000100800 */
[----:B------:R-:W4:Y:S01]  /*77580*/  LDL.LU R95, [R1+0x37fc] ;  /* 0x0037fc00015f7983 */ /* 0x000f220000300800 */
[----:B------:R1:W-:Y:S02]  /*77590*/  LDGSTS.E [R77+0x3480], [R80.64], P2 ;  /* 0x03480000504d7fae */ /* 0x0003e40009121844 */
[----:B-1----:R-:W-:-:S02]  /*775a0*/  IMAD.MOV.U32 R80, RZ, RZ, R85 ;  /* 0x000000ffff507224 */ /* 0x002fc400078e0055 */
[----:B------:R-:W4:Y:S01]  /*775b0*/  LDL.LU R85, [R1+0x3800] ;  /* 0x0038000001557983 */ /* 0x000f220000300800 */
[----:B------:R-:W4:Y:S02]  /*775c0*/  LDL.LU R94, [R1+0x38c4] ;  /* 0x0038c400015e7983 */ /* 0x000f240000300800 */
[----:B------:R-:W-:Y:S02]  /*775d0*/  IMAD.MOV.U32 R81, RZ, RZ, R90 ;  /* 0x000000ffff517224 */ /* 0x000fe400078e005a */
[----:B------:R-:W4:Y:S03]  /*775e0*/  LDL.LU R93, [R1+0x38c8] ;  /* 0x0038c800015d7983 */ /* 0x000f260000300800 */
[----:B------:R1:W-:Y:S01]  /*775f0*/  LDGSTS.E [R77+0x3500], [R80.64], P2 ;  /* 0x03500000504d7fae */ /* 0x0003e20009121844 */
[-C--:B----4-:R-:W-:Y:S02]  /*77600*/  IADD3 R88, P1, R88, R84.reuse, RZ ;  /* 0x0000005458587210 */ /* 0x090fe40007f3e0ff */
[----:B------:R-:W-:-:S03]  /*77610*/  IADD3 R83, P3, R83, R84, RZ ;  /* 0x0000005453537210 */ /* 0x000fc60007f7e0ff */
[----:B------:R-:W-:Y:S01]  /*77620*/  IMAD.X R89, R89, 0x1, R0, P1 ;  /* 0x0000000159597824 */ /* 0x000fe200008e0600 */
[----:B------:R-:W-:Y:S01]  /*77630*/  STL [R1+0x37e0], R88 ;  /* 0x0037e05801007387 */ /* 0x000fe20000100800 */
[----:B------:R-:W-:-:S03]  /*77640*/  IADD3.X R87, R87, R0, RZ, P3, !PT ;  /* 0x0000000057577210 */ /* 0x000fc60001ffe4ff */
[----:B------:R-:W-:Y:S01]  /*77650*/  STL [R1+0x37dc], R89 ;  /* 0x0037dc5901007387 */ /* 0x000fe20000100800 */
[----:B------:R4:W-:Y:S02]  /*77660*/  STL [R1+0x37e8], R83 ;  /* 0x0037e85301007387 */ /* 0x0009e40000100800 */
[----:B-1----:R-:W-:Y:S02]  /*77670*/  IMAD.MOV.U32 R80, RZ, RZ, R88 ;  /* 0x000000ffff507224 */ /* 0x002fe400078e0058 */
[----:B------:R-:W-:Y:S01]  /*77680*/  IMAD.MOV.U32 R81, RZ, RZ, R89 ;  /* 0x000000ffff517224 */ /* 0x000fe200078e0059 */
[----:B------:R1:W-:Y:S01]  /*77690*/  STL [R1+0x37e4], R87 ;  /* 0x0037e45701007387 */ /* 0x0003e20000100800 */
[----:B------:R-:W3:Y:S02]  /*776a0*/  LDL.LU R92, [R1+0x38cc] ;  /* 0x0038cc00015c7983 */ /* 0x000ee40000300800 */
[----:B------:R-:W3:Y:S02]  /*776b0*/  LDL.LU R91, [R1+0x38d0] ;  /* 0x0038d000015b7983 */ /* 0x000ee40000300800 */
[----:B------:R-:W3:Y:S01]  /*776c0*/  LDL.LU R90, [R1+0x38d4] ;  /* 0x0038d400015a7983 */ /* 0x000ee20000300800 */
[----:B------:R1:W-:Y:S01]  /*776d0*/  LDGSTS.E [R77+0x3580], [R80.64], P2 ;  /* 0x03580000504d7fae */ /* 0x0003e20009121844 */
[----:B------:R-:W-:-:S02]  /*776e0*/  IADD3 R82, P1, R82, R84, RZ ;  /* 0x0000005452527210 */ /* 0x000fc40007f3e0ff */
[----:B--2---:R-:W-:Y:S01]  /*776f0*/  IADD3 R76, P3, R76, R84, RZ ;  /* 0x000000544c4c7210 */ /* 0x004fe20007f7e0ff */
[----:B-1----:R-:W-:Y:S02]  /*77700*/  IMAD.MOV.U32 R80, RZ, RZ, R83 ;  /* 0x000000ffff507224 */ /* 0x002fe400078e0053 */
[----:B----4-:R-:W2:Y:S01]  /*77710*/  LDL.LU R83, [R1+0x38d8] ;  /* 0x0038d80001537983 */ /* 0x010ea20000300800 */
[----:B------:R-:W-:Y:S01]  /*77720*/  STL [R1+0x37f0], R82 ;  /* 0x0037f05201007387 */ /* 0x000fe20000100800 */
[----:B------:R-:W-:-:S05]  /*77730*/  MOV R81, R87 ;  /* 0x0000005700517202 */ /* 0x000fca0000000f00 */
        /* <DEDUP_REMOVED lines=8> */
[----:B-1----:R-:W-:Y:S01]  /*777c0*/  MOV R81, R86 ;  /* 0x0000005600517202 */ /* 0x002fe20000000f00 */
[----:B------:R-:W2:Y:S02]  /*777d0*/  LDL.LU R87, [R1+0x38e4] ;  /* 0x0038e40001577983 */ /* 0x000ea40000300800 */
[----:B----4-:R-:W3:Y:S01]  /*777e0*/  LDL.LU R86, [R1+0x38e8] ;  /* 0x0038e80001567983 */ /* 0x010ee20000300800 */
[----:B------:R-:W-:Y:S01]  /*777f0*/  IMAD.MOV.U32 R80, RZ, RZ, R82 ;  /* 0x000000ffff507224 */ /* 0x000fe200078e0052 */
[----:B------:R-:W-:Y:S01]  /*77800*/  ISETP.GT.AND P1, PT, R79, 0x11, PT ;  /* 0x000000114f00780c */ /* 0x000fe20003f24270 */
[----:B------:R-:W3:Y:S03]  /*77810*/  LDL.LU R82, [R1+0x38f0] ;  /* 0x0038f00001527983 */ /* 0x000ee60000300800 */
[----:B------:R1:W-:Y:S02]  /*77820*/  LDGSTS.E [R77+0x3680], [R80.64], P2 ;  /* 0x03680000504d7fae */ /* 0x0003e40009121844 */
[----:B-1----:R-:W-:-:S02]  /*77830*/  IMAD.MOV.U32 R81, RZ, RZ, R3 ;  /* 0x000000ffff517224 */ /* 0x002fc400078e0003 */
[----:B------:R-:W-:Y:S01]  /*77840*/  IMAD.MOV.U32 R80, RZ, RZ, R76 ;  /* 0x000000ffff507224 */ /* 0x000fe200078e004c */
[----:B------:R-:W-:Y:S01]  /*77850*/  SEL R3, RZ, 0x4, !P1 ;  /* 0x00000004ff037807 */ /* 0x000fe20004800000 */
[----:B------:R-:W3:Y:S04]  /*77860*/  LDL.LU R76, [R1+0x38f8] ;  /* 0x0038f800014c7983 */ /* 0x000ee80000300800 */
[----:B------:R1:W-:Y:S01]  /*77870*/  LDGSTS.E [R77+0x3700], [R80.64], P2 ;  /* 0x03700000504d7fae */ /* 0x0003e20009121844 */
[----:B------:R-:W-:-:S04]  /*77880*/  SEL R3, R3, RZ, !P0 ;  /* 0x000000ff03037207 */ /* 0x000fc80004000000 */
[----:B------:R-:W-:Y:S02]  /*77890*/  ISETP.NE.U32.AND P1, PT, R3, RZ, PT ;  /* 0x000000ff0300720c */ /* 0x000fe40003f25070 */
[-C--:B------:R-:W-:Y:S02]  /*778a0*/  IADD3 R85, P3, R85, R84.reuse, RZ ;  /* 0x0000005455557210 */ /* 0x080fe40007f7e0ff */
[----:B------:R-:W-:-:S03]  /*778b0*/  IADD3 R93, P4, R93, R84, RZ ;  /* 0x000000545d5d7210 */ /* 0x000fc60007f9e0ff */
[----:B------:R-:W-:Y:S02]  /*778c0*/  IMAD.X R95, R95, 0x1, R0, P3 ;  /* 0x000000015f5f7824 */ /* 0x000fe400018e0600 */
[----:B-1----:R-:W-:Y:S01]  /*778d0*/  IMAD.MOV.U32 R80, RZ, RZ, R85 ;  /* 0x000000ffff507224 */ /* 0x002fe200078e0055 */
[----:B------:R-:W-:Y:S01]  /*778e0*/  IADD3.X R94, R94, R0, RZ, P4, !PT ;  /* 0x000000005e5e7210 */ /* 0x000fe200027fe4ff */
[----:B------:R-:W-:Y:S01]  /*778f0*/  IMAD.MOV.U32 R81, RZ, RZ, R95 ;  /* 0x000000ffff517224 */ /* 0x000fe200078e005f */
[----:B------:R1:W-:Y:S01]  /*77900*/  STL [R1+0x3800], R85 ;  /* 0x0038005501007387 */ /* 0x0003e20000100800 */
[----:B------:R2:W-:Y:S02]  /*77910*/  STL [R1+0x37fc], R95 ;  /* 0x0037fc5f01007387 */ /* 0x0005e40000100800 */
[----:B------:R-:W-:Y:S01]  /*77920*/  STL [R1+0x38c8], R93 ;  /* 0x0038c85d01007387 */ /* 0x000fe20000100800 */
[----:B------:R1:W-:Y:S04]  /*77930*/  LDGSTS.E [R77+0x3780], [R80.64], P2 ;  /* 0x03780000504d7fae */ /* 0x0003e80009121844 */
[----:B-1----:R-:W3:Y:S01]  /*77940*/  LDL.LU R85, [R1+0x38ec] ;  /* 0x0038ec0001557983 */ /* 0x002ee20000300800 */
[----:B------:R-:W-:Y:S02]  /*77950*/  STL [R1+0x38c4], R94 ;  /* 0x0038c45e01007387 */ /* 0x000fe40000100800 */
[----:B------:R-:W3:Y:S02]  /*77960*/  LDL.LU R3, [R1+0x38f4] ;  /* 0x0038f40001037983 */ /* 0x000ee40000300800 */
[----:B------:R-:W-:Y:S01]  /*77970*/  IMAD.MOV.U32 R80, RZ, RZ, R93 ;  /* 0x000000ffff507224 */ /* 0x000fe200078e005d */
[----:B------:R-:W-:-:S05]  /*77980*/  MOV R81, R94 ;  /* 0x0000005e00517202 */ /* 0x000fca0000000f00 */
[----:B------:R1:W-:Y:S01]  /*77990*/  LDGSTS.E [R77+0x4400], [R80.64], P1 ;  /* 0x04400000504d7fae */ /* 0x0003e20008921844 */
[----:B---3--:R-:W-:-:S05]  /*779a0*/  IADD3 R91, P2, R91, R84, RZ ;  /* 0x000000545b5b7210 */ /* 0x008fca0007f5e0ff */
[--C-:B------:R-:W-:Y:S02]  /*779b0*/  IMAD.X R92, R92, 0x1, R0.reuse, P2 ;  /* 0x000000015c5c7824 */ /* 0x100fe400010e0600 */
[----:B-1----:R-:W-:Y:S01]  /*779c0*/  IMAD.MOV.U32 R80, RZ, RZ, R91 ;  /* 0x000000ffff507224 */ /* 0x002fe200078e005b */
[----:B------:R-:W-:Y:S02]  /*779d0*/  STL [R1+0x38d0], R91 ;  /* 0x0038d05b01007387 */ /* 0x000fe40000100800 */
[----:B------:R-:W-:Y:S02]  /*779e0*/  MOV R81, R92 ;  /* 0x0000005c00517202 */ /* 0x000fe40000000f00 */
[----:B--2---:R-:W-:Y:S01]  /*779f0*/  IADD3 R83, P3, R83, R84, RZ ;  /* 0x0000005453537210 */ /* 0x004fe20007f7e0ff */
[----:B------:R-:W-:Y:S04]  /*77a00*/  STL [R1+0x38cc], R92 ;  /* 0x0038cc5c01007387 */ /* 0x000fe80000100800 */
[----:B------:R1:W-:Y:S01]  /*77a10*/  LDGSTS.E [R77+0x4480], [R80.64], P1 ;  /* 0x04480000504d7fae */ /* 0x0003e20008921844 */
[----:B------:R-:W-:-:S03]  /*77a20*/  IMAD.X R90, R90, 0x1, R0, P3 ;  /* 0x000000015a5a7824 */ /* 0x000fc600018e0600 */
[----:B------:R2:W-:Y:S04]  /*77a30*/  STL [R1+0x38d8], R83 ;  /* 0x0038d85301007387 */ /* 0x0005e80000100800 */
[----:B------:R3:W-:Y:S01]  /*77a40*/  STL [R1+0x38d4], R90 ;  /* 0x0038d45a01007387 */ /* 0x0007e20000100800 */
[----:B------:R-:W4:Y:S02]  /*77a50*/  LDL.LU R95, [R1+0x38fc] ;  /* 0x0038fc00015f7983 */ /* 0x000f240000300800 */
[----:B-1----:R-:W-:Y:S02]  /*77a60*/  IMAD.MOV.U32 R80, RZ, RZ, R83 ;  /* 0x000000ffff507224 */ /* 0x002fe400078e0053 */
[----:B--2---:R-:W2:Y:S01]  /*77a70*/  LDL.LU R83, [R1+0x3900] ;  /* 0x0039000001537983 */ /* 0x004ea20000300800 */
[----:B------:R-:W4:Y:S02]  /*77a80*/  LDL.LU R94, [R1+0x39c4] ;  /* 0x0039c400015e7983 */ /* 0x000f240000300800 */
[----:B------:R-:W4:Y:S02]  /*77a90*/  LDL.LU R93, [R1+0x39c8] ;  /* 0x0039c800015d7983 */ /* 0x000f240000300800 */
[----:B------:R-:W-:-:S05]  /*77aa0*/  IMAD.MOV.U32 R81, RZ, RZ, R90 ;  /* 0x000000ffff517224 */ /* 0x000fca00078e005a */
[----:B------:R1:W-:Y:S01]  /*77ab0*/  LDGSTS.E [R77+0x4500], [R80.64], P1 ;  /* 0x04500000504d7fae */ /* 0x0003e20008921844 */
[-C--:B------:R-:W-:Y:S02]  /*77ac0*/  IADD3 R88, P2, R88, R84.reuse, RZ ;  /* 0x0000005458587210 */ /* 0x080fe40007f5e0ff */
[----:B---3--:R-:W-:-:S03]  /*77ad0*/  IADD3 R86, P3, R86, R84, RZ ;  /* 0x0000005456567210 */ /* 0x008fc60007f7e0ff */
        /* <DEDUP_REMOVED lines=13> */
[----:B---3--:R-:W2:Y:S01]  /*77bb0*/  LDL.LU R86, [R1+0x39d8] ;  /* 0x0039d80001567983 */ /* 0x008ea20000300800 */
[-C--:B------:R-:W-:Y:S02]  /*77bc0*/  IADD3 R82, P2, R82, R84.reuse, RZ ;  /* 0x0000005452527210 */ /* 0x080fe40007f5e0ff */
[----:B------:R-:W-:Y:S02]  /*77bd0*/  IADD3 R76, P3, R76, R84, RZ ;  /* 0x000000544c4c7210 */ /* 0x000fe40007f7e0ff */
[----:B------:R-:W-:Y:S01]  /*77be0*/  MOV R81, R87 ;  /* 0x0000005700517202 */ /* 0x000fe20000000f00 */
[----:B------:R-:W-:Y:S04]  /*77bf0*/  STL [R1+0x38f0], R82 ;  /* 0x0038f05201007387 */ /* 0x000fe80000100800 */
[----:B------:R1:W-:Y:S02]  /*77c00*/  LDGSTS.E [R77+0x4600], [R80.64], P1 ;  /* 0x04600000504d7fae */ /* 0x0003e40008921844 */
[----:B-1----:R-:W-:-:S02]  /*77c10*/  IMAD.MOV.U32 R80, RZ, RZ, R82 ;  /* 0x000000ffff507224 */ /* 0x002fc400078e0052 */
[--C-:B------:R-:W-:Y:S02]  /*77c20*/  IMAD.X R85, R85, 0x1, R0.reuse, P2 ;  /* 0x0000000155557824 */ /* 0x100fe400010e0600 */
[----:B------:R-:W-:-:S03]  /*77c30*/  IMAD.X R3, R3, 0x1, R0, P3 ;  /* 0x0000000103037824 */ /* 0x000fc600018e0600 */
[----:B------:R1:W-:Y:S01]  /*77c40*/  STL [R1+0x38ec], R85 ;  /* 0x0038ec5501007387 */ /* 0x0003e20000100800 */
[----:B------:R-:W-:Y:S02]  /*77c50*/  STL [R1+0x38f8], R76 ;  /* 0x0038f84c01007387 */ /* 0x000fe40000100800 */
[----:B------:R1:W-:Y:S02]  /*77c60*/  STL [R1+0x38f4], R3 ;  /* 0x0038f40301007387 */ /* 0x0003e40000100800 */
[----:B------:R-:W2:Y:S01]  /*77c70*/  LDL.LU R89, [R1+0x39dc] ;  /* 0x0039dc0001597983 */ /* 0x000ea20000300800 */
[----:B------:R-:W2:Y:S01]  /*77c80*/  LDL.LU R88, [R1+0x39e0] ;  /* 0x0039e00001587983 */ /* 0x000ea20000300800 */
[----:B------:R-:W-:Y:S01]  /*77c90*/  MOV R81, R85 ;  /* 0x0000005500517202 */ /* 0x000fe20000000f00 */
[----:B------:R-:W2:Y:S02]  /*77ca0*/  LDL.LU R87, [R1+0x39e4] ;  /* 0x0039e40001577983 */ /* 0x000ea40000300800 */
[----:B-1----:R-:W2:Y:S01]  /*77cb0*/  LDL.LU R85, [R1+0x39e8] ;  /* 0x0039e80001557983 */ /* 0x002ea20000300800 */
[----:B------:R-:W-:-:S03]  /*77cc0*/  ISETP.GT.AND P2, PT, R79, 0x15, PT ;  /* 0x000000154f00780c */ /* 0x000fc60003f44270 */
[----:B------:R1:W-:Y:S01]  /*77cd0*/  LDGSTS.E [R77+0x4680], [R80.64], P1 ;  /* 0x04680000504d7fae */ /* 0x0003e20008921844 */
[----:B------:R-:W2:Y:S02]  /*77ce0*/  LDL.LU R82, [R1+0x39f0] ;  /* 0x0039f00001527983 */ /* 0x000ea40000300800 */
[----:B-1----:R-:W-:Y:S02]  /*77cf0*/  IMAD.MOV.U32 R81, RZ, RZ, R3 ;  /* 0x000000ffff517224 */ /* 0x002fe400078e0003 */
[----:B------:R-:W-:Y:S01]  /*77d00*/  IMAD.MOV.U32 R80, RZ, RZ, R76 ;  /* 0x000000ffff507224 */ /* 0x000fe200078e004c */
[----:B------:R-:W-:Y:S01]  /*77d10*/  SEL R3, RZ, 0x4, !P2 ;  /* 0x00000004ff037807 */ /* 0x000fe20005000000 */
[----:B------:R-:W2:Y:S04]  /*77d20*/  LDL.LU R76, [R1+0x39f8] ;  /* 0x0039f800014c7983 */ /* 0x000ea80000300800 */
[----:B------:R1:W-:Y:S01]  /*77d30*/  LDGSTS.E [R77+0x4700], [R80.64], P1 ;  /* 0x04700000504d7fae */ /* 0x0003e20008921844 */
[----:B------:R-:W-:-:S04]  /*77d40*/  SEL R3, R3, RZ, !P0 ;  /* 0x000000ff03037207 */ /* 0x000fc80004000000 */
[----:B------:R-:W-:Y:S02]  /*77d50*/  ISETP.NE.U32.AND P2, PT, R3, RZ, PT ;  /* 0x000000ff0300720c */ /* 0x000fe40003f45070 */
[-C--:B--2---:R-:W-:Y:S02]  /*77d60*/  IADD3 R83, P3, R83, R84.reuse, RZ ;  /* 0x0000005453537210 */ /* 0x084fe40007f7e0ff */
[----:B----4-:R-:W-:-:S03]  /*77d70*/  IADD3 R93, P4, R93, R84, RZ ;  /* 0x000000545d5d7210 */ /* 0x010fc60007f9e0ff */
[----:B------:R-:W-:Y:S01]  /*77d80*/  IMAD.X R95, R95, 0x1, R0, P3 ;  /* 0x000000015f5f7824 */ /* 0x000fe200018e0600 */
[----:B------:R-:W-:Y:S01]  /*77d90*/  IADD3.X R94, R94, R0, RZ, P4, !PT ;  /* 0x000000005e5e7210 */ /* 0x000fe200027fe4ff */
[----:B-1----:R-:W-:Y:S01]  /*77da0*/  IMAD.MOV.U32 R80, RZ, RZ, R83 ;  /* 0x000000ffff507224 */ /* 0x002fe200078e0053 */
[----:B------:R1:W-:Y:S01]  /*77db0*/  STL [R1+0x3900], R83 ;  /* 0x0039005301007387 */ /* 0x0003e20000100800 */
[----:B------:R-:W-:Y:S02]  /*77dc0*/  IMAD.MOV.U32 R81, RZ, RZ, R95 ;  /* 0x000000ffff517224 */ /* 0x000fe400078e005f */
[----:B------:R2:W-:Y:S02]  /*77dd0*/  STL [R1+0x38fc], R95 ;  /* 0x0038fc5f01007387 */ /* 0x0005e40000100800 */
[----:B------:R-:W-:Y:S01]  /*77de0*/  STL [R1+0x39c8], R93 ;  /* 0x0039c85d01007387 */ /* 0x000fe20000100800 */
[----:B------:R4:W-:Y:S04]  /*77df0*/  LDGSTS.E [R77+0x4780], [R80.64], P1 ;  /* 0x04780000504d7fae */ /* 0x0009e80008921844 */
[----:B-1----:R-:W3:Y:S01]  /*77e00*/  LDL.LU R83, [R1+0x39ec] ;  /* 0x0039ec0001537983 */ /* 0x002ee20000300800 */
[----:B------:R-:W-:Y:S02]  /*77e10*/  STL [R1+0x39c4], R94 ;  /* 0x0039c45e01007387 */ /* 0x000fe40000100800 */
[----:B------:R-:W3:Y:S02]  /*77e20*/  LDL.LU R3, [R1+0x39f4] ;  /* 0x0039f40001037983 */ /* 0x000ee40000300800 */
[----:B----4-:R-:W-:Y:S01]  /*77e30*/  IMAD.MOV.U32 R80, RZ, RZ, R93 ;  /* 0x000000ffff507224 */ /* 0x010fe200078e005d */
[----:B------:R-:W-:-:S05]  /*77e40*/  MOV R81, R94 ;  /* 0x0000005e00517202 */ /* 0x000fca0000000f00 */
[----:B------:R1:W-:Y:S01]  /*77e50*/  LDGSTS.E [R77+0x5400], [R80.64], P2 ;  /* 0x05400000504d7fae */ /* 0x0003e20009121844 */
[----:B------:R-:W-:-:S05]  /*77e60*/  IADD3 R91, P1, R91, R84, RZ ;  /* 0x000000545b5b7210 */ /* 0x000fca0007f3e0ff */
        /* <DEDUP_REMOVED lines=10> */
[----:B------:R-:W3:Y:S02]  /*77f10*/  LDL.LU R95, [R1+0x39fc] ;  /* 0x0039fc00015f7983 */ /* 0x000ee40000300800 */
[----:B-1----:R-:W-:Y:S02]  /*77f20*/  IMAD.MOV.U32 R80, RZ, RZ, R86 ;  /* 0x000000ffff507224 */ /* 0x002fe400078e0056 */
[----:B--2---:R-:W2:Y:S01]  /*77f30*/  LDL.LU R86, [R1+0x3a00] ;  /* 0x003a000001567983 */ /* 0x004ea20000300800 */
[----:B------:R-:W2:Y:S02]  /*77f40*/  LDL.LU R94, [R1+0x3ac4] ;  /* 0x003ac400015e7983 */ /* 0x000ea40000300800 */
[----:B------:R-:W2:Y:S02]  /*77f50*/  LDL.LU R93, [R1+0x3ac8] ;  /* 0x003ac800015d7983 */ /* 0x000ea40000300800 */
[----:B------:R-:W-:-:S05]  /*77f60*/  IMAD.MOV.U32 R81, RZ, RZ, R90 ;  /* 0x000000ffff517224 */ /* 0x000fca00078e005a */
[----:B------:R1:W-:Y:S01]  /*77f70*/  LDGSTS.E [R77+0x5500], [R80.64], P2 ;  /* 0x05500000504d7fae */ /* 0x0003e20009121844 */
[-C--:B------:R-:W-:Y:S02]  /*77f80*/  IADD3 R88, P1, R88, R84.reuse, RZ ;  /* 0x0000005458587210 */ /* 0x080fe40007f3e0ff */
[----:B------:R-:W-:-:S03]  /*77f90*/  IADD3 R85, P3, R85, R84, RZ ;  /* 0x0000005455557210 */ /* 0x000fc60007f7e0ff */
[----:B------:R-:W-:Y:S01]  /*77fa0*/  IMAD.X R89, R89, 0x1, R0, P1 ;  /* 0x0000000159597824 */ /* 0x000fe200008e0600 */
[----:B------:R-:W-:Y:S01]  /*77fb0*/  STL [R1+0x39e0], R88 ;  /* 0x0039e05801007387 */ /* 0x000fe20000100800 */
[----:B------:R-:W-:-:S03]  /*77fc0*/  IADD3.X R87, R87, R0, RZ, P3, !PT ;  /* 0x0000000057577210 */ /* 0x000fc60001ffe4ff */
[----:B------:R-:W-:Y:S01]  /*77fd0*/  STL [R1+0x39dc], R89 ;  /* 0x0039dc5901007387 */ /* 0x000fe20000100800 */
[----:B------:R-:W-:Y:S02]  /*77fe0*/  STL [R1+0x39e8], R85 ;  /* 0x0039e85501007387 */ /* 0x000fe40000100800 */
[----:B-1----:R-:W-:Y:S02]  /*77ff0*/  IMAD.MOV.U32 R80, RZ, RZ, R88 ;  /* 0x000000ffff507224 */ /* 0x002fe400078e0058 */
[----:B------:R-:W-:Y:S01]  /*78000*/  IMAD.MOV.U32 R81, RZ, RZ, R89 ;  /* 0x000000ffff517224 */ /* 0x000fe200078e0059 */
[----:B------:R1:W-:Y:S01]  /*78010*/  STL [R1+0x39e4], R87 ;  /* 0x0039e45701007387 */ /* 0x0003e20000100800 */
[----:B------:R-:W2:Y:S02]  /*78020*/  LDL.LU R92, [R1+0x3acc] ;  /* 0x003acc00015c7983 */ /* 0x000ea40000300800 */
[----:B------:R-:W2:Y:S01]  /*78030*/  LDL.LU R91, [R1+0x3ad0] ;  /* 0x003ad000015b7983 */ /* 0x000ea20000300800 */
[-C--:B------:R-:W-:Y:S01]  /*78040*/  IADD3 R82, P1, R82, R84.reuse, RZ ;  /* 0x0000005452527210 */ /* 0x080fe20007f3e0ff */
[----:B------:R1:W-:Y:S04]  /*78050*/  LDGSTS.E [R77+0x5580], [R80.64], P2 ;  /* 0x05580000504d7fae */ /* 0x0003e80009121844 */
[----:B----4-:R-:W2:Y:S01]  /*78060*/  LDL.LU R90, [R1+0x3ad4] ;  /* 0x003ad400015a7983 */ /* 0x010ea20000300800 */
[----:B------:R-:W-:-:S02]  /*78070*/  IADD3 R76, P3, R76, R84, RZ ;  /* 0x000000544c4c7210 */ /* 0x000fc40007f7e0ff */
[----:B-1----:R-:W-:Y:S02]  /*78080*/  MOV R81, R87 ;  /* 0x0000005700517202 */ /* 0x002fe40000000f00 */
[----:B------:R-:W2:Y:S01]  /*78090*/  LDL.LU R87, [R1+0x3ad8] ;  /* 0x003ad80001577983 */ /* 0x000ea20000300800 */
[----:B------:R-:W-:Y:S02]  /*780a0*/  IMAD.MOV.U32 R80, RZ, RZ, R85 ;  /* 0x000000ffff507224 */ /* 0x000fe400078e0055 */
[----:B------:R1:W-:Y:S03]  /*780b0*/  STL [R1+0x39f0], R82 ;  /* 0x0039f05201007387 */ /* 0x0003e60000100800 */
[----:B------:R1:W-:Y:S02]  /*780c0*/  LDGSTS.E [R77+0x5600], [R80.64], P2 ;  /* 0x05600000504d7fae */ /* 0x0003e40009121844 */
[----:B-1----:R-:W-:-:S02]  /*780d0*/  IMAD.MOV.U32 R80, RZ, RZ, R82 ;  /* 0x000000ffff507224 */ /* 0x002fc400078e0052 */
[--C-:B---3--:R-:W-:Y:S02]  /*780e0*/  IMAD.X R83, R83, 0x1, R0.reuse, P1 ;  /* 0x0000000153537824 */ /* 0x108fe400008e0600 */
[----:B------:R-:W-:-:S03]  /*780f0*/  IMAD.X R3, R3, 0x1, R0, P3 ;  /* 0x0000000103037824 */ /* 0x000fc600018e0600 */
[----:B------:R-:W-:Y:S01]  /*78100*/  STL [R1+0x39ec], R83 ;  /* 0x0039ec5301007387 */ /* 0x000fe20000100800 */
[----:B------:R1:W-:Y:S01]  /*78110*/  STL [R1+0x39f8], R76 ;  /* 0x0039f84c01007387 */ /* 0x0003e20000100800 */
[----:B------:R-:W-:Y:S01]  /*78120*/  MOV R81, R83 ;  /* 0x0000005300517202 */ /* 0x000fe20000000f00 */
[----:B------:R3:W-:Y:S01]  /*78130*/  STL [R1+0x39f4], R3 ;  /* 0x0039f40301007387 */ /* 0x0007e20000100800 */
[----:B------:R-:W4:Y:S01]  /*78140*/  LDL.LU R89, [R1+0x3adc] ;  /* 0x003adc0001597983 */ /* 0x000f220000300800 */
[----:B------:R-:W4:Y:S03]  /*78150*/  LDL.LU R88, [R1+0x3ae0] ;  /* 0x003ae00001587983 */ /* 0x000f260000300800 */
[----:B------:R1:W-:Y:S01]  /*78160*/  LDGSTS.E [R77+0x5680], [R80.64], P2 ;  /* 0x05680000504d7fae */ /* 0x0003e20009121844 */
[----:B------:R-:W4:Y:S01]  /*78170*/  LDL.LU R82, [R1+0x3ae4] ;  /* 0x003ae40001527983 */ /* 0x000f220000300800 */
[----:B------:R-:W-:Y:S01]  /*78180*/  ISETP.GT.AND P1, PT, R79, 0x19, PT ;  /* 0x000000194f00780c */ /* 0x000fe20003f24270 */
[----:B-1----:R-:W-:-:S02]  /*78190*/  IMAD.MOV.U32 R80, RZ, RZ, R76 ;  /* 0x000000ffff507224 */ /* 0x002fc400078e004c */
[----:B------:R-:W4:Y:S01]  /*781a0*/  LDL.LU R76, [R1+0x3ae8] ;  /* 0x003ae800014c7983 */ /* 0x000f220000300800 */
[----:B------:R-:W-:Y:S02]  /*781b0*/  IMAD.MOV.U32 R81, RZ, RZ, R3 ;  /* 0x000000ffff517224 */ /* 0x000fe400078e0003 */
[----:B------:R-:W4:Y:S01]  /*781c0*/  LDL.LU R85, [R1+0x3af0] ;  /* 0x003af00001557983 */ /* 0x000f220000300800 */
[----:B---3--:R-:W-:Y:S01]  /*781d0*/  SEL R3, RZ, 0x4, !P1 ;  /* 0x00000004ff037807 */ /* 0x008fe20004800000 */
[----:B------:R-:W3:Y:S04]  /*781e0*/  LDL.LU R83, [R1+0x3af8] ;  /* 0x003af80001537983 */ /* 0x000ee80000300800 */
[----:B------:R1:W-:Y:S01]  /*781f0*/  LDGSTS.E [R77+0x5700], [R80.64], P2 ;  /* 0x05700000504d7fae */ /* 0x0003e20009121844 */
[----:B------:R-:W-:-:S04]  /*78200*/  SEL R3, R3, RZ, !P0 ;  /* 0x000000ff03037207 */ /* 0x000fc80004000000 */
[----:B------:R-:W-:Y:S02]  /*78210*/  ISETP.NE.U32.AND P1, PT, R3, RZ, PT ;  /* 0x000000ff0300720c */ /* 0x000fe40003f25070 */
[-C--:B--2---:R-:W-:Y:S02]  /*78220*/  IADD3 R86, P3, R86, R84.reuse, RZ ;  /* 0x0000005456567210 */ /* 0x084fe40007f7e0ff */
[----:B------:R-:W-:-:S03]  /*78230*/  IADD3 R93, P4, R93, R84, RZ ;  /* 0x000000545d5d7210 */ /* 0x000fc60007f9e0ff */
[----:B------:R-:W-:Y:S01]  /*78240*/  IMAD.X R95, R95, 0x1, R0, P3 ;  /* 0x000000015f5f7824 */ /* 0x000fe200018e0600 */
[----:B------:R2:W-:Y:S01]  /*78250*/  STL [R1+0x3a00], R86 ;  /* 0x003a005601007387 */ /* 0x0005e20000100800 */
[----:B------:R-:W-:Y:S01]  /*78260*/  IADD3.X R94, R94, R0, RZ, P4, !PT ;  /* 0x000000005e5e7210 */ /* 0x000fe200027fe4ff */
[----:B-1----:R-:W-:Y:S02]  /*78270*/  IMAD.MOV.U32 R80, RZ, RZ, R86 ;  /* 0x000000ffff507224 */ /* 0x002fe400078e0056 */
[----:B------:R1:W-:Y:S01]  /*78280*/  STL [R1+0x39fc], R95 ;  /* 0x0039fc5f01007387 */ /* 0x0003e20000100800 */
[----:B------:R-:W-:Y:S03]  /*78290*/  STL [R1+0x3ac8], R93 ;  /* 0x003ac85d01007387 */ /* 0x000fe60000100800 */
[----:B--2---:R-:W3:Y:S01]  /*782a0*/  LDL.LU R86, [R1+0x3aec] ;  /* 0x003aec0001567983 */ /* 0x004ee20000300800 */
[----:B------:R-:W-:Y:S02]  /*782b0*/  STL [R1+0x3ac4], R94 ;  /* 0x003ac45e01007387 */ /* 0x000fe40000100800 */
[----:B------:R-:W3:Y:S02]  /*782c0*/  LDL.LU R3, [R1+0x3af4] ;  /* 0x003af40001037983 */ /* 0x000ee40000300800 */
[----:B------:R-:W-:-:S05]  /*782d0*/  IMAD.MOV.U32 R81, RZ, RZ, R95 ;  /* 0x000000ffff517224 */ /* 0x000fca00078e005f */
[----:B------:R1:W-:Y:S02]  /*782e0*/  LDGSTS.E [R77+0x5780], [R80.64], P2 ;  /* 0x05780000504d7fae */ /* 0x0003e40009121844 */
[----:B-1----:R-:W-:Y:S01]  /*782f0*/  IMAD.MOV.U32 R80, RZ, RZ, R93 ;  /* 0x000000ffff507224 */ /* 0x002fe200078e005d */
[----:B------:R-:W-:-:S05]  /*78300*/  MOV R81, R94 ;  /* 0x0000005e00517202 */ /* 0x000fca0000000f00 */
[----:B------:R1:W-:Y:S01]  /*78310*/  LDGSTS.E [R77+0x6400], [R80.64], P1 ;  /* 0x06400000504d7fae */ /* 0x0003e20008921844 */
[----:B------:R-:W-:-:S05]  /*78320*/  IADD3 R91, P2, R91, R84, RZ ;  /* 0x000000545b5b7210 */ /* 0x000fca0007f5e0ff */
[----:B------:R-:W-:Y:S01]  /*78330*/  IMAD.X R92, R92, 0x1, R0, P2 ;  /* 0x000000015c5c7824 */ /* 0x000fe200010e0600 */
[----:B------:R-:W-:Y:S01]  /*78340*/  STL [R1+0x3ad0], R91 ;  /* 0x003ad05b01007387 */ /* 0x000fe20000100800 */
[----:B-1----:R-:W-:-:S03]  /*78350*/  IMAD.MOV.U32 R80, RZ, RZ, R91 ;  /* 0x000000ffff507224 */ /* 0x002fc600078e005b */
[----:B------:R-:W-:Y:S02]  /*78360*/  MOV R81, R92 ;  /* 0x0000005c00517202 */ /* 0x000fe40000000f00 */
[----:B------:R-:W-:Y:S01]  /*78370*/  IADD3 R87, P3, R87, R84, RZ ;  /* 0x0000005457577210 */ /* 0x000fe20007f7e0ff */
[----:B------:R-:W-:Y:S04]  /*78380*/  STL [R1+0x3acc], R92 ;  /* 0x003acc5c01007387 */ /* 0x000fe80000100800 */
[----:B------:R1:W-:Y:S01]  /*78390*/  LDGSTS.E [R77+0x6480], [R80.64], P1 ;  /* 0x06480000504d7fae */ /* 0x0003e20008921844 */
[----:B------:R-:W-:-:S03]  /*783a0*/  IMAD.X R90, R90, 0x1, R0, P3 ;  /* 0x000000015a5a7824 */ /* 0x000fc600018e0600 */
[----:B------:R1:W-:Y:S04]  /*783b0*/  STL [R1+0x3ad8], R87 ;  /* 0x003ad85701007387 */ /* 0x0003e80000100800 */
[----:B------:R-:W-:Y:S01]  /*783c0*/  STL [R1+0x3ad4], R90 ;  /* 0x003ad45a01007387 */ /* 0x000fe20000100800 */
[----:B------:R-:W3:Y:S02]  /*783d0*/  LDL.LU R95, [R1+0x3afc] ;  /* 0x003afc00015f7983 */ /* 0x000ee40000300800 */
[----:B-1----:R-:W-:Y:S02]  /*783e0*/  IMAD.MOV.U32 R80, RZ, RZ, R87 ;  /* 0x000000ffff507224 */ /* 0x002fe400078e0057 */
[----:B------:R-:W3:Y:S01]  /*783f0*/  LDL.LU R87, [R1+0x3b00] ;  /* 0x003b000001577983 */ /* 0x000ee20000300800 */
[----:B------:R-:W-:-:S02]  /*78400*/  IMAD.MOV.U32 R81, RZ, RZ, R90 ;  /* 0x000000ffff517224 */ /* 0x000fc400078e005a */
[----:B------:R-:W3:Y:S02]  /*78410*/  LDL.LU R94, [R1+0x3bc4] ;  /* 0x003bc400015e7983 */ /* 0x000ee40000300800 */
[----:B------:R-:W3:Y:S01]  /*78420*/  LDL.LU R93, [R1+0x3bc8] ;  /* 0x003bc800015d7983 */ /* 0x000ee20000300800 */
[----:B------:R1:W-:Y:S01]  /*78430*/  LDGSTS.E [R77+0x6500], [R80.64], P1 ;  /* 0x06500000504d7fae */ /* 0x0003e20008921844 */
[----:B----4-:R-:W-:-:S05]  /*78440*/  IADD3 R88, P2, R88, R84, RZ ;  /* 0x0000005458587210 */ /* 0x010fca0007f5e0ff */
[----:B------:R-:W-:Y:S02]  /*78450*/  IMAD.X R89, R89, 0x1, R0, P2 ;  /* 0x0000000159597824 */ /* 0x000fe400010e0600 */
[----:B-1----:R-:W-:Y:S01]  /*78460*/  IMAD.MOV.U32 R80, RZ, RZ, R88 ;  /* 0x000000ffff507224 */ /* 0x002fe200078e0058 */
[----:B------:R-:W-:Y:S01]  /*78470*/  STL [R1+0x3ae0], R88 ;  /* 0x003ae05801007387 */ /* 0x000fe20000100800 */
[----:B------:R-:W-:Y:S01]  /*78480*/  IMAD.MOV.U32 R81, RZ, RZ, R89 ;  /* 0x000000ffff517224 */ /* 0x000fe200078e0059 */
[----:B------:R-:W-:Y:S02]  /*78490*/  IADD3 R76, P3, R76, R84, RZ ;  /* 0x000000544c4c7210 */ /* 0x000fe40007f7e0ff */
[----:B------:R-:W-:Y:S04]  /*784a0*/  STL [R1+0x3adc], R89 ;  /* 0x003adc5901007387 */ /* 0x000fe80000100800 */
[----:B------:R1:W-:Y:S01]  /*784b0*/  LDGSTS.E [R77+0x6580], [R80.64], P1 ;  /* 0x06580000504d7fae */ /* 0x0003e20008921844 */
[----:B------:R-:W-:-:S03]  /*784c0*/  IADD3.X R82, R82, R0, RZ, P3, !PT ;  /* 0x0000000052527210 */ /* 0x000fc60001ffe4ff */
[----:B------:R4:W-:Y:S01]  /*784d0*/  STL [R1+0x3ae8], R76 ;  /* 0x003ae84c01007387 */ /* 0x0009e20000100800 */
[----:B------:R-:W-:-:S03]  /*784e0*/  IADD3 R85, P2, R85, R84, RZ ;  /* 0x0000005455557210 */ /* 0x000fc60007f5e0ff */
[----:B------:R3:W-:Y:S01]  /*784f0*/  STL [R1+0x3ae4], R82 ;  /* 0x003ae45201007387 */ /* 0x0007e20000100800 */
[----:B------:R-:W2:Y:S02]  /*78500*/  LDL.LU R92, [R1+0x3bcc] ;  /* 0x003bcc00015c7983 */ /* 0x000ea40000300800 */
[----:B-1----:R-:W-:Y:S02]  /*78510*/  IMAD.MOV.U32 R80, RZ, RZ, R76 ;  /* 0x000000ffff507224 */ /* 0x002fe400078e004c */
[----:B----4-:R-:W4:Y:S01]  /*78520*/  LDL.LU R76, [R1+0x3bd0] ;  /* 0x003bd000014c7983 */ /* 0x010f220000300800 */
[----:B------:R-:W-:Y:S01]  /*78530*/  MOV R81, R82 ;  /* 0x0000005200517202 */ /* 0x000fe20000000f00 */
[----:B------:R-:W2:Y:S02]  /*78540*/  LDL.LU R91, [R1+0x3bd4] ;  /* 0x003bd400015b7983 */ /* 0x000ea40000300800 */
[----:B---3--:R-:W3:Y:S01]  /*78550*/  LDL.LU R82, [R1+0x3bd8] ;  /* 0x003bd80001527983 */ /* 0x008ee20000300800 */
[----:B------:R-:W-:Y:S01]  /*78560*/  IADD3 R83, P3, R83, R84, RZ ;  /* 0x0000005453537210 */ /* 0x000fe20007f7e0ff */
[----:B------:R-:W-:Y:S04]  /*78570*/  STL [R1+0x3af0], R85 ;  /* 0x003af05501007387 */ /* 0x000fe80000100800 */
[----:B------:R1:W-:Y:S01]  /*78580*/  LDGSTS.E [R77+0x6600], [R80.64], P1 ;  /* 0x06600000504d7fae */ /* 0x0003e20008921844 */
[----:B------:R-:W-:-:S02]  /*78590*/  IMAD.X R86, R86, 0x1, R0, P2 ;  /* 0x0000000156567824 */ /* 0x000fc400010e0600 */
[----:B------:R-:W-:-:S03]  /*785a0*/  IMAD.X R3, R3, 0x1, R0, P3 ;  /* 0x0000000103037824 */ /* 0x000fc600018e0600 */
[----:B------:R1:W-:Y:S01]  /*785b0*/  STL [R1+0x3aec], R86 ;  /* 0x003aec5601007387 */ /* 0x0003e20000100800 */
[----:B------:R-:W-:Y:S02]  /*785c0*/  STL [R1+0x3af8], R83 ;  /* 0x003af85301007387 */ /* 0x000fe40000100800 */
[----:B------:R-:W2:Y:S01]  /*785d0*/  LDL.LU R89, [R1+0x3be0] ;  /* 0x003be00001597983 */ /* 0x000ea20000300800 */
[----:B-1----:R-:W-:Y:S01]  /*785e0*/  MOV R81, R86 ;  /* 0x0000005600517202 */ /* 0x002fe20000000f00 */
[----:B------:R1:W-:Y:S04]  /*785f0*/  STL [R1+0x3af4], R3 ;  /* 0x003af40301007387 */ /* 0x0003e80000100800 */
[----:B------:R-:W2:Y:S01]  /*78600*/  LDL.LU R86, [R1+0x3be8] ;  /* 0x003be80001567983 */ /* 0x000ea20000300800 */
[----:B------:R-:W2:Y:S02]  /*78610*/  LDL.LU R90, [R1+0x3bdc] ;  /* 0x003bdc00015a7983 */ /* 0x000ea40000300800 */
[----:B------:R-:W2:Y:S02]  /*78620*/  LDL.LU R88, [R1+0x3be4] ;  /* 0x003be40001587983 */ /* 0x000ea40000300800 */
[----:B------:R-:W-:Y:S01]  /*78630*/  IMAD.MOV.U32 R80, RZ, RZ, R85 ;  /* 0x000000ffff507224 */ /* 0x000fe200078e0055 */
[----:B------:R-:W-:Y:S01]  /*78640*/  ISETP.GT.AND P2, PT, R79, 0x1d, PT ;  /* 0x0000001d4f00780c */ /* 0x000fe20003f44270 */
[----:B------:R-:W2:Y:S04]  /*78650*/  LDL.LU R85, [R1+0x3bf0] ;  /* 0x003bf00001557983 */ /* 0x000ea80000300800 */
[----:B------:R1:W-:Y:S02]  /*78660*/  LDGSTS.E [R77+0x6680], [R80.64], P1 ;  /* 0x06680000504d7fae */ /* 0x0003e40008921844 */
[----:B-1----:R-:W-:-:S02]  /*78670*/  IMAD.MOV.U32 R81, RZ, RZ, R3 ;  /* 0x000000ffff517224 */ /* 0x002fc400078e0003 */
[----:B------:R-:W-:Y:S01]  /*78680*/  IMAD.MOV.U32 R80, RZ, RZ, R83 ;  /* 0x000000ffff507224 */ /* 0x000fe200078e0053 */
[----:B------:R-:W-:Y:S01]  /*78690*/  SEL R3, RZ, 0x4, !P2 ;  /* 0x00000004ff037807 */ /* 0x000fe20005000000 */
[----:B------:R-:W2:Y:S04]  /*786a0*/  LDL.LU R83, [R1+0x3bf8] ;  /* 0x003bf80001537983 */ /* 0x000ea80000300800 */
[----:B------:R1:W-:Y:S01]  /*786b0*/  LDGSTS.E [R77+0x6700], [R80.64], P1 ;  /* 0x06700000504d7fae */ /* 0x0003e20008921844 */
[----:B------:R-:W-:-:S04]  /*786c0*/  SEL R3, R3, RZ, !P0 ;  /* 0x000000ff03037207 */ /* 0x000fc80004000000 */
[----:B------:R-:W-:Y:S02]  /*786d0*/  ISETP.NE.U32.AND P2, PT, R3, RZ, PT ;  /* 0x000000ff0300720c */ /* 0x000fe40003f45070 */
[----:B------:R-:W-:-:S05]  /*786e0*/  IADD3 R87, P3, R87, R84, RZ ;  /* 0x0000005457577210 */ /* 0x000fca0007f7e0ff */
[----:B------:R-:W-:Y:S02]  /*786f0*/  IMAD.X R95, R95, 0x1, R0, P3 ;  /* 0x000000015f5f7824 */ /* 0x000fe400018e0600 */
[----:B-1----:R-:W-:Y:S01]  /*78700*/  IMAD.MOV.U32 R80, RZ, RZ, R87 ;  /* 0x000000ffff507224 */ /* 0x002fe200078e0057 */
[----:B------:R-:W-:Y:S01]  /*78710*/  IADD3 R93, P4, R93, R84, RZ ;  /* 0x000000545d5d7210 */ /* 0x000fe20007f9e0ff */
[----:B------:R-:W-:Y:S01]  /*78720*/  IMAD.MOV.U32 R81, RZ, RZ, R95 ;  /* 0x000000ffff517224 */ /* 0x000fe200078e005f */
[----:B------:R1:W-:Y:S02]  /*78730*/  STL [R1+0x3b00], R87 ;  /* 0x003b005701007387 */ /* 0x0003e40000100800 */
[----:B------:R-:W-:Y:S01]  /*78740*/  IADD3.X R94, R94, R0, RZ, P4, !PT ;  /* 0x000000005e5e7210 */ /* 0x000fe200027fe4ff */
[----:B------:R-:W-:Y:S01]  /*78750*/  STL [R1+0x3afc], R95 ;  /* 0x003afc5f01007387 */ /* 0x000fe20000100800 */
[----:B------:R1:W-:Y:S01]  /*78760*/  LDGSTS.E [R77+0x6780], [R80.64], P1 ;  /* 0x06780000504d7fae */ /* 0x0003e20008921844 */
[----:B------:R-:W-:Y:S03]  /*78770*/  STL [R1+0x3bc8], R93 ;  /* 0x003bc85d01007387 */ /* 0x000fe60000100800 */
[----:B-1----:R-:W2:Y:S01]  /*78780*/  LDL.LU R87, [R1+0x3bec] ;  /* 0x003bec0001577983 */ /* 0x002ea20000300800 */
[----:B------:R-:W-:Y:S02]  /*78790*/  STL [R1+0x3bc4], R94 ;  /* 0x003bc45e01007387 */ /* 0x000fe40000100800 */
[----:B------:R-:W2:Y:S02]  /*787a0*/  LDL.LU R3, [R1+0x3bf4] ;  /* 0x003bf40001037983 */ /* 0x000ea40000300800 */
[----:B------:R-:W-:Y:S01]  /*787b0*/  IMAD.MOV.U32 R80, RZ, RZ, R93 ;  /* 0x000000ffff507224 */ /* 0x000fe200078e005d */
[----:B------:R-:W-:-:S05]  /*787c0*/  MOV R81, R94 ;  /* 0x0000005e00517202 */ /* 0x000fca0000000f00 */
[----:B------:R1:W-:Y:S01]  /*787d0*/  LDGSTS.E [R77+0x7400], [R80.64], P2 ;  /* 0x07400000504d7fae */ /* 0x0003e20009121844 */
[-C--:B----4-:R-:W-:Y:S02]  /*787e0*/  IADD3 R76, P1, R76, R84.reuse, RZ ;  /* 0x000000544c4c7210 */ /* 0x090fe40007f3e0ff */
[----:B---3--:R-:W-:-:S03]  /*787f0*/  IADD3 R82, P3, R82, R84, RZ ;  /* 0x0000005452527210 */ /* 0x008fc60007f7e0ff */
[----:B--2---:R-:W-:Y:S01]  /*78800*/  IMAD.X R92, R92, 0x1, R0, P1 ;  /* 0x000000015c5c7824 */ /* 0x004fe200008e0600 */
        /* <DEDUP_REMOVED lines=8> */
[----:B------:R4:W-:Y:S02]  /*78890*/  STL [R1+0x3bd4], R91 ;  /* 0x003bd45b01007387 */ /* 0x0009e40000100800 */
[----:B---3--:R-:W-:-:S02]  /*788a0*/  IMAD.MOV.U32 R80, RZ, RZ, R82 ;  /* 0x000000ffff507224 */ /* 0x008fc400078e0052 */
[----:B-1----:R-:W3:Y:S01]  /*788b0*/  LDL.LU R82, [R1+0x3bfc] ;  /* 0x003bfc0001527983 */ /* 0x002ee20000300800 */
[-C--:B------:R-:W-:Y:S02]  /*788c0*/  IADD3 R89, P1, R89, R84.reuse, RZ ;  /* 0x0000005459597210 */ /* 0x080fe40007f3e0ff */
[----:B------:R-:W-:-:S03]  /*788d0*/  IADD3 R86, P3, R86, R84, RZ ;  /* 0x0000005456567210 */ /* 0x000fc60007f7e0ff */
[----:B------:R-:W-:Y:S01]  /*788e0*/  IMAD.X R90, R90, 0x1, R0, P1 ;  /* 0x000000015a5a7824 */ /* 0x000fe200008e0600 */
[----:B------:R-:W-:Y:S01]  /*788f0*/  STL [R1+0x3be0], R89 ;  /* 0x003be05901007387 */ /* 0x000fe20000100800 */
[----:B------:R-:W-:-:S03]  /*78900*/  IADD3.X R88, R88, R0, RZ, P3, !PT ;  /* 0x0000000058587210 */ /* 0x000fc60001ffe4ff */
[----:B------:R-:W-:Y:S01]  /*78910*/  STL [R1+0x3bdc], R90 ;  /* 0x003bdc5a01007387 */ /* 0x000fe20000100800 */
[----:B------:R1:W-:Y:S02]  /*78920*/  STL [R1+0x3be8], R86 ;  /* 0x003be85601007387 */ /* 0x0003e40000100800 */
[----:B------:R-:W3:Y:S02]  /*78930*/  LDL.LU R95, [R1+0x3504] ;  /* 0x00350400015f7983 */ /* 0x000ee40000300800 */
[----:B------:R1:W-:Y:S01]  /*78940*/  STL [R1+0x3be4], R88 ;  /* 0x003be45801007387 */ /* 0x0003e20000100800 */
[----:B------:R-:W3:Y:S01]  /*78950*/  LDL.LU R94, [R1+0x3508] ;  /* 0x00350800015e7983 */ /* 0x000ee20000300800 */
[----:B------:R-:W-:Y:S02]  /*78960*/  IMAD.MOV.U32 R81, RZ, RZ, R91 ;  /* 0x000000ffff517224 */ /* 0x000fe400078e005b */
[----:B------:R-:W3:Y:S02]  /*78970*/  LDL.LU R93, [R1+0x350c] ;  /* 0x00350c00015d7983 */ /* 0x000ee40000300800 */
[----:B------:R-:W3:Y:S01]  /*78980*/  LDL.LU R92, [R1+0x3510] ;  /* 0x00351000015c7983 */ /* 0x000ee20000300800 */
[----:B----4-:R-:W2:Y:S04]  /*78990*/  LDL.LU R91, [R1+0x3514] ;  /* 0x00351400015b7983 */ /* 0x010ea80000300800 */
[----:B------:R1:W-:Y:S02]  /*789a0*/  LDGSTS.E [R77+0x7500], [R80.64], P2 ;  /* 0x07500000504d7fae */ /* 0x0003e40009121844 */
[----:B-1----:R-:W-:-:S02]  /*789b0*/  IMAD.MOV.U32 R80, RZ, RZ, R89 ;  /* 0x000000ffff507224 */ /* 0x002fc400078e0059 */
[----:B------:R-:W-:-:S05]  /*789c0*/  IMAD.MOV.U32 R81, RZ, RZ, R90 ;  /* 0x000000ffff517224 */ /* 0x000fca00078e005a */
[----:B------:R1:W-:Y:S02]  /*789d0*/  LDGSTS.E [R77+0x7580], [R80.64], P2 ;  /* 0x07580000504d7fae */ /* 0x0003e40009121844 */
[----:B-1----:R-:W-:Y:S02]  /*789e0*/  IMAD.MOV.U32 R80, RZ, RZ, R86 ;  /* 0x000000ffff507224 */ /* 0x002fe400078e0056 */
[----:B------:R-:W2:Y:S01]  /*789f0*/  LDL.LU R86, [R1+0x3518] ;  /* 0x0035180001567983 */ /* 0x000ea20000300800 */
[-C--:B------:R-:W-:Y:S02]  /*78a00*/  IADD3 R85, P1, R85, R84.reuse, RZ ;  /* 0x0000005455557210 */ /* 0x080fe40007f3e0ff */
[----:B------:R-:W-:Y:S01]  /*78a10*/  IADD3 R83, P3, R83, R84, RZ ;  /* 0x0000005453537210 */ /* 0x000fe20007f7e0ff */
[----:B------:R-:W1:Y:S01]  /*78a20*/  S2R R205, SR_TID.X ;  /* 0x0000000000cd7919 */ /* 0x000e620000002100 */
[----:B------:R-:W-:-:S03]  /*78a30*/  MOV R81, R88 ;  /* 0x0000005800517202 */ /* 0x000fc60000000f00 */
[----:B------:R1:W-:Y:S04]  /*78a40*/  STL [R1+0x3bf0], R85 ;  /* 0x003bf05501007387 */ /* 0x0003e80000100800 */
[----:B------:R1:W-:Y:S01]  /*78a50*/  LDGSTS.E [R77+0x7600], [R80.64], P2 ;  /* 0x07600000504d7fae */ /* 0x0003e20009121844 */
[--C-:B------:R-:W-:Y:S02]  /*78a60*/  IMAD.X R87, R87, 0x1, R0.reuse, P1 ;  /* 0x0000000157577824 */ /* 0x100fe400008e0600 */
[----:B------:R-:W-:Y:S02]  /*78a70*/  IMAD.X R3, R3, 0x1, R0, P3 ;  /* 0x0000000103037824 */ /* 0x000fe400018e0600 */
[----:B-1----:R-:W-:Y:S01]  /*78a80*/  IMAD.MOV.U32 R80, RZ, RZ, R85 ;  /* 0x000000ffff507224 */ /* 0x002fe200078e0055 */
[----:B------:R-:W-:Y:S01]  /*78a90*/  STL [R1+0x3bec], R87 ;  /* 0x003bec5701007387 */ /* 0x000fe20000100800 */
[----:B------:R-:W-:Y:S01]  /*78aa0*/  MOV R81, R87 ;  /* 0x0000005700517202 */ /* 0x000fe20000000f00 */
[----:B------:R-:W-:Y:S02]  /*78ab0*/  STL [R1+0x3bf8], R83 ;  /* 0x003bf85301007387 */ /* 0x000fe40000100800 */
[----:B------:R1:W-:Y:S01]  /*78ac0*/  STL [R1+0x3bf4], R3 ;  /* 0x003bf40301007387 */ /* 0x0003e20000100800 */
[----:B------:R-:W2:Y:S01]  /*78ad0*/  LDL.LU R90, [R1+0x351c] ;  /* 0x00351c00015a7983 */ /* 0x000ea20000300800 */
[----:B------:R-:W2:Y:S02]  /*78ae0*/  LDL.LU R89, [R1+0x3520] ;  /* 0x0035200001597983 */ /* 0x000ea40000300800 */
[----:B------:R-:W2:Y:S01]  /*78af0*/  LDL.LU R88, [R1+0x3524] ;  /* 0x0035240001587983 */ /* 0x000ea20000300800 */
[----:B------:R1:W-:Y:S01]  /*78b00*/  LDGSTS.E [R77+0x7680], [R80.64], P2 ;  /* 0x07680000504d7fae */ /* 0x0003e20009121844 */
[----:B------:R-:W2:Y:S01]  /*78b10*/  LDL.LU R85, [R1+0x3528] ;  /* 0x0035280001557983 */ /* 0x000ea20000300800 */
[----:B------:R-:W-:-:S02]  /*78b20*/  ISETP.GT.AND P1, PT, R79, 0x2, PT ;  /* 0x000000024f00780c */ /* 0x000fc40003f24270 */
[----:B------:R-:W-:Y:S01]  /*78b30*/  LOP3.LUT R205, R205, 0x1f, RZ, 0xc0, !PT ;  /* 0x0000001fcdcd7812 */ /* 0x000fe200078ec0ff */
[----:B-1----:R-:W-:Y:S02]  /*78b40*/  IMAD.MOV.U32 R80, RZ, RZ, R83 ;  /* 0x000000ffff507224 */ /* 0x002fe400078e0053 */
[----:B------:R-:W-:-:S05]  /*78b50*/  IMAD.MOV.U32 R81, RZ, RZ, R3 ;  /* 0x000000ffff517224 */ /* 0x000fca00078e0003 */
[----:B------:R1:W-:Y:S01]  /*78b60*/  LDGSTS.E [R77+0x7700], [R80.64], P2 ;  /* 0x07700000504d7fae */ /* 0x0003e20009121844 */
[----:B------:R-:W-:Y:S02]  /*78b70*/  SEL R3, RZ, 0x4, !P1 ;  /* 0x00000004ff037807 */ /* 0x000fe40004800000 */
[----:B------:R-:W-:Y:S02]  /*78b80*/  SHF.L.U32 R205, R205, 0x2, RZ ;  /* 0x00000002cdcd7819 */ /* 0x000fe400000006ff */
[----:B------:R-:W-:-:S04]  /*78b90*/  SEL R3, R3, RZ, !P0 ;  /* 0x000000ff03037207 */ /* 0x000fc80004000000 */
[----:B------:R-:W-:Y:S02]  /*78ba0*/  ISETP.NE.U32.AND P1, PT, R3, RZ, PT ;  /* 0x000000ff0300720c */ /* 0x000fe40003f25070 */
[----:B--2---:R-:W-:-:S05]  /*78bb0*/  IADD3 R76, P3, R76, R84, RZ ;  /* 0x000000544c4c7210 */ /* 0x004fca0007f7e0ff */
[----:B-1----:R-:W-:Y:S02]  /*78bc0*/  IMAD.MOV.U32 R80, RZ, RZ, R76 ;  /* 0x000000ffff507224 */ /* 0x002fe400078e004c */
[----:B---3--:R-:W-:-:S04]  /*78bd0*/  IMAD.X R82, R82, 0x1, R0, P3 ;  /* 0x0000000152527824 */ /* 0x008fc800018e0600 */
[----:B------:R-:W-:Y:S01]  /*78be0*/  IMAD.MOV.U32 R81, RZ, RZ, R82 ;  /* 0x000000ffff517224 */ /* 0x000fe200078e0052 */
[----:B------:R1:W-:Y:S04]  /*78bf0*/  STL [R1+0x3c00], R76 ;  /* 0x003c004c01007387 */ /* 0x0003e80000100800 */
[----:B------:R2:W-:Y:S01]  /*78c00*/  LDGSTS.E [R77+0x7780], [R80.64], P2 ;  /* 0x07780000504d7fae */ /* 0x0005e20009121844 */
[----:B------:R3:W-:Y:S02]  /*78c10*/  STL [R1+0x3bfc], R82 ;  /* 0x003bfc5201007387 */ /* 0x0007e40000100800 */
[----:B------:R-:W4:Y:S01]  /*78c20*/  LDL.LU R83, [R1+0x3530] ;  /* 0x0035300001537983 */ /* 0x000f220000300800 */
[----:B-1----:R-:W4:Y:S01]  /*78c30*/  LDL.LU R76, [R1+0x3538] ;  /* 0x00353800014c7983 */ /* 0x002f220000300800 */
[----:B------:R-:W4:Y:S01]  /*78c40*/  LDL.LU R87, [R1+0x352c] ;  /* 0x00352c0001577983 */ /* 0x000f220000300800 */
[----:B---3--:R-:W-:-:S04]  /*78c50*/  LOP3.LUT R82, R205, 0x40, RZ, 0x3c, !PT ;  /* 0x00000040cd527812 */ /* 0x008fc800078e3cff */
[----:B------:R-:W-:Y:S02]  /*78c60*/  LEA R3, R137, R82, 0xf ;  /* 0x0000005289037211 */ /* 0x000fe400078e78ff */
[----:B------:R-:W-:-:S05]  /*78c70*/  IADD3 R94, P2, R94, R84, RZ ;  /* 0x000000545e5e7210 */ /* 0x000fca0007f5e0ff */
[----:B------:R-:W-:Y:S01]  /*78c80*/  IMAD.X R95, R95, 0x1, R0, P2 ;  /* 0x000000015f5f7824 */ /* 0x000fe200010e0600 */
[----:B------:R-:W-:Y:S04]  /*78c90*/  STL [R1+0x3508], R94 ;  /* 0x0035085e01007387 */ /* 0x000fe80000100800 */
[----:B------:R-:W-:Y:S01]  /*78ca0*/  STL [R1+0x3504], R95 ;  /* 0x0035045f01007387 */ /* 0x000fe20000100800 */
[----:B------:R-:W3:Y:S01]  /*78cb0*/  LDL.LU R82, [R1+0x3534] ;  /* 0x0035340001527983 */ /* 0x000ee20000300800 */
[----:B------:R-:W-:Y:S01]  /*78cc0*/  IADD3 R92, P2, R92, R84, RZ ;  /* 0x000000545c5c7210 */ /* 0x000fe20007f5e0ff */
[----:B--2---:R-:W-:Y:S02]  /*78cd0*/  IMAD.MOV.U32 R80, RZ, RZ, R94 ;  /* 0x000000ffff507224 */ /* 0x004fe400078e005e */
[----:B------:R-:W-:-:S02]  /*78ce0*/  IMAD.MOV.U32 R81, RZ, RZ, R95 ;  /* 0x000000ffff517224 */ /* 0x000fc400078e005f */
[----:B------:R-:W-:-:S03]  /*78cf0*/  IMAD.X R93, R93, 0x1, R0, P2 ;  /* 0x000000015d5d7824 */ /* 0x000fc600010e0600 */
[----:B------:R1:W-:Y:S04]  /*78d00*/  LDGSTS.E [R3+0x800], [R80.64], P1 ;  /* 0x0080000050037fae */ /* 0x0003e80008921844 */
[----:B------:R-:W-:Y:S01]  /*78d10*/  STL [R1+0x3510], R92 ;  /* 0x0035105c01007387 */ /* 0x000fe20000100800 */
[----:B------:R-:W-:Y:S02]  /*78d20*/  STL [R1+0x350c], R93 ;  /* 0x00350c5d01007387 */ /* 0x000fe40000100800 */
[----:B-1----:R-:W-:Y:S02]  /*78d30*/  IMAD.MOV.U32 R80, RZ, RZ, R92 ;  /* 0x000000ffff507224 */ /* 0x002fe400078e005c */
[----:B------:R-:W-:Y:S01]  /*78d40*/  IMAD.MOV.U32 R81, RZ, RZ, R93 ;  /* 0x000000ffff517224 */ /* 0x000fe200078e005d */
[----:B------:R-:W-:-:S04]  /*78d50*/  IADD3 R86, P3, R86, R84, RZ ;  /* 0x0000005456567210 */ /* 0x000fc80007f7e0ff */
[----:B------:R1:W-:Y:S01]  /*78d60*/  LDGSTS.E [R3+0x880], [R80.64], P1 ;  /* 0x0088000050037fae */ /* 0x0003e20008921844 */
[----:B------:R-:W-:-:S03]  /*78d70*/  IADD3.X R91, R91, R0, RZ, P3, !PT ;  /* 0x000000005b5b7210 */ /* 0x000fc60001ffe4ff */
[----:B------:R2:W-:Y:S04]  /*78d80*/  STL [R1+0x3518], R86 ;  /* 0x0035185601007387 */ /* 0x0005e80000100800 */
[----:B------:R2:W-:Y:S01]  /*78d90*/  STL [R1+0x3514], R91 ;  /* 0x0035145b01007387 */ /* 0x0005e20000100800 */
[----:B------:R-:W3:Y:S02]  /*78da0*/  LDL.LU R96, [R1+0x353c] ;  /* 0x00353c0001607983 */ /* 0x000ee40000300800 */
[----:B-1----:R-:W-:Y:S02]  /*78db0*/  IMAD.MOV.U32 R80, RZ, RZ, R86 ;  /* 0x000000ffff507224 */ /* 0x002fe400078e0056 */
[----:B--2---:R-:W3:Y:S01]  /*78dc0*/  LDL.LU R86, [R1+0x3540] ;  /* 0x0035400001567983 */ /* 0x004ee20000300800 */
[----:B------:R-:W3:Y:S02]  /*78dd0*/  LDL.LU R95, [R1+0x3604] ;  /* 0x00360400015f7983 */ /* 0x000ee40000300800 */
[----:B------:R-:W3:Y:S01]  /*78de0*/  LDL.LU R94, [R1+0x3608] ;  /* 0x00360800015e7983 */ /* 0x000ee20000300800 */
[----:B------:R-:W-:-:S05]  /*78df0*/  MOV R81, R91 ;  /* 0x0000005b00517202 */ /* 0x000fca0000000f00 */
[----:B------:R1:W-:Y:S01]  /*78e00*/  LDGSTS.E [R3+0x900], [R80.64], P1 ;  /* 0x0090000050037fae */ /* 0x0003e20008921844 */
[-C--:B------:R-:W-:Y:S02]  /*78e10*/  IADD3 R89, P2, R89, R84.reuse, RZ ;  /* 0x0000005459597210 */ /* 0x080fe40007f5e0ff */
[----:B------:R-:W-:-:S03]  /*78e20*/  IADD3 R85, P3, R85, R84, RZ ;  /* 0x0000005455557210 */ /* 0x000fc60007f7e0ff */
[--C-:B------:R-:W-:Y:S01]  /*78e30*/  IMAD.X R90, R90, 0x1, R0.reuse, P2 ;  /* 0x000000015a5a7824 */ /* 0x100fe200010e0600 */
[----:B------:R-:W-:Y:S01]  /*78e40*/  STL [R1+0x3520], R89 ;  /* 0x0035205901007387 */ /* 0x000fe20000100800 */
[----:B------:R-:W-:-:S03]  /*78e50*/  IMAD.X R88, R88, 0x1, R0, P3 ;  /* 0x0000000158587824 */ /* 0x000fc600018e0600 */
[----:B------:R-:W-:Y:S01]  /*78e60*/  STL [R1+0x351c], R90 ;  /* 0x00351c5a01007387 */ /* 0x000fe20000100800 */
[----:B------:R1:W-:Y:S02]  /*78e70*/  STL [R1+0x3528], R85 ;  /* 0x0035285501007387 */ /* 0x0003e40000100800 */
[----:B-1----:R-:W-:Y:S01]  /*78e80*/  IMAD.MOV.U32 R80, RZ, RZ, R89 ;  /* 0x000000ffff507224 */ /* 0x002fe200078e0059 */
[----:B------:R-:W-:Y:S01]  /*78e90*/  MOV R81, R90 ;  /* 0x0000005a00517202 */ /* 0x000fe20000000f00 */
[----:B------:R1:W-:Y:S01]  /*78ea0*/  STL [R1+0x3524], R88 ;  /* 0x0035245801007387 */ /* 0x0003e20000100800 */
[----:B------:R-:W3:Y:S02]  /*78eb0*/  LDL.LU R93, [R1+0x360c] ;  /* 0x00360c00015d7983 */ /* 0x000ee40000300800 */
[----:B------:R-:W3:Y:S02]  /*78ec0*/  LDL.LU R92, [R1+0x3610] ;  /* 0x00361000015c7983 */ /* 0x000ee40000300800 */
[----:B------:R-:W3:Y:S01]  /*78ed0*/  LDL.LU R91, [R1+0x3614] ;  /* 0x00361400015b7983 */ /* 0x000ee20000300800 */
[----:B------:R1:W-:Y:S02]  /*78ee0*/  LDGSTS.E [R3+0x980], [R80.64], P1 ;  /* 0x0098000050037fae */ /* 0x0003e40008921844 */
[----:B-1----:R-:W-:-:S02]  /*78ef0*/  IMAD.MOV.U32 R80, RZ, RZ, R85 ;  /* 0x000000ffff507224 */ /* 0x002fc400078e0055 */
[----:B------:R-:W3:Y:S01]  /*78f00*/  LDL.LU R85, [R1+0x3618] ;  /* 0x0036180001557983 */ /* 0x000ee20000300800 */
[----:B------:R-:W-:-:S05]  /*78f10*/  IMAD.MOV.U32 R81, RZ, RZ, R88 ;  /* 0x000000ffff517224 */ /* 0x000fca00078e0058 */
[----:B------:R1:W-:Y:S01]  /*78f20*/  LDGSTS.E [R3+0xa00], [R80.64], P1 ;  /* 0x00a0000050037fae */ /* 0x0003e20008921844 */
[-C--:B----4-:R-:W-:Y:S02]  /*78f30*/  IADD3 R83, P2, R83, R84.reuse, RZ ;  /* 0x0000005453537210 */ /* 0x090fe40007f5e0ff */
[----:B------:R-:W-:-:S03]  /*78f40*/  IADD3 R76, P3, R76, R84, RZ ;  /* 0x000000544c4c7210 */ /* 0x000fc60007f7e0ff */
[----:B------:R-:W-:Y:S01]  /*78f50*/  IMAD.X R87, R87, 0x1, R0, P2 ;  /* 0x0000000157577824 */ /* 0x000fe200010e0600 */
[----:B------:R-:W-:Y:S04]  /*78f60*/  STL [R1+0x3530], R83 ;  /* 0x0035305301007387 */ /* 0x000fe80000100800 */
[----:B------:R4:W-:Y:S01]  /*78f70*/  STL [R1+0x352c], R87 ;  /* 0x00352c5701007387 */ /* 0x0009e20000100800 */
[----:B------:R3:W-:Y:S02]  /*78f80*/  STL [R1+0x3538], R76 ;  /* 0x0035384c01007387 */ /* 0x0007e40000100800 */
[----:B-1----:R-:W-:Y:S02]  /*78f90*/  IMAD.MOV.U32 R81, RZ, RZ, R87 ;  /* 0x000000ffff517224 */ /* 0x002fe400078e0057 */
[----:B------:R-:W-:Y:S01]  /*78fa0*/  IMAD.MOV.U32 R80, RZ, RZ, R83 ;  /* 0x000000ffff507224 */ /* 0x000fe200078e0053 */
[----:B---3--:R-:W-:-:S02]  /*78fb0*/  IADD3.X R82, R82, R0, RZ, P3, !PT ;  /* 0x0000000052527210 */ /* 0x008fc40001ffe4ff */
[----:B------:R-:W-:Y:S02]  /*78fc0*/  ISETP.GT.AND P2, PT, R79, 0x6, PT ;  /* 0x000000064f00780c */ /* 0x000fe40003f44270 */
[----:B------:R1:W-:Y:S04]  /*78fd0*/  LDGSTS.E [R3+0xa80], [R80.64], P1 ;  /* 0x00a8000050037fae */ /* 0x0003e80008921844 */
[----:B------:R3:W-:Y:S01]  /*78fe0*/  STL [R1+0x3534], R82 ;  /* 0x0035345201007387 */ /* 0x0007e20000100800 */
[----:B------:R-:W2:Y:S02]  /*78ff0*/  LDL.LU R90, [R1+0x361c] ;  /* 0x00361c00015a7983 */ /* 0x000ea40000300800 */
[----:B------:R-:W2:Y:S02]  /*79000*/  LDL.LU R89, [R1+0x3620] ;  /* 0x0036200001597983 */ /* 0x000ea40000300800 */
[----:B------:R-:W2:Y:S01]  /*79010*/  LDL.LU R88, [R1+0x3624] ;  /* 0x0036240001587983 */ /* 0x000ea20000300800 */
[----:B----4-:R-:W4:Y:S01]  /*79020*/  LDL.LU R87, [R1+0x3628] ;  /* 0x0036280001577983 */ /* 0x010f220000300800 */
[----:B------:R-:W4:Y:S02]  /*79030*/  LDL.LU R83, [R1+0x3630] ;  /* 0x0036300001537983 */ /* 0x000f240000300800 */
[----:B-1----:R-:W-:Y:S01]  /*79040*/  IMAD.MOV.U32 R80, RZ, RZ, R76 ;  /* 0x000000ffff507224 */ /* 0x002fe200078e004c */
[----:B------:R-:W-:-:S02]  /*79050*/  SEL R76, RZ, 0x4, !P2 ;  /* 0x00000004ff4c7807 */ /* 0x000fc40005000000 */
[----:B------:R-:W-:Y:S02]  /*79060*/  MOV R81, R82 ;  /* 0x0000005200517202 */ /* 0x000fe40000000f00 */
[----:B---3--:R-:W3:Y:S01]  /*79070*/  LDL.LU R82, [R1+0x3638] ;  /* 0x0036380001527983 */ /* 0x008ee20000300800 */
[----:B------:R-:W-:-:S03]  /*79080*/  SEL R76, R76, RZ, !P0 ;  /* 0x000000ff4c4c7207 */ /* 0x000fc60004000000 */
[----:B------:R1:W-:Y:S01]  /*79090*/  LDGSTS.E [R3+0xb00], [R80.64], P1 ;  /* 0x00b0000050037fae */ /* 0x0003e20008921844 */
[----:B------:R-:W-:Y:S02]  /*790a0*/  ISETP.NE.U32.AND P2, PT, R76, RZ, PT ;  /* 0x000000ff4c00720c */ /* 0x000fe40003f45070 */
[-C--:B------:R-:W-:Y:S02]  /*790b0*/  IADD3 R86, P3, R86, R84.reuse, RZ ;  /* 0x0000005456567210 */ /* 0x080fe40007f7e0ff */
[----:B------:R-:W-:-:S03]  /*790c0*/  IADD3 R94, P4, R94, R84, RZ ;  /* 0x000000545e5e7210 */ /* 0x000fc60007f9e0ff */
[--C-:B------:R-:W-:Y:S01]  /*790d0*/  IMAD.X R96, R96, 0x1, R0.reuse, P3 ;  /* 0x0000000160607824 */ /* 0x100fe200018e0600 */
[----:B------:R1:W-:Y:S01]  /*790e0*/  STL [R1+0x3540], R86 ;  /* 0x0035405601007387 */ /* 0x0003e20000100800 */
[----:B------:R-:W-:Y:S02]  /*790f0*/  IMAD.X R95, R95, 0x1, R0, P4 ;  /* 0x000000015f5f7824 */ /* 0x000fe400020e0600 */
[----:B-1----:R-:W-:Y:S01]  /*79100*/  IMAD.MOV.U32 R80, RZ, RZ, R86 ;  /* 0x000000ffff507224 */ /* 0x002fe200078e0056 */
[----:B------:R1:W-:Y:S01]  /*79110*/  STL [R1+0x353c], R96 ;  /* 0x00353c6001007387 */ /* 0x0003e20000100800 */
[----:B------:R-:W-:Y:S03]  /*79120*/  STL [R1+0x3608], R94 ;  /* 0x0036085e01007387 */ /* 0x000fe60000100800 */
[----:B------:R-:W3:Y:S01]  /*79130*/  LDL.LU R86, [R1+0x362c] ;  /* 0x00362c0001567983 */ /* 0x000ee20000300800 */
[----:B------:R-:W-:Y:S02]  /*79140*/  STL [R1+0x3604], R95 ;  /* 0x0036045f01007387 */ /* 0x000fe40000100800 */
[----:B------:R-:W3:Y:S01]  /*79150*/  LDL.LU R76, [R1+0x3634] ;  /* 0x00363400014c7983 */ /* 0x000ee20000300800 */
[----:B------:R-:W-:-:S05]  /*79160*/  MOV R81, R96 ;  /* 0x0000006000517202 */ /* 0x000fca0000000f00 */
[----:B------:R1:W-:Y:S01]  /*79170*/  LDGSTS.E [R3+0xb80], [R80.64], P1 ;  /* 0x00b8000050037fae */ /* 0x0003e20008921844 */
[-C--:B------:R-:W-:Y:S01]  /*79180*/  IADD3 R92, P1, R92, R84.reuse, RZ ;  /* 0x000000545c5c7210 */ /* 0x080fe20007f3e0ff */
[----:B-1----:R-:W-:Y:S02]  /*79190*/  IMAD.MOV.U32 R80, RZ, RZ, R94 ;  /* 0x000000ffff507224 */ /* 0x002fe400078e005e */
[----:B------:R-:W-:Y:S02]  /*791a0*/  IMAD.MOV.U32 R81, RZ, RZ, R95 ;  /* 0x000000ffff517224 */ /* 0x000fe400078e005f */
[----:B------:R-:W-:Y:S01]  /*791b0*/  IMAD.X R93, R93, 0x1, R0, P1 ;  /* 0x000000015d5d7824 */ /* 0x000fe200008e0600 */
[----:B------:R-:W-:Y:S04]  /*791c0*/  STL [R1+0x3610], R92 ;  /* 0x0036105c01007387 */ /* 0x000fe80000100800 */
[----:B------:R1:W-:Y:S01]  /*791d0*/  LDGSTS.E [R3+0x1800], [R80.64], P2 ;  /* 0x0180000050037fae */ /* 0x0003e20009121844 */
[----:B------:R-:W-:-:S03]  /*791e0*/  IADD3 R85, P3, R85, R84, RZ ;  /* 0x0000005455557210 */ /* 0x000fc60007f7e0ff */
[----:B------:R-:W-:Y:S01]  /*791f0*/  STL [R1+0x360c], R93 ;  /* 0x00360c5d01007387 */ /* 0x000fe20000100800 */
[----:B------:R-:W-:Y:S01]  /*79200*/  IADD3.X R91, R91, R0, RZ, P3, !PT ;  /* 0x000000005b5b7210 */ /* 0x000fe20001ffe4ff */
[----:B-1----:R-:W-:Y:S02]  /*79210*/  IMAD.MOV.U32 R80, RZ, RZ, R92 ;  /* 0x000000ffff507224 */ /* 0x002fe400078e005c */
[----:B------:R-:W-:Y:S01]  /*79220*/  IMAD.MOV.U32 R81, RZ, RZ, R93 ;  /* 0x000000ffff517224 */ /* 0x000fe200078e005d */
[----:B------:R1:W-:Y:S01]  /*79230*/  STL [R1+0x3618], R85 ;  /* 0x0036185501007387 */ /* 0x0003e20000100800 */
[----:B------:R1:W-:Y:S02]  /*79240*/  STL [R1+0x3614], R91 ;  /* 0x0036145b01007387 */ /* 0x0003e40000100800 */
[----:B------:R-:W3:Y:S01]  /*79250*/  LDL.LU R96, [R1+0x363c] ;  /* 0x00363c0001607983 */ /* 0x000ee20000300800 */
[----:B------:R1:W-:Y:S02]  /*79260*/  LDGSTS.E [R3+0x1880], [R80.64], P2 ;  /* 0x0188000050037fae */ /* 0x0003e40009121844 */
[----:B-1----:R-:W-:-:S02]  /*79270*/  IMAD.MOV.U32 R80, RZ, RZ, R85 ;  /* 0x000000ffff507224 */ /* 0x002fc400078e0055 */
[----:B------:R-:W3:Y:S01]  /*79280*/  LDL.LU R85, [R1+0x3640] ;  /* 0x0036400001557983 */ /* 0x000ee20000300800 */
[----:B------:R-:W3:Y:S02]  /*79290*/  LDL.LU R95, [R1+0x3704] ;  /* 0x00370400015f7983 */ /* 0x000ee40000300800 */
[----:B------:R-:W3:Y:S01]  /*792a0*/  LDL.LU R94, [R1+0x3708] ;  /* 0x00370800015e7983 */ /* 0x000ee20000300800 */
[----:B------:R-:W-:-:S05]  /*792b0*/  MOV R81, R91 ;  /* 0x0000005b00517202 */ /* 0x000fca0000000f00 */
[----:B------:R1:W-:Y:S01]  /*792c0*/  LDGSTS.E [R3+0x1900], [R80.64], P2 ;  /* 0x0190000050037fae */ /* 0x0003e20009121844 */
[-C--:B--2---:R-:W-:Y:S02]  /*792d0*/  IADD3 R89, P1, R89, R84.reuse, RZ ;  /* 0x0000005459597210 */ /* 0x084fe40007f3e0ff */
[----:B----4-:R-:W-:-:S03]  /*792e0*/  IADD3 R87, P3, R87, R84, RZ ;  /* 0x0000005457577210 */ /* 0x010fc60007f7e0ff */
[--C-:B------:R-:W-:Y:S02]  /*792f0*/  IMAD.X R90, R90, 0x1, R0.reuse, P1 ;  /* 0x000000015a5a7824 */ /* 0x100fe400008e0600 */
[----:B------:R-:W-:Y:S01]  /*79300*/  IMAD.X R88, R88, 0x1, R0, P3 ;  /* 0x0000000158587824 */ /* 0x000fe200018e0600 */
[----:B------:R-:W-:Y:S02]  /*79310*/  STL [R1+0x3620], R89 ;  /* 0x0036205901007387 */ /* 0x000fe40000100800 */
[----:B------:R-:W-:Y:S02]  /*79320*/  STL [R1+0x361c], R90 ;  /* 0x00361c5a01007387 */ /* 0x000fe40000100800 */
[----:B------:R2:W-:Y:S02]  /*79330*/  STL [R1+0x3628], R87 ;  /* 0x0036285701007387 */ /* 0x0005e40000100800 */
[----:B-1----:R-:W-:Y:S01]  /*79340*/  IMAD.MOV.U32 R80, RZ, RZ, R89 ;  /* 0x000000ffff507224 */ /* 0x002fe200078e0059 */
[----:B------:R-:W-:Y:S01]  /*79350*/  MOV R81, R90 ;  /* 0x0000005a00517202 */ /* 0x000fe20000000f00 */
[----:B------:R1:W-:Y:S01]  /*79360*/  STL [R1+0x3624], R88 ;  /* 0x0036245801007387 */ /* 0x0003e20000100800 */
[----:B------:R-:W4:Y:S02]  /*79370*/  LDL.LU R93, [R1+0x370c] ;  /* 0x00370c00015d7983 */ /* 0x000f240000300800 */
[----:B------:R-:W4:Y:S02]  /*79380*/  LDL.LU R92, [R1+0x3710] ;  /* 0x00371000015c7983 */ /* 0x000f240000300800 */
[----:B------:R-:W4:Y:S01]  /*79390*/  LDL.LU R91, [R1+0x3714] ;  /* 0x00371400015b7983 */ /* 0x000f220000300800 */
[----:B------:R1:W-:Y:S02]  /*793a0*/  LDGSTS.E [R3+0x1980], [R80.64], P2 ;  /* 0x0198000050037fae */ /* 0x0003e40009121844 */
[----:B-1----:R-:W-:-:S02]  /*793b0*/  IMAD.MOV.U32 R80, RZ, RZ, R87 ;  /* 0x000000ffff507224 */ /* 0x002fc400078e0057 */
[----:B--2---:R-:W2:Y:S01]  /*793c0*/  LDL.LU R87, [R1+0x3718] ;  /* 0x0037180001577983 */ /* 0x004ea20000300800 */
[-C--:B------:R-:W-:Y:S02]  /*793d0*/  IADD3 R83, P1, R83, R84.reuse, RZ ;  /* 0x0000005453537210 */ /* 0x080fe40007f3e0ff */
[----:B---3--:R-:W-:Y:S01]  /*793e0*/  IADD3 R82, P3, R82, R84, RZ ;  /* 0x0000005452527210 */ /* 0x008fe20007f7e0ff */
[----:B------:R-:W-:Y:S02]  /*793f0*/  IMAD.MOV.U32 R81, RZ, RZ, R88 ;  /* 0x000000ffff517224 */ /* 0x000fe400078e0058 */
[----:B------:R-:W-:Y:S04]  /*79400*/  STL [R1+0x3630], R83 ;  /* 0x0036305301007387 */ /* 0x000fe80000100800 */
[----:B------:R1:W-:Y:S01]  /*79410*/  LDGSTS.E [R3+0x1a00], [R80.64], P2 ;  /* 0x01a0000050037fae */ /* 0x0003e20009121844 */
[----:B------:R-:W-:Y:S01]  /*79420*/  IMAD.X R86, R86, 0x1, R0, P1 ;  /* 0x0000000156567824 */ /* 0x000fe200008e0600 */
[----:B------:R-:W-:-:S04]  /*79430*/  IADD3.X R76, R76, R0, RZ, P3, !PT ;  /* 0x000000004c4c7210 */ /* 0x000fc80001ffe4ff */
[----:B------:R3:W-:Y:S01]  /*79440*/  STL [R1+0x362c], R86 ;  /* 0x00362c5601007387 */ /* 0x0007e20000100800 */
[----:B------:R-:W-:Y:S02]  /*79450*/  STL [R1+0x3638], R82 ;  /* 0x0036385201007387 */ /* 0x000fe40000100800 */
[----:B------:R3:W-:Y:S02]  /*79460*/  STL [R1+0x3634], R76 ;  /* 0x0036344c01007387 */ /* 0x0007e40000100800 */
[----:B------:R-:W2:Y:S01]  /*79470*/  LDL.LU R90, [R1+0x371c] ;  /* 0x00371c00015a7983 */ /* 0x000ea20000300800 */
[----:B------:R-:W2:Y:S01]  /*79480*/  LDL.LU R89, [R1+0x3720] ;  /* 0x0037200001597983 */ /* 0x000ea20000300800 */
[----:B-1----:R-:W-:Y:S02]  /*79490*/  IMAD.MOV.U32 R81, RZ, RZ, R86 ;  /* 0x000000ffff517224 */ /* 0x002fe400078e0056 */
[----:B------:R-:W2:Y:S01]  /*794a0*/  LDL.LU R88, [R1+0x3724] ;  /* 0x0037240001587983 */ /* 0x000ea20000300800 */
[----:B---3--:R-:W4:Y:S01]  /*794b0*/  LDL.LU R86, [R1+0x3728] ;  /* 0x0037280001567983 */ /* 0x008f220000300800 */
[----:B------:R-:W-:Y:S01]  /*794c0*/  IMAD.MOV.U32 R80, RZ, RZ, R83 ;  /* 0x000000ffff507224 */ /* 0x000fe200078e0053 */
[----:B------:R-:W-:Y:S01]  /*794d0*/  ISETP.GT.AND P1, PT, R79, 0xa, PT ;  /* 0x0000000a4f00780c */ /* 0x000fe20003f24270 */
[----:B------:R-:W4:Y:S03]  /*794e0*/  LDL.LU R83, [R1+0x3730] ;  /* 0x0037300001537983 */ /* 0x000f260000300800 */
[----:B------:R1:W-:Y:S02]  /*794f0*/  LDGSTS.E [R3+0x1a80], [R80.64], P2 ;  /* 0x01a8000050037fae */ /* 0x0003e40009121844 */
[----:B-1----:R-:W-:Y:S01]  /*79500*/  MOV R81, R76 ;  /* 0x0000004c00517202 */ /* 0x002fe20000000f00 */
[----:B------:R-:W-:-:S02]  /*79510*/  SEL R76, RZ, 0x4, !P1 ;  /* 0x00000004ff4c7807 */ /* 0x000fc40004800000 */
[----:B------:R-:W-:Y:S02]  /*79520*/  IMAD.MOV.U32 R80, RZ, RZ, R82 ;  /* 0x000000ffff507224 */ /* 0x000fe400078e0052 */
[----:B------:R-:W4:Y:S01]  /*79530*/  LDL.LU R82, [R1+0x3738] ;  /* 0x0037380001527983 */ /* 0x000f220000300800 */
        /* <DEDUP_REMOVED lines=10> */
[----:B------:R-:W-:Y:S01]  /*795e0*/  MOV R81, R96 ;  /* 0x0000006000517202 */ /* 0x000fe20000000f00 */
[----:B------:R-:W-:Y:S02]  /*795f0*/  STL [R1+0x3708], R94 ;  /* 0x0037085e01007387 */ /* 0x000fe40000100800 */
[----:B------:R-:W4:Y:S01]  /*79600*/  LDL.LU R85, [R1+0x372c] ;  /* 0x00372c0001557983 */ /* 0x000f220000300800 */
[----:B------:R-:W-:Y:S02]  /*79610*/  STL [R1+0x3704], R95 ;  /* 0x0037045f01007387 */ /* 0x000fe40000100800 */
[----:B------:R-:W4:Y:S01]  /*79620*/  LDL.LU R76, [R1+0x3734] ;  /* 0x00373400014c7983 */ /* 0x000f220000300800 */
[----:B------:R1:W-:Y:S02]  /*79630*/  LDGSTS.E [R3+0x1b80], [R80.64], P2 ;  /* 0x01b8000050037fae */ /* 0x0003e40009121844 */
[----:B-1----:R-:W-:-:S02]  /*79640*/  IMAD.MOV.U32 R80, RZ, RZ, R94 ;  /* 0x000000ffff507224 */ /* 0x002fc400078e005e */
[----:B------:R-:W-:-:S05]  /*79650*/  IMAD.MOV.U32 R81, RZ, RZ, R95 ;  /* 0x000000ffff517224 */ /* 0x000fca00078e005f */
[----:B------:R1:W-:Y:S01]  /*79660*/  LDGSTS.E [R3+0x2800], [R80.64], P1 ;  /* 0x0280000050037fae */ /* 0x0003e20008921844 */
[----:B----4-:R-:W-:-:S05]  /*79670*/  IADD3 R92, P2, R92, R84, RZ ;  /* 0x000000545c5c7210 */ /* 0x010fca0007f5e0ff */
[----:B------:R-:W-:Y:S02]  /*79680*/  IMAD.X R93, R93, 0x1, R0, P2 ;  /* 0x000000015d5d7824 */ /* 0x000fe400010e0600 */
[----:B-1----:R-:W-:Y:S01]  /*79690*/  IMAD.MOV.U32 R80, RZ, RZ, R92 ;  /* 0x000000ffff507224 */ /* 0x002fe200078e005c */
[----:B------:R-:W-:Y:S01]  /*796a0*/  STL [R1+0x3710], R92 ;  /* 0x0037105c01007387 */ /* 0x000fe20000100800 */
[----:B------:R-:W-:Y:S01]  /*796b0*/  IMAD.MOV.U32 R81, RZ, RZ, R93 ;  /* 0x000000ffff517224 */ /* 0x000fe200078e005d */
[----:B--2---:R-:W-:Y:S02]  /*796c0*/  IADD3 R87, P3, R87, R84, RZ ;  /* 0x0000005457577210 */ /* 0x004fe40007f7e0ff */
[----:B------:R-:W-:Y:S04]  /*796d0*/  STL [R1+0x370c], R93 ;  /* 0x00370c5d01007387 */ /* 0x000fe80000100800 */
[----:B------:R1:W-:Y:S01]  /*796e0*/  LDGSTS.E [R3+0x2880], [R80.64], P1 ;  /* 0x0288000050037fae */ /* 0x0003e20008921844 */
[----:B------:R-:W-:-:S03]  /*796f0*/  IADD3.X R91, R91, R0, RZ, P3, !PT ;  /* 0x000000005b5b7210 */ /* 0x000fc60001ffe4ff */
[----:B------:R2:W-:Y:S04]  /*79700*/  STL [R1+0x3718], R87 ;  /* 0x0037185701007387 */ /* 0x0005e80000100800 */
[----:B------:R4:W-:Y:S01]  /*79710*/  STL [R1+0x3714], R91 ;  /* 0x0037145b01007387 */ /* 0x0009e20000100800 */
[----:B------:R-:W3:Y:S02]  /*79720*/  LDL.LU R96, [R1+0x373c] ;  /* 0x00373c0001607983 */ /* 0x000ee40000300800 */
[----:B-1----:R-:W-:Y:S02]  /*79730*/  IMAD.MOV.U32 R80, RZ, RZ, R87 ;  /* 0x000000ffff507224 */ /* 0x002fe400078e0057 */
[----:B--2---:R-:W2:Y:S01]  /*79740*/  LDL.LU R87, [R1+0x3740] ;  /* 0x0037400001577983 */ /* 0x004ea20000300800 */
[----:B------:R-:W3:Y:S02]  /*79750*/  LDL.LU R95, [R1+0x3804] ;  /* 0x00380400015f7983 */ /* 0x000ee40000300800 */
[----:B------:R-:W3:Y:S01]  /*79760*/  LDL.LU R94, [R1+0x3808] ;  /* 0x00380800015e7983 */ /* 0x000ee20000300800 */
        /* <DEDUP_REMOVED lines=17> */
[----:B----4-:R-:W4:Y:S01]  /*79880*/  LDL.LU R86, [R1+0x3818] ;  /* 0x0038180001567983 */ /* 0x010f220000300800 */
[-C--:B------:R-:W-:Y:S02]  /*79890*/  IADD3 R83, P2, R83, R84.reuse, RZ ;  /* 0x0000005453537210 */ /* 0x080fe40007f5e0ff */
[----:B------:R-:W-:Y:S01]  /*798a0*/  IADD3 R82, P3, R82, R84, RZ ;  /* 0x0000005452527210 */ /* 0x000fe20007f7e0ff */
        /* <DEDUP_REMOVED lines=8> */
[----:B------:R-:W4:Y:S01]  /*79930*/  LDL.LU R90, [R1+0x381c] ;  /* 0x00381c00015a7983 */ /* 0x000f220000300800 */
[----:B------:R-:W4:Y:S01]  /*79940*/  LDL.LU R89, [R1+0x3820] ;  /* 0x0038200001597983 */ /* 0x000f220000300800 */
[----:B-1----:R-:W-:-:S03]  /*79950*/  IMAD.MOV.U32 R81, RZ, RZ, R85 ;  /* 0x000000ffff517224 */ /* 0x002fc600078e0055 */
[----:B------:R-:W4:Y:S04]  /*79960*/  LDL.LU R88, [R1+0x3824] ;  /* 0x0038240001587983 */ /* 0x000f280000300800 */
[----:B------:R-:W4:Y:S01]  /*79970*/  LDL.LU R85, [R1+0x3828] ;  /* 0x0038280001557983 */ /* 0x000f220000300800 */
        /* <DEDUP_REMOVED lines=11> */
[-C--:B--2---:R-:W-:Y:S02]  /*79a30*/  IADD3 R87, P3, R87, R84.reuse, RZ ;  /* 0x0000005457577210 */ /* 0x084fe40007f7e0ff */
[----:B---3--:R-:W-:-:S03]  /*79a40*/  IADD3 R94, P4, R94, R84, RZ ;  /* 0x000000545e5e7210 */ /* 0x008fc60007f9e0ff */
[--C-:B------:R-:W-:Y:S01]  /*79a50*/  IMAD.X R96, R96, 0x1, R0.reuse, P3 ;  /* 0x0000000160607824 */ /* 0x100fe200018e0600 */
[----:B------:R2:W-:Y:S01]  /*79a60*/  STL [R1+0x3740], R87 ;  /* 0x0037405701007387 */ /* 0x0005e20000100800 */
[----:B------:R-:W-:Y:S02]  /*79a70*/  IMAD.X R95, R95, 0x1, R0, P4 ;  /* 0x000000015f5f7824 */ /* 0x000fe400020e0600 */
[----:B-1----:R-:W-:Y:S01]  /*79a80*/  IMAD.MOV.U32 R80, RZ, RZ, R87 ;  /* 0x000000ffff507224 */ /* 0x002fe200078e0057 */
[----:B------:R1:W-:Y:S01]  /*79a90*/  STL [R1+0x373c], R96 ;  /* 0x00373c6001007387 */ /* 0x0003e20000100800 */
[----:B------:R-:W-:Y:S03]  /*79aa0*/  STL [R1+0x3808], R94 ;  /* 0x0038085e01007387 */ /* 0x000fe60000100800 */
[----:B--2---:R-:W2:Y:S01]  /*79ab0*/  LDL.LU R87, [R1+0x382c] ;  /* 0x00382c0001577983 */ /* 0x004ea20000300800 */
        /* <DEDUP_REMOVED lines=9> */
[----:B------:R1:W-:Y:S04]  /*79b50*/  LDGSTS.E [R3+0x3800], [R80.64], P2 ;  /* 0x0380000050037fae */ /* 0x0003e80009121844 */
[----:B------:R-:W-:Y:S01]  /*79b60*/  STL [R1+0x380c], R93 ;  /* 0x00380c5d01007387 */ /* 0x000fe20000100800 */
[----:B----4-:R-:W-:-:S04]  /*79b70*/  IADD3 R86, P3, R86, R84, RZ ;  /* 0x0000005456567210 */ /* 0x010fc80007f7e0ff */
        /* <DEDUP_REMOVED lines=25> */
[----:B----4-:R-:W4:Y:S01]  /*79d10*/  LDL.LU R91, [R1+0x3914] ;  /* 0x00391400015b7983 */ /* 0x010f220000300800 */
[----:B------:R1:W-:Y:S01]  /*79d20*/  LDGSTS.E [R3+0x3980], [R80.64], P2 ;  /* 0x0398000050037fae */ /* 0x0003e20009121844 */
[----:B------:R-:W-:-:S02]  /*79d30*/  IADD3 R83, P1, R83, R84, RZ ;  /* 0x0000005453537210 */ /* 0x000fc40007f3e0ff */
[----:B------:R-:W-:Y:S01]  /*79d40*/  IADD3 R82, P3, R82, R84, RZ ;  /* 0x0000005452527210 */ /* 0x000fe20007f7e0ff */
[----:B-1----:R-:W-:Y:S02]  /*79d50*/  IMAD.MOV.U32 R80, RZ, RZ, R85 ;  /* 0x000000ffff507224 */ /* 0x002fe400078e0055 */
[----:B------:R-:W4:Y:S01]  /*79d60*/  LDL.LU R85, [R1+0x3918] ;  /* 0x0039180001557983 */ /* 0x000f220000300800 */
[----:B------:R-:W-:Y:S02]  /*79d70*/  IMAD.MOV.U32 R81, RZ, RZ, R88 ;  /* 0x000000ffff517224 */ /* 0x000fe400078e0058 */
[----:B------:R-:W-:Y:S03]  /*79d80*/  STL [R1+0x3830], R83 ;  /* 0x0038305301007387 */ /* 0x000fe60000100800 */
[----:B------:R1:W-:Y:S02]  /*79d90*/  LDGSTS.E [R3+0x3a00], [R80.64], P2 ;  /* 0x03a0000050037fae */ /* 0x0003e40009121844 */
[----:B-1----:R-:W-:-:S02]  /*79da0*/  IMAD.MOV.U32 R80, RZ, RZ, R83 ;  /* 0x000000ffff507224 */ /* 0x002fc400078e0053 */
[----:B--2---:R-:W-:Y:S01]  /*79db0*/  IMAD.X R87, R87, 0x1, R0, P1 ;  /* 0x0000000157577824 */ /* 0x004fe200008e0600 */
[----:B---3--:R-:W-:-:S04]  /*79dc0*/  IADD3.X R76, R76, R0, RZ, P3, !PT ;  /* 0x000000004c4c7210 */ /* 0x008fc80001ffe4ff */
[----:B------:R1:W-:Y:S01]  /*79dd0*/  STL [R1+0x382c], R87 ;  /* 0x00382c5701007387 */ /* 0x0003e20000100800 */
[----:B------:R-:W-:Y:S03]  /*79de0*/  STL [R1+0x3838], R82 ;  /* 0x0038385201007387 */ /* 0x000fe60000100800 */
[----:B------:R2:W-:Y:S01]  /*79df0*/  STL [R1+0x3834], R76 ;  /* 0x0038344c01007387 */ /* 0x0005e20000100800 */
[----:B------:R-:W3:Y:S03]  /*79e00*/  LDL.LU R90, [R1+0x391c] ;  /* 0x00391c00015a7983 */ /* 0x000ee60000300800 */
[----:B------:R-:W3:Y:S01]  /*79e10*/  LDL.LU R89, [R1+0x3920] ;  /* 0x0039200001597983 */ /* 0x000ee20000300800 */
[----:B------:R-:W-:Y:S02]  /*79e20*/  IMAD.MOV.U32 R81, RZ, RZ, R87 ;  /* 0x000000ffff517224 */ /* 0x000fe400078e0057 */
[----:B------:R-:W3:Y:S01]  /*79e30*/  LDL.LU R88, [R1+0x3924] ;  /* 0x0039240001587983 */ /* 0x000ee20000300800 */
[----:B-1----:R-:W3:Y:S01]  /*79e40*/  LDL.LU R87, [R1+0x3928] ;  /* 0x0039280001577983 */ /* 0x002ee20000300800 */
[----:B------:R-:W-:-:S03]  /*79e50*/  ISETP.GT.AND P1, PT, R79, 0x12, PT ;  /* 0x000000124f00780c */ /* 0x000fc60003f24270 */
[----:B------:R1:W-:Y:S01]  /*79e60*/  LDGSTS.E [R3+0x3a80], [R80.64], P2 ;  /* 0x03a8000050037fae */ /* 0x0003e20009121844 */
[----:B------:R-:W3:Y:S01]  /*79e70*/  LDL.LU R83, [R1+0x3930] ;  /* 0x0039300001537983 */ /* 0x000ee20000300800 */
[----:B-1----:R-:W-:Y:S01]  /*79e80*/  MOV R81, R76 ;  /* 0x0000004c00517202 */ /* 0x002fe20000000f00 */
[----:B--2---:R-:W-:Y:S02]  /*79e90*/  SEL R76, RZ, 0x4, !P1 ;  /* 0x00000004ff4c7807 */ /* 0x004fe40004800000 */
[----:B------:R-:W-:Y:S02]  /*79ea0*/  IMAD.MOV.U32 R80, RZ, RZ, R82 ;  /* 0x000000ffff507224 */ /* 0x000fe400078e0052 */
[----:B------:R-:W3:Y:S01]  /*79eb0*/  LDL.LU R82, [R1+0x3938] ;  /* 0x0039380001527983 */ /* 0x000ee20000300800 */
        /* <DEDUP_REMOVED lines=22> */
[----:B----4-:R-:W-:-:S03]  /*7a020*/  IADD3 R85, P3, R85, R84, RZ ;  /* 0x0000005455557210 */ /* 0x010fc60007f7e0ff */
        /* <DEDUP_REMOVED lines=14> */
[-C--:B---3--:R-:W-:Y:S02]  /*7a110*/  IADD3 R89, P2, R89, R84.reuse, RZ ;  /* 0x0000005459597210 */ /* 0x088fe40007f5e0ff */
        /* <DEDUP_REMOVED lines=9> */
[----:B------:R-:W2:Y:S02]  /*7a1b0*/  LDL.LU R93, [R1+0x3a0c] ;  /* 0x003a0c00015d7983 */ /* 0x000ea40000300800 */
[----:B------:R-:W2:Y:S02]  /*7a1c0*/  LDL.LU R92, [R1+0x3a10] ;  /* 0x003a1000015c7983 */ /* 0x000ea40000300800 */
[----:B----4-:R-:W4:Y:S01]  /*7a1d0*/  LDL.LU R91, [R1+0x3a14] ;  /* 0x003a1400015b7983 */ /* 0x010f220000300800 */
[----:B------:R1:W-:Y:S02]  /*7a1e0*/  LDGSTS.E [R3+0x4980], [R80.64], P1 ;  /* 0x0498000050037fae */ /* 0x0003e40008921844 */
[----:B-1----:R-:W-:-:S02]  /*7a1f0*/  IMAD.MOV.U32 R80, RZ, RZ, R87 ;  /* 0x000000ffff507224 */ /* 0x002fc400078e0057 */
[----:B---3--:R-:W3:Y:S01]  /*7a200*/  LDL.LU R87, [R1+0x3a18] ;  /* 0x003a180001577983 */ /* 0x008ee20000300800 */
        /* <DEDUP_REMOVED lines=42> */
[----:B--2---:R-:W-:-:S05]  /*7a4b0*/  IADD3 R92, P1, R92, R84, RZ ;  /* 0x000000545c5c7210 */ /* 0x004fca0007f3e0ff */
[----:B------:R-:W-:Y:S02]  /*7a4c0*/  IMAD.X R93, R93, 0x1, R0, P1 ;  /* 0x000000015d5d7824 */ /* 0x000fe400008e0600 */
[----:B-1----:R-:W-:Y:S01]  /*7a4d0*/  IMAD.MOV.U32 R80, RZ, RZ, R92 ;  /* 0x000000ffff507224 */ /* 0x002fe200078e005c */
[----:B------:R-:W-:Y:S01]  /*7a4e0*/  STL [R1+0x3a10], R92 ;  /* 0x003a105c01007387 */ /* 0x000fe20000100800 */
[----:B------:R-:W-:Y:S01]  /*7a4f0*/  IMAD.MOV.U32 R81, RZ, RZ, R93 ;  /* 0x000000ffff517224 */ /* 0x000fe200078e005d */
[----:B---3--:R-:W-:Y:S02]  /*7a500*/  IADD3 R87, P3, R87, R84, RZ ;  /* 0x0000005457577210 */ /* 0x008fe40007f7e0ff */
[----:B------:R-:W-:Y:S04]  /*7a510*/  STL [R1+0x3a0c], R93 ;  /* 0x003a0c5d01007387 */ /* 0x000fe80000100800 */
[----:B------:R1:W-:Y:S01]  /*7a520*/  LDGSTS.E [R3+0x5880], [R80.64], P2 ;  /* 0x0588000050037fae */ /* 0x0003e20009121844 */
[----:B----4-:R-:W-:-:S03]  /*7a530*/  IADD3.X R91, R91, R0, RZ, P3, !PT ;  /* 0x000000005b5b7210 */ /* 0x010fc60001ffe4ff */
[----:B------:R2:W-:Y:S04]  /*7a540*/  STL [R1+0x3a18], R87 ;  /* 0x003a185701007387 */ /* 0x0005e80000100800 */
[----:B------:R3:W-:Y:S01]  /*7a550*/  STL [R1+0x3a14], R91 ;  /* 0x003a145b01007387 */ /* 0x0007e20000100800 */
[----:B------:R-:W4:Y:S02]  /*7a560*/  LDL.LU R96, [R1+0x3a3c] ;  /* 0x003a3c0001607983 */ /* 0x000f240000300800 */
[----:B-1----:R-:W-:Y:S02]  /*7a570*/  IMAD.MOV.U32 R80, RZ, RZ, R87 ;  /* 0x000000ffff507224 */ /* 0x002fe400078e0057 */
[----:B--2---:R-:W2:Y:S01]  /*7a580*/  LDL.LU R87, [R1+0x3a40] ;  /* 0x003a400001577983 */ /* 0x004ea20000300800 */
[----:B------:R-:W4:Y:S02]  /*7a590*/  LDL.LU R95, [R1+0x3b04] ;  /* 0x003b0400015f7983 */ /* 0x000f240000300800 */
[----:B------:R-:W4:Y:S01]  /*7a5a0*/  LDL.LU R94, [R1+0x3b08] ;  /* 0x003b0800015e7983 */ /* 0x000f220000300800 */
        /* <DEDUP_REMOVED lines=8> */
[----:B------:R-:W-:Y:S02]  /*7a630*/  STL [R1+0x3a28], R86 ;  /* 0x003a285601007387 */ /* 0x000fe40000100800 */
[----:B-1----:R-:W-:Y:S01]  /*7a640*/  IMAD.MOV.U32 R80, RZ, RZ, R89 ;  /* 0x000000ffff507224 */ /* 0x002fe200078e0059 */
[----:B------:R-:W-:Y:S01]  /*7a650*/  MOV R81, R90 ;  /* 0x0000005a00517202 */ /* 0x000fe20000000f00 */
[----:B------:R1:W-:Y:S01]  /*7a660*/  STL [R1+0x3a24], R88 ;  /* 0x003a245801007387 */ /* 0x0003e20000100800 */
[----:B------:R-:W4:Y:S02]  /*7a670*/  LDL.LU R93, [R1+0x3b0c] ;  /* 0x003b0c00015d7983 */ /* 0x000f240000300800 */
[----:B------:R-:W4:Y:S02]  /*7a680*/  LDL.LU R92, [R1+0x3b10] ;  /* 0x003b1000015c7983 */ /* 0x000f240000300800 */
[----:B---3--:R-:W3:Y:S01]  /*7a690*/  LDL.LU R91, [R1+0x3b14] ;  /* 0x003b1400015b7983 */ /* 0x008ee20000300800 */
[----:B------:R1:W-:Y:S02]  /*7a6a0*/  LDGSTS.E [R3+0x5980], [R80.64], P2 ;  /* 0x0598000050037fae */ /* 0x0003e40009121844 */
[----:B-1----:R-:W-:-:S02]  /*7a6b0*/  IMAD.MOV.U32 R81, RZ, RZ, R88 ;  /* 0x000000ffff517224 */ /* 0x002fc400078e0058 */
[----:B------:R-:W3:Y:S01]  /*7a6c0*/  LDL.LU R88, [R1+0x3b18] ;  /* 0x003b180001587983 */ /* 0x000ee20000300800 */
[-C--:B------:R-:W-:Y:S02]  /*7a6d0*/  IADD3 R83, P1, R83, R84.reuse, RZ ;  /* 0x0000005453537210 */ /* 0x080fe40007f3e0ff */
[----:B------:R-:W-:Y:S01]  /*7a6e0*/  IADD3 R82, P3, R82, R84, RZ ;  /* 0x0000005452527210 */ /* 0x000fe20007f7e0ff */
[----:B------:R-:W-:Y:S02]  /*7a6f0*/  IMAD.MOV.U32 R80, RZ, RZ, R86 ;  /* 0x000000ffff507224 */ /* 0x000fe400078e0056 */
[----:B------:R-:W-:Y:S04]  /*7a700*/  STL [R1+0x3a30], R83 ;  /* 0x003a305301007387 */ /* 0x000fe80000100800 */
[----:B------:R1:W-:Y:S02]  /*7a710*/  LDGSTS.E [R3+0x5a00], [R80.64], P2 ;  /* 0x05a0000050037fae */ /* 0x0003e40009121844 */
[----:B-1----:R-:W-:-:S02]  /*7a720*/  IMAD.MOV.U32 R80, RZ, RZ, R83 ;  /* 0x000000ffff507224 */ /* 0x002fc400078e0053 */
[----:B------:R-:W-:Y:S01]  /*7a730*/  IMAD.X R85, R85, 0x1, R0, P1 ;  /* 0x0000000155557824 */ /* 0x000fe200008e0600 */
[----:B------:R-:W-:-:S04]  /*7a740*/  IADD3.X R76, R76, R0, RZ, P3, !PT ;  /* 0x000000004c4c7210 */ /* 0x000fc80001ffe4ff */
[----:B------:R-:W-:Y:S01]  /*7a750*/  STL [R1+0x3a2c], R85 ;  /* 0x003a2c5501007387 */ /* 0x000fe20000100800 */
[----:B------:R1:W-:Y:S02]  /*7a760*/  STL [R1+0x3a38], R82 ;  /* 0x003a385201007387 */ /* 0x0003e40000100800 */
[----:B------:R-:W-:Y:S02]  /*7a770*/  IMAD.MOV.U32 R81, RZ, RZ, R85 ;  /* 0x000000ffff517224 */ /* 0x000fe400078e0055 */
[----:B------:R1:W-:Y:S01]  /*7a780*/  STL [R1+0x3a34], R76 ;  /* 0x003a344c01007387 */ /* 0x0003e20000100800 */
[----:B------:R-:W3:Y:S01]  /*7a790*/  LDL.LU R90, [R1+0x3b1c] ;  /* 0x003b1c00015a7983 */ /* 0x000ee20000300800 */
[----:B------:R-:W3:Y:S03]  /*7a7a0*/  LDL.LU R89, [R1+0x3b20] ;  /* 0x003b200001597983 */ /* 0x000ee60000300800 */
[----:B------:R1:W-:Y:S01]  /*7a7b0*/  LDGSTS.E [R3+0x5a80], [R80.64], P2 ;  /* 0x05a8000050037fae */ /* 0x0003e20009121844 */
[----:B------:R-:W3:Y:S01]  /*7a7c0*/  LDL.LU R86, [R1+0x3b24] ;  /* 0x003b240001567983 */ /* 0x000ee20000300800 */
[----:B------:R-:W-:Y:S01]  /*7a7d0*/  ISETP.GT.AND P1, PT, R79, 0x1a, PT ;  /* 0x0000001a4f00780c */ /* 0x000fe20003f24270 */
[----:B-1----:R-:W-:-:S02]  /*7a7e0*/  IMAD.MOV.U32 R80, RZ, RZ, R82 ;  /* 0x000000ffff507224 */ /* 0x002fc400078e0052 */
[----:B------:R-:W3:Y:S01]  /*7a7f0*/  LDL.LU R82, [R1+0x3b28] ;  /* 0x003b280001527983 */ /* 0x000ee20000300800 */
[----:B------:R-:W-:Y:S01]  /*7a800*/  MOV R81, R76 ;  /* 0x0000004c00517202 */ /* 0x000fe20000000f00 */
[----:B------:R-:W-:Y:S02]  /*7a810*/  SEL R76, RZ, 0x4, !P1 ;  /* 0x00000004ff4c7807 */ /* 0x000fe40004800000 */
[----:B------:R-:W3:Y:S01]  /*7a820*/  LDL.LU R85, [R1+0x3b30] ;  /* 0x003b300001557983 */ /* 0x000ee20000300800 */
[----:B------:R-:W3:Y:S04]  /*7a830*/  LDL.LU R83, [R1+0x3b38] ;  /* 0x003b380001537983 */ /* 0x000ee80000300800 */
[----:B------:R1:W-:Y:S01]  /*7a840*/  LDGSTS.E [R3+0x5b00], [R80.64], P2 ;  /* 0x05b0000050037fae */ /* 0x0003e20009121844 */
[----:B------:R-:W-:-:S04]  /*7a850*/  SEL R76, R76, RZ, !P0 ;  /* 0x000000ff4c4c7207 */ /* 0x000fc80004000000 */
[----:B------:R-:W-:Y:S02]  /*7a860*/  ISETP.NE.U32.AND P1, PT, R76, RZ, PT ;  /* 0x000000ff4c00720c */ /* 0x000fe40003f25070 */
[-C--:B--2---:R-:W-:Y:S02]  /*7a870*/  IADD3 R87, P3, R87, R84.reuse, RZ ;  /* 0x0000005457577210 */ /* 0x084fe40007f7e0ff */
[----:B----4-:R-:W-:-:S03]  /*7a880*/  IADD3 R94, P4, R94, R84, RZ ;  /* 0x000000545e5e7210 */ /* 0x010fc60007f9e0ff */
        /* <DEDUP_REMOVED lines=8> */
[----:B------:R-:W4:Y:S01]  /*7a910*/  LDL.LU R76, [R1+0x3b34] ;  /* 0x003b3400014c7983 */ /* 0x000f220000300800 */
[----:B------:R-:W-:-:S05]  /*7a920*/  MOV R81, R96 ;  /* 0x0000006000517202 */ /* 0x000fca0000000f00 */
[----:B------:R1:W-:Y:S02]  /*7a930*/  LDGSTS.E [R3+0x5b80], [R80.64], P2 ;  /* 0x05b8000050037fae */ /* 0x0003e40009121844 */
[----:B-1----:R-:W-:Y:S02]  /*7a940*/  IMAD.MOV.U32 R80, RZ, RZ, R94 ;  /* 0x000000ffff507224 */ /* 0x002fe400078e005e */
[----:B------:R-:W-:Y:S01]  /*7a950*/  IMAD.MOV.U32 R81, RZ, RZ, R95 ;  /* 0x000000ffff517224 */ /* 0x000fe200078e005f */
[----:B------:R-:W-:-:S04]  /*7a960*/  IADD3 R92, P2, R92, R84, RZ ;  /* 0x000000545c5c7210 */ /* 0x000fc80007f5e0ff */
[----:B------:R1:W-:Y:S01]  /*7a970*/  LDGSTS.E [R3+0x6800], [R80.64], P1 ;  /* 0x0680000050037fae */ /* 0x0003e20008921844 */
[----:B------:R-:W-:-:S03]  /*7a980*/  IMAD.X R93, R93, 0x1, R0, P2 ;  /* 0x000000015d5d7824 */ /* 0x000fc600010e0600 */
[----:B------:R-:W-:Y:S01]  /*7a990*/  STL [R1+0x3b10], R92 ;  /* 0x003b105c01007387 */ /* 0x000fe20000100800 */
[----:B---3--:R-:W-:Y:S01]  /*7a9a0*/  IADD3 R88, P3, R88, R84, RZ ;  /* 0x0000005458587210 */ /* 0x008fe20007f7e0ff */
[----:B-1----:R-:W-:Y:S02]  /*7a9b0*/  IMAD.MOV.U32 R80, RZ, RZ, R92 ;  /* 0x000000ffff507224 */ /* 0x002fe400078e005c */
[----:B------:R-:W-:Y:S01]  /*7a9c0*/  IMAD.MOV.U32 R81, RZ, RZ, R93 ;  /* 0x000000ffff517224 */ /* 0x000fe200078e005d */
[----:B------:R-:W-:Y:S01]  /*7a9d0*/  IADD3.X R91, R91, R0, RZ, P3, !PT ;  /* 0x000000005b5b7210 */ /* 0x000fe20001ffe4ff */
[----:B------:R-:W-:Y:S01]  /*7a9e0*/  STL [R1+0x3b0c], R93 ;  /* 0x003b0c5d01007387 */ /* 0x000fe20000100800 */
[----:B------:R1:W-:Y:S03]  /*7a9f0*/  STL [R1+0x3b18], R88 ;  /* 0x003b185801007387 */ /* 0x0003e60000100800 */
[----:B------:R3:W-:Y:S04]  /*7aa00*/  LDGSTS.E [R3+0x6880], [R80.64], P1 ;  /* 0x0688000050037fae */ /* 0x0007e80008921844 */
[----:B------:R-:W-:Y:S01]  /*7aa10*/  STL [R1+0x3b14], R91 ;  /* 0x003b145b01007387 */ /* 0x000fe20000100800 */
[----:B------:R-:W4:Y:S02]  /*7aa20*/  LDL.LU R96, [R1+0x3b3c] ;  /* 0x003b3c0001607983 */ /* 0x000f240000300800 */
[----:B---3--:R-:W-:-:S02]  /*7aa30*/  IMAD.MOV.U32 R80, RZ, RZ, R88 ;  /* 0x000000ffff507224 */ /* 0x008fc400078e0058 */
[----:B-1----:R-:W3:Y:S01]  /*7aa40*/  LDL.LU R88, [R1+0x3b40] ;  /* 0x003b400001587983 */ /* 0x002ee20000300800 */
[----:B------:R-:W3:Y:S02]  /*7aa50*/  LDL.LU R95, [R1+0x3c04] ;  /* 0x003c0400015f7983 */ /* 0x000ee40000300800 */
[----:B------:R-:W3:Y:S01]  /*7aa60*/  LDL.LU R94, [R1+0x3c08] ;  /* 0x003c0800015e7983 */ /* 0x000ee20000300800 */
[----:B------:R-:W-:-:S05]  /*7aa70*/  MOV R81, R91 ;  /* 0x0000005b00517202 */ /* 0x000fca0000000f00 */
[----:B------:R1:W-:Y:S01]  /*7aa80*/  LDGSTS.E [R3+0x6900], [R80.64], P1 ;  /* 0x0690000050037fae */ /* 0x0003e20008921844 */
[----:B------:R-:W-:-:S05]  /*7aa90*/  IADD3 R89, P2, R89, R84, RZ ;  /* 0x0000005459597210 */ /* 0x000fca0007f5e0ff */
[--C-:B------:R-:W-:Y:S02]  /*7aaa0*/  IMAD.X R90, R90, 0x1, R0.reuse, P2 ;  /* 0x000000015a5a7824 */ /* 0x100fe400010e0600 */
[----:B-1----:R-:W-:Y:S01]  /*7aab0*/  IMAD.MOV.U32 R80, RZ, RZ, R89 ;  /* 0x000000ffff507224 */ /* 0x002fe200078e0059 */
[----:B------:R-:W-:Y:S02]  /*7aac0*/  STL [R1+0x3b20], R89 ;  /* 0x003b205901007387 */ /* 0x000fe40000100800 */
[----:B------:R-:W-:Y:S02]  /*7aad0*/  MOV R81, R90 ;  /* 0x0000005a00517202 */ /* 0x000fe40000000f00 */
[----:B------:R-:W-:Y:S01]  /*7aae0*/  IADD3 R82, P3, R82, R84, RZ ;  /* 0x0000005452527210 */ /* 0x000fe20007f7e0ff */
[----:B------:R-:W-:Y:S04]  /*7aaf0*/  STL [R1+0x3b1c], R90 ;  /* 0x003b1c5a01007387 */ /* 0x000fe80000100800 */
[----:B------:R1:W-:Y:S01]  /*7ab00*/  LDGSTS.E [R3+0x6980], [R80.64], P1 ;  /* 0x0698000050037fae */ /* 0x0003e20008921844 */
[----:B------:R-:W-:-:S03]  /*7ab10*/  IMAD.X R86, R86, 0x1, R0, P3 ;  /* 0x0000000156567824 */ /* 0x000fc600018e0600 */
[----:B------:R1:W-:Y:S04]  /*7ab20*/  STL [R1+0x3b28], R82 ;  /* 0x003b285201007387 */ /* 0x0003e80000100800 */
[----:B------:R1:W-:Y:S01]  /*7ab30*/  STL [R1+0x3b24], R86 ;  /* 0x003b245601007387 */ /* 0x0003e20000100800 */
[----:B------:R-:W3:Y:S02]  /*7ab40*/  LDL.LU R93, [R1+0x3c0c] ;  /* 0x003c0c00015d7983 */ /* 0x000ee40000300800 */
[----:B-1----:R-:W-:Y:S02]  /*7ab50*/  IMAD.MOV.U32 R80, RZ, RZ, R82 ;  /* 0x000000ffff507224 */ /* 0x002fe400078e0052 */
[----:B------:R-:W3:Y:S01]  /*7ab60*/  LDL.LU R82, [R1+0x3c10] ;  /* 0x003c100001527983 */ /* 0x000ee20000300800 */
[----:B------:R-:W-:Y:S01]  /*7ab70*/  IADD3 R85, P2, R85, R84, RZ ;  /* 0x0000005455557210 */ /* 0x000fe20007f5e0ff */
[----:B------:R-:W-:-:S02]  /*7ab80*/  IMAD.MOV.U32 R81, RZ, RZ, R86 ;  /* 0x000000ffff517224 */ /* 0x000fc400078e0056 */
[----:B------:R-:W3:Y:S01]  /*7ab90*/  LDL.LU R92, [R1+0x3c14] ;  /* 0x003c1400015c7983 */ /* 0x000ee20000300800 */
[----:B------:R-:W3:Y:S01]  /*7aba0*/  LDL.LU R86, [R1+0x3c18] ;  /* 0x003c180001567983 */ /* 0x000ee20000300800 */
[----:B------:R-:W-:Y:S01]  /*7abb0*/  IADD3 R83, P3, R83, R84, RZ ;  /* 0x0000005453537210 */ /* 0x000fe20007f7e0ff */
[----:B------:R1:W-:Y:S02]  /*7abc0*/  STL [R1+0x3b30], R85 ;  /* 0x003b305501007387 */ /* 0x0003e40000100800 */
[----:B------:R1:W-:Y:S02]  /*7abd0*/  LDGSTS.E [R3+0x6a00], [R80.64], P1 ;  /* 0x06a0000050037fae */ /* 0x0003e40008921844 */
[----:B-1----:R-:W-:Y:S02]  /*7abe0*/  IMAD.MOV.U32 R80, RZ, RZ, R85 ;  /* 0x000000ffff507224 */ /* 0x002fe400078e0055 */
[----:B--2---:R-:W-:Y:S01]  /*7abf0*/  IMAD.X R87, R87, 0x1, R0, P2 ;  /* 0x0000000157577824 */ /* 0x004fe200010e0600 */
[----:B----4-:R-:W-:-:S04]  /*7ac00*/  IADD3.X R76, R76, R0, RZ, P3, !PT ;  /* 0x000000004c4c7210 */ /* 0x010fc80001ffe4ff */
[----:B------:R1:W-:Y:S01]  /*7ac10*/  STL [R1+0x3b2c], R87 ;  /* 0x003b2c5701007387 */ /* 0x0003e20000100800 */
[----:B------:R-:W-:Y:S02]  /*7ac20*/  STL [R1+0x3b38], R83 ;  /* 0x003b385301007387 */ /* 0x000fe40000100800 */
[----:B------:R-:W2:Y:S02]  /*7ac30*/  LDL.LU R90, [R1+0x3c20] ;  /* 0x003c2000015a7983 */ /* 0x000ea40000300800 */
[----:B------:R4:W-:Y:S01]  /*7ac40*/  STL [R1+0x3b34], R76 ;  /* 0x003b344c01007387 */ /* 0x0009e20000100800 */
[----:B------:R-:W2:Y:S01]  /*7ac50*/  LDL.LU R85, [R1+0x3c28] ;  /* 0x003c280001557983 */ /* 0x000ea20000300800 */
[----:B------:R-:W2:Y:S02]  /*7ac60*/  LDL.LU R91, [R1+0x3c1c] ;  /* 0x003c1c00015b7983 */ /* 0x000ea40000300800 */
[----:B------:R-:W2:Y:S02]  /*7ac70*/  LDL.LU R89, [R1+0x3c24] ;  /* 0x003c240001597983 */ /* 0x000ea40000300800 */
[----:B------:R-:W-:Y:S01]  /*7ac80*/  IMAD.MOV.U32 R81, RZ, RZ, R87 ;  /* 0x000000ffff517224 */ /* 0x000fe200078e0057 */
[----:B------:R-:W-:Y:S01]  /*7ac90*/  ISETP.GT.AND P2, PT, R79, 0x1e, PT ;  /* 0x0000001e4f00780c */ /* 0x000fe20003f44270 */
[----:B-1----:R-:W2:Y:S04]  /*7aca0*/  LDL.LU R87, [R1+0x3c30] ;  /* 0x003c300001577983 */ /* 0x002ea80000300800 */
[----:B------:R1:W-:Y:S02]  /*7acb0*/  LDGSTS.E [R3+0x6a80], [R80.64], P1 ;  /* 0x06a8000050037fae */ /* 0x0003e40008921844 */
[----:B-1----:R-:W-:Y:S01]  /*7acc0*/  MOV R81, R76 ;  /* 0x0000004c00517202 */ /* 0x002fe20000000f00 */
[----:B----4-:R-:W-:-:S02]  /*7acd0*/  SEL R76, RZ, 0x4, !P2 ;  /* 0x00000004ff4c7807 */ /* 0x010fc40005000000 */
[----:B------:R-:W-:Y:S02]  /*7ace0*/  IMAD.MOV.U32 R80, RZ, RZ, R83 ;  /* 0x000000ffff507224 */ /* 0x000fe400078e0053 */
[----:B------:R-:W4:Y:S01]  /*7acf0*/  LDL.LU R83, [R1+0x3c38] ;  /* 0x003c380001537983 */ /* 0x000f220000300800 */
[----:B------:R-:W-:-:S03]  /*7ad00*/  SEL R76, R76, RZ, !P0 ;  /* 0x000000ff4c4c7207 */ /* 0x000fc60004000000 */
[----:B------:R1:W-:Y:S01]  /*7ad10*/  LDGSTS.E [R3+0x6b00], [R80.64], P1 ;  /* 0x06b0000050037fae */ /* 0x0003e20008921844 */
[----:B------:R-:W-:Y:S02]  /*7ad20*/  ISETP.NE.U32.AND P2, PT, R76, RZ, PT ;  /* 0x000000ff4c00720c */ /* 0x000fe40003f45070 */
[-C--:B---3--:R-:W-:Y:S02]  /*7ad30*/  IADD3 R88, P3, R88, R84.reuse, RZ ;  /* 0x0000005458587210 */ /* 0x088fe40007f7e0ff */
[----:B------:R-:W-:-:S03]  /*7ad40*/  IADD3 R94, P4, R94, R84, RZ ;  /* 0x000000545e5e7210 */ /* 0x000fc60007f9e0ff */
[--C-:B------:R-:W-:Y:S01]  /*7ad50*/  IMAD.X R96, R96, 0x1, R0.reuse, P3 ;  /* 0x0000000160607824 */ /* 0x100fe200018e0600 */
[----:B------:R3:W-:Y:S01]  /*7ad60*/  STL [R1+0x3b40], R88 ;  /* 0x003b405801007387 */ /* 0x0007e20000100800 */
[----:B------:R-:W-:Y:S02]  /*7ad70*/  IMAD.X R95, R95, 0x1, R0, P4 ;  /* 0x000000015f5f7824 */ /* 0x000fe400020e0600 */
[----:B-1----:R-:W-:Y:S01]  /*7ad80*/  IMAD.MOV.U32 R80, RZ, RZ, R88 ;  /* 0x000000ffff507224 */ /* 0x002fe200078e0058 */
[----:B------:R-:W-:Y:S01]  /*7ad90*/  STL [R1+0x3b3c], R96 ;  /* 0x003b3c6001007387 */ /* 0x000fe20000100800 */
[----:B------:R-:W-:Y:S03]  /*7ada0*/  STL [R1+0x3c08], R94 ;  /* 0x003c085e01007387 */ /* 0x000fe60000100800 */
[----:B---3--:R-:W3:Y:S01]  /*7adb0*/  LDL.LU R88, [R1+0x3c2c] ;  /* 0x003c2c0001587983 */ /* 0x008ee20000300800 */
[----:B------:R-:W-:Y:S02]  /*7adc0*/  STL [R1+0x3c04], R95 ;  /* 0x003c045f01007387 */ /* 0x000fe40000100800 */
[----:B------:R-:W3:Y:S01]  /*7add0*/  LDL.LU R76, [R1+0x3c34] ;  /* 0x003c3400014c7983 */ /* 0x000ee20000300800 */
[----:B------:R-:W-:-:S05]  /*7ade0*/  MOV R81, R96 ;  /* 0x0000006000517202 */ /* 0x000fca0000000f00 */
[----:B------:R1:W-:Y:S02]  /*7adf0*/  LDGSTS.E [R3+0x6b80], [R80.64], P1 ;  /* 0x06b8000050037fae */ /* 0x0003e40008921844 */
[----:B-1----:R-:W-:Y:S02]  /*7ae00*/  IMAD.MOV.U32 R80, RZ, RZ, R94 ;  /* 0x000000ffff507224 */ /* 0x002fe400078e005e */
[----:B------:R-:W-:-:S05]  /*7ae10*/  IMAD.MOV.U32 R81, RZ, RZ, R95 ;  /* 0x000000ffff517224 */ /* 0x000fca00078e005f */
[----:B------:R1:W-:Y:S01]  /*7ae20*/  LDGSTS.E [R3+0x7800], [R80.64], P2 ;  /* 0x0780000050037fae */ /* 0x0003e20009121844 */
[-C--:B------:R-:W-:Y:S02]  /*7ae30*/  IADD3 R82, P1, R82, R84.reuse, RZ ;  /* 0x0000005452527210 */ /* 0x080fe40007f3e0ff */
[----:B------:R-:W-:-:S03]  /*7ae40*/  IADD3 R86, P3, R86, R84, RZ ;  /* 0x0000005456567210 */ /* 0x000fc60007f7e0ff */
[----:B------:R-:W-:Y:S01]  /*7ae50*/  IMAD.X R93, R93, 0x1, R0, P1 ;  /* 0x000000015d5d7824 */ /* 0x000fe200008e0600 */
[----:B------:R1:W-:Y:S02]  /*7ae60*/  STL [R1+0x3c10], R82 ;  /* 0x003c105201007387 */ /* 0x0003e40000100800 */
[----:B-1----:R-:W-:Y:S01]  /*7ae70*/  IMAD.MOV.U32 R80, RZ, RZ, R82 ;  /* 0x000000ffff507224 */ /* 0x002fe200078e0052 */
[----:B------:R-:W-:Y:S01]  /*7ae80*/  IADD3.X R92, R92, R0, RZ, P3, !PT ;  /* 0x000000005c5c7210 */ /* 0x000fe20001ffe4ff */
[----:B------:R-:W-:Y:S01]  /*7ae90*/  IMAD.MOV.U32 R81, RZ, RZ, R93 ;  /* 0x000000ffff517224 */ /* 0x000fe200078e005d */
[----:B------:R-:W-:Y:S01]  /*7aea0*/  STL [R1+0x3c0c], R93 ;  /* 0x003c0c5d01007387 */ /* 0x000fe20000100800 */
[----:B------:R1:W-:Y:S03]  /*7aeb0*/  STL [R1+0x3c18], R86 ;  /* 0x003c185601007387 */ /* 0x0003e60000100800 */
[----:B------:R1:W-:Y:S04]  /*7aec0*/  LDGSTS.E [R3+0x7880], [R80.64], P2 ;  /* 0x0788000050037fae */ /* 0x0003e80009121844 */
[----:B------:R-:W3:Y:S01]  /*7aed0*/  LDL.LU R82, [R1+0x3c40] ;  /* 0x003c400001527983 */ /* 0x000ee20000300800 */
[----:B------:R-:W-:Y:S02]  /*7aee0*/  STL [R1+0x3c14], R92 ;  /* 0x003c145c01007387 */ /* 0x000fe40000100800 */
[----:B-1----:R-:W-:-:S02]  /*7aef0*/  IMAD.MOV.U32 R80, RZ, RZ, R86 ;  /* 0x000000ffff507224 */ /* 0x002fc400078e0056 */
[----:B------:R-:W3:Y:S01]  /*7af00*/  LDL.LU R86, [R1+0x3c3c] ;  /* 0x003c3c0001567983 */ /* 0x000ee20000300800 */
[----:B------:R-:W-:-:S05]  /*7af10*/  MOV R81, R92 ;  /* 0x0000005c00517202 */ /* 0x000fca0000000f00 */
[----:B------:R1:W-:Y:S01]  /*7af20*/  LDGSTS.E [R3+0x7900], [R80.64], P2 ;  /* 0x0790000050037fae */ /* 0x0003e20009121844 */
[-C--:B--2---:R-:W-:Y:S02]  /*7af30*/  IADD3 R90, P1, R90, R84.reuse, RZ ;  /* 0x000000545a5a7210 */ /* 0x084fe40007f3e0ff */
[----:B------:R-:W-:-:S03]  /*7af40*/  IADD3 R85, P3, R85, R84, RZ ;  /* 0x0000005455557210 */ /* 0x000fc60007f7e0ff */
[--C-:B------:R-:W-:Y:S01]  /*7af50*/  IMAD.X R91, R91, 0x1, R0.reuse, P1 ;  /* 0x000000015b5b7824 */ /* 0x100fe200008e0600 */
[----:B------:R-:W-:Y:S01]  /*7af60*/  STL [R1+0x3c20], R90 ;  /* 0x003c205a01007387 */ /* 0x000fe20000100800 */
[----:B------:R-:W-:-:S03]  /*7af70*/  IMAD.X R89, R89, 0x1, R0, P3 ;  /* 0x0000000159597824 */ /* 0x000fc600018e0600 */
[----:B------:R-:W-:Y:S01]  /*7af80*/  STL [R1+0x3c1c], R91 ;  /* 0x003c1c5b01007387 */ /* 0x000fe20000100800 */
[----:B------:R-:W-:Y:S02]  /*7af90*/  STL [R1+0x3c28], R85 ;  /* 0x003c285501007387 */ /* 0x000fe40000100800 */
[----:B------:R-:W2:Y:S02]  /*7afa0*/  LDL.LU R96, [R1+0x3544] ;  /* 0x0035440001607983 */ /* 0x000ea40000300800 */
[----:B------:R4:W-:Y:S01]  /*7afb0*/  STL [R1+0x3c24], R89 ;  /* 0x003c245901007387 */ /* 0x0009e20000100800 */
[----:B------:R-:W2:Y:S01]  /*7afc0*/  LDL.LU R95, [R1+0x3548] ;  /* 0x00354800015f7983 */ /* 0x000ea20000300800 */
[----:B-1----:R-:W-:Y:S01]  /*7afd0*/  IMAD.MOV.U32 R80, RZ, RZ, R90 ;  /* 0x000000ffff507224 */ /* 0x002fe200078e005a */
[----:B------:R-:W-:Y:S01]  /*7afe0*/  MOV R81, R91 ;  /* 0x0000005b00517202 */ /* 0x000fe20000000f00 */
[----:B------:R-:W2:Y:S01]  /*7aff0*/  LDL.LU R94, [R1+0x354c] ;  /* 0x00354c00015e7983 */ /* 0x000ea20000300800 */
[----:B------:R-:W2:Y:S04]  /*7b000*/  LDL.LU R93, [R1+0x3550] ;  /* 0x00355000015d7983 */ /* 0x000ea80000300800 */
[----:B------:R1:W-:Y:S01]  /*7b010*/  LDGSTS.E [R3+0x7980], [R80.64], P2 ;  /* 0x0798000050037fae */ /* 0x0003e20009121844 */
[----:B------:R-:W-:Y:S01]  /*7b020*/  IADD3 R87, P1, R87, R84, RZ ;  /* 0x0000005457577210 */ /* 0x000fe20007f3e0ff */
[----:B-1----:R-:W-:-:S02]  /*7b030*/  IMAD.MOV.U32 R81, RZ, RZ, R89 ;  /* 0x000000ffff517224 */ /* 0x002fc400078e0059 */
[----:B------:R-:W-:Y:S01]  /*7b040*/  IMAD.MOV.U32 R80, RZ, RZ, R85 ;  /* 0x000000ffff507224 */ /* 0x000fe200078e0055 */
[----:B----4-:R-:W4:Y:S01]  /*7b050*/  LDL.LU R89, [R1+0x3554] ;  /* 0x0035540001597983 */ /* 0x010f220000300800 */
[----:B------:R-:W4:Y:S01]  /*7b060*/  LDL.LU R85, [R1+0x3558] ;  /* 0x0035580001557983 */ /* 0x000f220000300800 */
[----:B------:R-:W-:Y:S01]  /*7b070*/  IADD3 R83, P3, R83, R84, RZ ;  /* 0x0000005453537210 */ /* 0x000fe20007f7e0ff */
[----:B------:R-:W-:Y:S01]  /*7b080*/  STL [R1+0x3c30], R87 ;  /* 0x003c305701007387 */ /* 0x000fe20000100800 */
[----:B------:R1:W-:Y:S02]  /*7b090*/  LDGSTS.E [R3+0x7a00], [R80.64], P2 ;  /* 0x07a0000050037fae */ /* 0x0003e40009121844 */
[----:B-1----:R-:W-:Y:S02]  /*7b0a0*/  IMAD.MOV.U32 R80, RZ, RZ, R87 ;  /* 0x000000ffff507224 */ /* 0x002fe400078e0057 */
[----:B---3--:R-:W-:Y:S01]  /*7b0b0*/  IMAD.X R88, R88, 0x1, R0, P1 ;  /* 0x0000000158587824 */ /* 0x008fe200008e0600 */
[----:B------:R-:W-:-:S03]  /*7b0c0*/  IADD3.X R76, R76, R0, RZ, P3, !PT ;  /* 0x000000004c4c7210 */ /* 0x000fc60001ffe4ff */
[----:B------:R-:W-:Y:S01]  /*7b0d0*/  IMAD.MOV.U32 R81, RZ, RZ, R88 ;  /* 0x000000ffff517224 */ /* 0x000fe200078e0058 */
[----:B------:R1:W-:Y:S01]  /*7b0e0*/  STL [R1+0x3c2c], R88 ;  /* 0x003c2c5801007387 */ /* 0x0003e20000100800 */
[----:B------:R3:W-:Y:S02]  /*7b0f0*/  STL [R1+0x3c38], R83 ;  /* 0x003c385301007387 */ /* 0x0007e40000100800 */
[----:B------:R3:W-:Y:S02]  /*7b100*/  STL [R1+0x3c34], R76 ;  /* 0x003c344c01007387 */ /* 0x0007e40000100800 */
[----:B------:R-:W4:Y:S01]  /*7b110*/  LDL.LU R92, [R1+0x355c] ;  /* 0x00355c00015c7983 */ /* 0x000f220000300800 */
[----:B------:R-:W4:Y:S04]  /*7b120*/  LDL.LU R91, [R1+0x3560] ;  /* 0x00356000015b7983 */ /* 0x000f280000300800 */
[----:B------:R3:W-:Y:S04]  /*7b130*/  LDGSTS.E [R3+0x7a80], [R80.64], P2 ;  /* 0x07a8000050037fae */ /* 0x0007e80009121844 */
[----:B-1----:R-:W4:Y:S01]  /*7b140*/  LDL.LU R88, [R1+0x3564] ;  /* 0x0035640001587983 */ /* 0x002f220000300800 */
[----:B---3--:R-:W-:-:S03]  /*7b150*/  IMAD.MOV.U32 R80, RZ, RZ, R83 ;  /* 0x000000ffff507224 */ /* 0x008fc600078e0053 */
[----:B------:R-:W3:Y:S04]  /*7b160*/  LDL.LU R83, [R1+0x3568] ;  /* 0x0035680001537983 */ /* 0x000ee80000300800 */
[----:B------:R-:W1:Y:S01]  /*7b170*/  S2R R205, SR_TID.X ;  /* 0x0000000000cd7919 */ /* 0x000e620000002100 */
[----:B------:R-:W-:Y:S02]  /*7b180*/  MOV R81, R76 ;  /* 0x0000004c00517202 */ /* 0x000fe40000000f00 */
[----:B------:R-:W-:-:S03]  /*7b190*/  ISETP.GT.AND P1, PT, R79, 0x3, PT ;  /* 0x000000034f00780c */ /* 0x000fc60003f24270 */
[----:B------:R1:W-:Y:S01]  /*7b1a0*/  LDGSTS.E [R3+0x7b00], [R80.64], P2 ;  /* 0x07b0000050037fae */ /* 0x0003e20009121844 */
[----:B------:R-:W-:Y:S02]  /*7b1b0*/  IADD3 R82, P3, R82, R84, RZ ;  /* 0x0000005452527210 */ /* 0x000fe40007f7e0ff */
[----:B-1----:R-:W-:-:S03]  /*7b1c0*/  LOP3.LUT R205, R205, 0x1f, RZ, 0xc0, !PT ;  /* 0x0000001fcdcd7812 */ /* 0x002fc600078ec0ff */
[----:B------:R-:W-:Y:S02]  /*7b1d0*/  IMAD.MOV.U32 R80, RZ, RZ, R82 ;  /* 0x000000ffff507224 */ /* 0x000fe400078e0052 */
[----:B------:R-:W-:-:S05]  /*7b1e0*/  IMAD.X R86, R86, 0x1, R0, P3 ;  /* 0x0000000156567824 */ /* 0x000fca00018e0600 */
[----:B------:R-:W-:Y:S01]  /*7b1f0*/  MOV R81, R86 ;  /* 0x0000005600517202 */ /* 0x000fe20000000f00 */
[----:B------:R-:W-:Y:S01]  /*7b200*/  IMAD.SHL.U32 R205, R205, 0x4, RZ ;  /* 0x00000004cdcd7824 */ /* 0x000fe200078e00ff */
[----:B------:R-:W-:-:S03]  /*7b210*/  SEL R76, RZ, 0x4, !P1 ;  /* 0x00000004ff4c7807 */ /* 0x000fc60004800000 */
[----:B------:R1:W-:Y:S04]  /*7b220*/  LDGSTS.E [R3+0x7b80], [R80.64], P2 ;  /* 0x07b8000050037fae */ /* 0x0003e80009121844 */
[----:B------:R1:W-:Y:S01]  /*7b230*/  STL [R1+0x3c40], R82 ;  /* 0x003c405201007387 */ /* 0x0003e20000100800 */
[----:B------:R1:W-:Y:S02]  /*7b240*/  STL [R1+0x3c3c], R86 ;  /* 0x003c3c5601007387 */ /* 0x0003e40000100800 */
[----:B------:R-:W3:Y:S01]  /*7b250*/  LDL.LU R87, [R1+0x3570] ;  /* 0x0035700001577983 */ /* 0x000ee20000300800 */
[----:B------:R-:W-:-:S04]  /*7b260*/  SEL R76, R76, RZ, !P0 ;  /* 0x000000ff4c4c7207 */ /* 0x000fc80004000000 */
[----:B------:R-:W-:Y:S01]  /*7b270*/  ISETP.NE.U32.AND P1, PT, R76, RZ, PT ;  /* 0x000000ff4c00720c */ /* 0x000fe20003f25070 */
[----:B-1----:R-:W3:Y:S01]  /*7b280*/  LDL.LU R82, [R1+0x3578] ;  /* 0x0035780001527983 */ /* 0x002ee20000300800 */
[----:B------:R-:W-:Y:S01]  /*7b290*/  LOP3.LUT R86, R205, 0x60, RZ, 0x3c, !PT ;  /* 0x00000060cd567812 */ /* 0x000fe200078e3cff */
[----:B------:R-:W3:Y:S04]  /*7b2a0*/  LDL.LU R90, [R1+0x356c] ;  /* 0x00356c00015a7983 */ /* 0x000ee80000300800 */
[----:B------:R-:W-:Y:S01]  /*7b2b0*/  IMAD R76, R137, 0x8000, R86 ;  /* 0x00008000894c7824 */ /* 0x000fe200078e0256 */
[----:B--2---:R-:W-:-:S05]  /*7b2c0*/  IADD3 R95, P2, R95, R84, RZ ;  /* 0x000000545f5f7210 */ /* 0x004fca0007f5e0ff */
[----:B------:R-:W-:Y:S01]  /*7b2d0*/  IMAD.X R96, R96, 0x1, R0, P2 ;  /* 0x0000000160607824 */ /* 0x000fe200010e0600 */
[----:B------:R-:W-:Y:S04]  /*7b2e0*/  STL [R1+0x3548], R95 ;  /* 0x0035485f01007387 */ /* 0x000fe80000100800 */
[----:B------:R-:W-:Y:S01]  /*7b2f0*/  STL [R1+0x3544], R96 ;  /* 0x0035446001007387 */ /* 0x000fe20000100800 */
[----:B------:R-:W2:Y:S01]  /*7b300*/  LDL.LU R86, [R1+0x3574] ;  /* 0x0035740001567983 */ /* 0x000ea20000300800 */
[----:B------:R-:W-:Y:S01]  /*7b310*/  IADD3 R93, P2, R93, R84, RZ ;  /* 0x000000545d5d7210 */ /* 0x000fe20007f5e0ff */
[----:B------:R-:W-:Y:S01]  /*7b320*/  IMAD.MOV.U32 R80, RZ, RZ, R95 ;  /* 0x000000ffff507224 */ /* 0x000fe200078e005f */
[----:B------:R-:W-:-:S03]  /*7b330*/  MOV R81, R96 ;  /* 0x0000006000517202 */ /* 0x000fc60000000f00 */
[----:B------:R-:W-:Y:S02]  /*7b340*/  IMAD.X R94, R94, 0x1, R0, P2 ;  /* 0x000000015e5e7824 */ /* 0x000fe400010e0600 */
[----:B------:R1:W-:Y:S01]  /*7b350*/  LDGSTS.E [R76+0xc00], [R80.64], P1 ;  /* 0x00c00000504c7fae */ /* 0x0003e20008921844 */
[----:B----4-:R-:W-:-:S03]  /*7b360*/  IADD3 R85, P3, R85, R84, RZ ;  /* 0x0000005455557210 */ /* 0x010fc60007f7e0ff */
[----:B------:R-:W-:Y:S01]  /*7b370*/  STL [R1+0x3550], R93 ;  /* 0x0035505d01007387 */ /* 0x000fe20000100800 */
[----:B------:R-:W-:Y:S02]  /*7b380*/  STL [R1+0x354c], R94 ;  /* 0x00354c5e01007387 */ /* 0x000fe40000100800 */
[----:B------:R-:W-:Y:S01]  /*7b390*/  IMAD.X R89, R89, 0x1, R0, P3 ;  /* 0x0000000159597824 */ /* 0x000fe200018e0600 */
[----:B------:R-:W-:Y:S01]  /*7b3a0*/  STL [R1+0x3558], R85 ;  /* 0x0035585501007387 */ /* 0x000fe20000100800 */
[----:B-1----:R-:W-:Y:S01]  /*7b3b0*/  IMAD.MOV.U32 R80, RZ, RZ, R93 ;  /* 0x000000ffff507224 */ /* 0x002fe200078e005d */
[----:B------:R-:W-:Y:S02]  /*7b3c0*/  MOV R81, R94 ;  /* 0x0000005e00517202 */ /* 0x000fe40000000f00 */
[----:B------:R1:W-:Y:S04]  /*7b3d0*/  STL [R1+0x3554], R89 ;  /* 0x0035545901007387 */ /* 0x0003e80000100800 */
[----:B------:R4:W-:Y:S02]  /*7b3e0*/  LDGSTS.E [R76+0xc80], [R80.64], P1 ;  /* 0x00c80000504c7fae */ /* 0x0009e40008921844 */
[----:B----4-:R-:W-:-:S02]  /*7b3f0*/  IMAD.MOV.U32 R81, RZ, RZ, R89 ;  /* 0x000000ffff517224 */ /* 0x010fc400078e0059 */
[----:B------:R-:W-:Y:S01]  /*7b400*/  IMAD.MOV.U32 R80, RZ, RZ, R85 ;  /* 0x000000ffff507224 */ /* 0x000fe200078e0055 */
[----:B-1----:R-:W4:Y:S01]  /*7b410*/  LDL.LU R89, [R1+0x357c] ;  /* 0x00357c0001597983 */ /* 0x002f220000300800 */
[----:B------:R-:W4:Y:S02]  /*7b420*/  LDL.LU R85, [R1+0x3580] ;  /* 0x0035800001557983 */ /* 0x000f240000300800 */
[----:B------:R-:W4:Y:S02]  /*7b430*/  LDL.LU R96, [R1+0x3644] ;  /* 0x0036440001607983 */ /* 0x000f240000300800 */
[----:B------:R-:W4:Y:S01]  /*7b440*/  LDL.LU R95, [R1+0x3648] ;  /* 0x00364800015f7983 */ /* 0x000f220000300800 */
[----:B------:R1:W-:Y:S01]  /*7b450*/  LDGSTS.E [R76+0xd00], [R80.64], P1 ;  /* 0x00d00000504c7fae */ /* 0x0003e20008921844 */
[----:B------:R-:W-:-:S05]  /*7b460*/  IADD3 R91, P2, R91, R84, RZ ;  /* 0x000000545b5b7210 */ /* 0x000fca0007f5e0ff */
[----:B------:R-:W-:Y:S01]  /*7b470*/  IMAD.X R92, R92, 0x1, R0, P2 ;  /* 0x000000015c5c7824 */ /* 0x000fe200010e0600 */
[----:B------:R-:W-:Y:S01]  /*7b480*/  STL [R1+0x3560], R91 ;  /* 0x0035605b01007387 */ /* 0x000fe20000100800 */
[----:B---3--:R-:W-:-:S03]  /*7b490*/  IADD3 R83, P3, R83, R84, RZ ;  /* 0x0000005453537210 */ /* 0x008fc60007f7e0ff */
[----:B------:R-:W-:Y:S01]  /*7b4a0*/  STL [R1+0x355c], R92 ;  /* 0x00355c5c01007387 */ /* 0x000fe20000100800 */
[----:B------:R-:W-:-:S03]  /*7b4b0*/  IADD3.X R88, R88, R0, RZ, P3, !PT ;  /* 0x0000000058587210 */ /* 0x000fc60001ffe4ff */
[----:B------:R-:W-:Y:S01]  /*7b4c0*/  STL [R1+0x3568], R83 ;  /* 0x0035685301007387 */ /* 0x000fe20000100800 */
[----:B-1----:R-:W-:Y:S02]  /*7b4d0*/  IMAD.MOV.U32 R80, RZ, RZ, R91 ;  /* 0x000000ffff507224 */ /* 0x002fe400078e005b */
[----:B------:R-:W-:Y:S01]  /*7b4e0*/  IMAD.MOV.U32 R81, RZ, RZ, R92 ;  /* 0x000000ffff517224 */ /* 0x000fe200078e005c */
[----:B------:R1:W-:Y:S01]  /*7b4f0*/  STL [R1+0x3564], R88 ;  /* 0x0035645801007387 */ /* 0x0003e20000100800 */
[----:B------:R-:W3:Y:S02]  /*7b500*/  LDL.LU R94, [R1+0x364c] ;  /* 0x00364c00015e7983 */ /* 0x000ee40000300800 */
[----:B------:R-:W3:Y:S01]  /*7b510*/  LDL.LU R93, [R1+0x3650] ;  /* 0x00365000015d7983 */ /* 0x000ee20000300800 */
[----:B------:R1:W-:Y:S02]  /*7b520*/  LDGSTS.E [R76+0xd80], [R80.64], P1 ;  /* 0x00d80000504c7fae */ /* 0x0003e40008921844 */
[----:B-1----:R-:W-:Y:S01]  /*7b530*/  MOV R81, R88 ;  /* 0x0000005800517202 */ /* 0x002fe20000000f00 */
[----:B------:R-:W-:Y:S01]  /*7b540*/  IMAD.MOV.U32 R80, RZ, RZ, R83 ;  /* 0x000000ffff507224 */ /* 0x000fe200078e0053 */
[----:B------:R-:W3:Y:S01]  /*7b550*/  LDL.LU R88, [R1+0x3654] ;  /* 0x0036540001587983 */ /* 0x000ee20000300800 */
[----:B------:R-:W3:Y:S03]  /*7b560*/  LDL.LU R83, [R1+0x3658] ;  /* 0x0036580001537983 */ /* 0x000ee60000300800 */
[----:B------:R1:W-:Y:S01]  /*7b570*/  LDGSTS.E [R76+0xe00], [R80.64], P1 ;  /* 0x00e00000504c7fae */ /* 0x0003e20008921844 */
[----:B------:R-:W-:-:S02]  /*7b580*/  IADD3 R87, P2, R87, R84, RZ ;  /* 0x0000005457577210 */ /* 0x000fc40007f5e0ff */
[----:B------:R-:W-:-:S03]  /*7b590*/  IADD3 R82, P3, R82, R84, RZ ;  /* 0x0000005452527210 */ /* 0x000fc60007f7e0ff */
[----:B------:R-:W-:Y:S01]  /*7b5a0*/  IMAD.X R90, R90, 0x1, R0, P2 ;  /* 0x000000015a5a7824 */ /* 0x000fe200010e0600 */
[----:B------:R-:W-:Y:S01]  /*7b5b0*/  STL [R1+0x3570], R87 ;  /* 0x0035705701007387 */ /* 0x000fe20000100800 */
[----:B-1----:R-:W-:-:S03]  /*7b5c0*/  IMAD.MOV.U32 R80, RZ, RZ, R87 ;  /* 0x000000ffff507224 */ /* 0x002fc600078e0057 */
[----:B------:R1:W-:Y:S01]  /*7b5d0*/  STL [R1+0x356c], R90 ;  /* 0x00356c5a01007387 */ /* 0x0003e20000100800 */
[----:B------:R-:W-:Y:S01]  /*7b5e0*/  MOV R81, R90 ;  /* 0x0000005a00517202 */ /* 0x000fe20000000f00 */
[----:B------:R-:W-:Y:S04]  /*7b5f0*/  STL [R1+0x3578], R82 ;  /* 0x0035785201007387 */ /* 0x000fe80000100800 */
[----:B------:R1:W-:Y:S01]  /*7b600*/  LDGSTS.E [R76+0xe80], [R80.64], P1 ;  /* 0x00e80000504c7fae */ /* 0x0003e20008921844 */
[----:B------:R-:W-:Y:S01]  /*7b610*/  ISETP.GT.AND P2, PT, R79, 0x7, PT ;  /* 0x000000074f00780c */ /* 0x000fe20003f44270 */
[----:B-1----:R-:W-:Y:S02]  /*7b620*/  IMAD.MOV.U32 R80, RZ, RZ, R82 ;  /* 0x000000ffff507224 */ /* 0x002fe400078e0052 */
[----:B--2---:R-:W-:-:S05]  /*7b630*/  IMAD.X R86, R86, 0x1, R0, P3 ;  /* 0x0000000156567824 */ /* 0x004fca00018e0600 */
[----:B------:R1:W-:Y:S01]  /*7b640*/  STL [R1+0x3574], R86 ;  /* 0x0035745601007387 */ /* 0x0003e20000100800 */
[----:B------:R-:W2:Y:S02]  /*7b650*/  LDL.LU R92, [R1+0x365c] ;  /* 0x00365c00015c7983 */ /* 0x000ea40000300800 */
[----:B------:R-:W2:Y:S02]  /*7b660*/  LDL.LU R91, [R1+0x3660] ;  /* 0x00366000015b7983 */ /* 0x000ea40000300800 */
[----:B------:R-:W-:Y:S01]  /*7b670*/  IMAD.MOV.U32 R81, RZ, RZ, R86 ;  /* 0x000000ffff517224 */ /* 0x000fe200078e0056 */
[----:B------:R-:W2:Y:S04]  /*7b680*/  LDL.LU R90, [R1+0x3664] ;  /* 0x00366400015a7983 */ /* 0x000ea80000300800 */
[----:B------:R1:W-:Y:S04]  /*7b690*/  LDGSTS.E [R76+0xf00], [R80.64], P1 ;  /* 0x00f00000504c7fae */ /* 0x0003e80008921844 */
[----:B-1----:R-:W2:Y:S01]  /*7b6a0*/  LDL.LU R86, [R1+0x3668] ;  /* 0x0036680001567983 */ /* 0x002ea20000300800 */
[----:B------:R-:W2:Y:S02]  /*7b6b0*/  LDL.LU R87, [R1+0x3670] ;  /* 0x0036700001577983 */ /* 0x000ea40000300800 */
[----:B------:R-:W2:Y:S01]  /*7b6c0*/  LDL.LU R82, [R1+0x3678] ;  /* 0x0036780001527983 */ /* 0x000ea20000300800 */
[----:B------:R-:W-:-:S04]  /*7b6d0*/  SEL R80, RZ, 0x4, !P2 ;  /* 0x00000004ff507807 */ /* 0x000fc80005000000 */
[----:B------:R-:W-:Y:S02]  /*7b6e0*/  SEL R80, R80, RZ, !P0 ;  /* 0x000000ff50507207 */ /* 0x000fe40004000000 */
[-C--:B----4-:R-:W-:Y:S02]  /*7b6f0*/  IADD3 R85, P3, R85, R84.reuse, RZ ;  /* 0x0000005455557210 */ /* 0x090fe40007f7e0ff */
[----:B------:R-:W-:-:S03]  /*7b700*/  IADD3 R95, P4, R95, R84, RZ ;  /* 0x000000545f5f7210 */ /* 0x000fc60007f9e0ff */
[----:B------:R-:W-:Y:S01]  /*7b710*/  IMAD.X R89, R89, 0x1, R0, P3 ;  /* 0x0000000159597824 */ /* 0x000fe200018e0600 */
[----:B------:R-:W-:Y:S01]  /*7b720*/  IADD3.X R96, R96, R0, RZ, P4, !PT ;  /* 0x0000000060607210 */ /* 0x000fe200027fe4ff */
[----:B------:R-:W-:Y:S03]  /*7b730*/  STL [R1+0x3580], R85 ;  /* 0x0035805501007387 */ /* 0x000fe60000100800 */
[----:B------:R1:W-:Y:S01]  /*7b740*/  STL [R1+0x357c], R89 ;  /* 0x00357c5901007387 */ /* 0x0003e20000100800 */
[----:B------:R-:W-:Y:S01]  /*7b750*/  ISETP.NE.U32.AND P2, PT, R80, RZ, PT ;  /* 0x000000ff5000720c */ /* 0x000fe20003f45070 */
[----:B------:R-:W-:Y:S01]  /*7b760*/  IMAD.MOV.U32 R81, RZ, RZ, R89 ;  /* 0x000000ffff517224 */ /* 0x000fe200078e0059 */
[----:B------:R-:W-:Y:S01]  /*7b770*/  STL [R1+0x3648], R95 ;  /* 0x0036485f01007387 */ /* 0x000fe20000100800 */
[----:B------:R-:W-:-:S05]  /*7b780*/  IMAD.MOV.U32 R80, RZ, RZ, R85 ;  /* 0x000000ffff507224 */ /* 0x000fca00078e0055 */
[----:B------:R4:W-:Y:S04]  /*7b790*/  LDGSTS.E [R76+0xf80], [R80.64], P1 ;  /* 0x00f80000504c7fae */ /* 0x0009e80008921844 */
[----:B-1----:R-:W2:Y:S01]  /*7b7a0*/  LDL.LU R89, [R1+0x366c] ;  /* 0x00366c0001597983 */ /* 0x002ea20000300800 */
[----:B------:R-:W-:Y:S02]  /*7b7b0*/  STL [R1+0x3644], R96 ;  /* 0x0036446001007387 */ /* 0x000fe40000100800 */
[----:B------:R-:W2:Y:S02]  /*7b7c0*/  LDL.LU R85, [R1+0x3674] ;  /* 0x0036740001557983 */ /* 0x000ea40000300800 */
[----:B----4-:R-:W-:Y:S01]  /*7b7d0*/  IMAD.MOV.U32 R80, RZ, RZ, R95 ;  /* 0x000000ffff507224 */ /* 0x010fe200078e005f */
[----:B------:R-:W-:-:S05]  /*7b7e0*/  MOV R81, R96 ;  /* 0x0000006000517202 */ /* 0x000fca0000000f00 */
[----:B------:R1:W-:Y:S01]  /*7b7f0*/  LDGSTS.E [R76+0x1c00], [R80.64], P2 ;  /* 0x01c00000504c7fae */ /* 0x0003e20009121844 */
[----:B---3--:R-:W-:-:S05]  /*7b800*/  IADD3 R93, P1, R93, R84, RZ ;  /* 0x000000545d5d7210 */ /* 0x008fca0007f3e0ff */
[----:B------:R-:W-:Y:S02]  /*7b810*/  IMAD.X R94, R94, 0x1, R0, P1 ;  /* 0x000000015e5e7824 */ /* 0x000fe400008e0600 */
[----:B-1----:R-:W-:-:S03]  /*7b820*/  IMAD.MOV.U32 R80, RZ, RZ, R93 ;  /* 0x000000ffff507224 */ /* 0x002fc600078e005d */
[----:B------:R-:W-:Y:S02]  /*7b830*/  MOV R81, R94 ;  /* 0x0000005e00517202 */ /* 0x000fe40000000f00 */
[----:B------:R-:W-:Y:S01]  /*7b840*/  IADD3 R83, P3, R83, R84, RZ ;  /* 0x0000005453537210 */ /* 0x000fe20007f7e0ff */
[----:B------:R-:W-:Y:S01]  /*7b850*/  STL [R1+0x3650], R93 ;  /* 0x0036505d01007387 */ /* 0x000fe20000100800 */
[----:B------:R-:W-:Y:S03]  /*7b860*/  STL [R1+0x364c], R94 ;  /* 0x00364c5e01007387 */ /* 0x000fe60000100800 */
[----:B------:R1:W-:Y:S01]  /*7b870*/  LDGSTS.E [R76+0x1c80], [R80.64], P2 ;  /* 0x01c80000504c7fae */ /* 0x0003e20009121844 */
[----:B------:R-:W-:-:S03]  /*7b880*/  IMAD.X R88, R88, 0x1, R0, P3 ;  /* 0x0000000158587824 */ /* 0x000fc600018e0600 */
[----:B------:R-:W-:Y:S04]  /*7b890*/  STL [R1+0x3658], R83 ;  /* 0x0036585301007387 */ /* 0x000fe80000100800 */
[----:B------:R3:W-:Y:S01]  /*7b8a0*/  STL [R1+0x3654], R88 ;  /* 0x0036545801007387 */ /* 0x0007e20000100800 */
[----:B-1----:R-:W-:Y:S02]  /*7b8b0*/  IMAD.MOV.U32 R81, RZ, RZ, R88 ;  /* 0x000000ffff517224 */ /* 0x002fe400078e0058 */
[----:B------:R-:W-:Y:S01]  /*7b8c0*/  IMAD.MOV.U32 R80, RZ, RZ, R83 ;  /* 0x000000ffff507224 */ /* 0x000fe200078e0053 */
[----:B---3--:R-:W3:Y:S01]  /*7b8d0*/  LDL.LU R88, [R1+0x367c] ;  /* 0x00367c0001587983 */ /* 0x008ee20000300800 */
[----:B------:R-:W4:Y:S02]  /*7b8e0*/  LDL.LU R83, [R1+0x3680] ;  /* 0x0036800001537983 */ /* 0x000f240000300800 */
[----:B------:R-:W3:Y:S02]  /*7b8f0*/  LDL.LU R96, [R1+0x3744] ;  /* 0x0037440001607983 */ /* 0x000ee40000300800 */
[----:B------:R-:W3:Y:S01]  /*7b900*/  LDL.LU R95, [R1+0x3748] ;  /* 0x00374800015f7983 */ /* 0x000ee20000300800 */
[----:B------:R1:W-:Y:S01]  /*7b910*/  LDGSTS.E [R76+0x1d00], [R80.64], P2 ;  /* 0x01d00000504c7fae */ /* 0x0003e20009121844 */
[----:B--2---:R-:W-:-:S05]  /*7b920*/  IADD3 R91, P1, R91, R84, RZ ;  /* 0x000000545b5b7210 */ /* 0x004fca0007f3e0ff */
[----:B------:R-:W-:Y:S01]  /*7b930*/  IMAD.X R92, R92, 0x1, R0, P1 ;  /* 0x000000015c5c7824 */ /* 0x000fe200008e0600 */
[----:B------:R-:W-:Y:S01]  /*7b940*/  IADD3 R86, P3, R86, R84, RZ ;  /* 0x0000005456567210 */ /* 0x000fe20007f7e0ff */
[----:B------:R-:W-:Y:S03]  /*7b950*/  STL [R1+0x3660], R91 ;  /* 0x0036605b01007387 */ /* 0x000fe60000100800 */
[----:B------:R-:W-:Y:S01]  /*7b960*/  IADD3.X R90, R90, R0, RZ, P3, !PT ;  /* 0x000000005a5a7210 */ /* 0x000fe20001ffe4ff */
[----:B------:R-:W-:Y:S01]  /*7b970*/  STL [R1+0x365c], R92 ;  /* 0x00365c5c01007387 */ /* 0x000fe20000100800 */
[----:B------:R-:W-:Y:S02]  /*7b980*/  STL [R1+0x3668], R86 ;  /* 0x0036685601007387 */ /* 0x000fe40000100800 */
[----:B-1----:R-:W-:Y:S02]  /*7b990*/  IMAD.MOV.U32 R80, RZ, RZ, R91 ;  /* 0x000000ffff507224 */ /* 0x002fe400078e005b */
[----:B------:R-:W-:Y:S01]  /*7b9a0*/  IMAD.MOV.U32 R81, RZ, RZ, R92 ;  /* 0x000000ffff517224 */ /* 0x000fe200078e005c */
[----:B------:R1:W-:Y:S01]  /*7b9b0*/  STL [R1+0x3664], R90 ;  /* 0x0036645a01007387 */ /* 0x0003e20000100800 */
[----:B------:R-:W2:Y:S02]  /*7b9c0*/  LDL.LU R94, [R1+0x374c] ;  /* 0x00374c00015e7983 */ /* 0x000ea40000300800 */
[----:B------:R-:W2:Y:S01]  /*7b9d0*/  LDL.LU R93, [R1+0x3750] ;  /* 0x00375000015d7983 */ /* 0x000ea20000300800 */
[----:B------:R1:W-:Y:S01]  /*7b9e0*/  LDGSTS.E [R76+0x1d80], [R80.64], P2 ;  /* 0x01d80000504c7fae */ /* 0x0003e20009121844 */
[----:B------:R-:W-:-:S02]  /*7b9f0*/  IADD3 R87, P1, R87, R84, RZ ;  /* 0x0000005457577210 */ /* 0x000fc40007f3e0ff */
[----:B------:R-:W-:Y:S02]  /*7ba00*/  IADD3 R82, P3, R82, R84, RZ ;  /* 0x0000005452527210 */ /* 0x000fe40007f7e0ff */
[----:B-1----:R-:W-:Y:S01]  /*7ba10*/  MOV R81, R90 ;  /* 0x0000005a00517202 */ /* 0x002fe20000000f00 */
[----:B------:R-:W-:Y:S01]  /*7ba20*/  IMAD.MOV.U32 R80, RZ, RZ, R86 ;  /* 0x000000ffff507224 */ /* 0x000fe200078e0056 */
[----:B------:R-:W2:Y:S01]  /*7ba30*/  LDL.LU R90, [R1+0x3754] ;  /* 0x00375400015a7983 */ /* 0x000ea20000300800 */
[----:B------:R-:W2:Y:S02]  /*7ba40*/  LDL.LU R86, [R1+0x3758] ;  /* 0x0037580001567983 */ /* 0x000ea40000300800 */
[----:B------:R-:W-:Y:S01]  /*7ba50*/  STL [R1+0x3670], R87 ;  /* 0x0036705701007387 */ /* 0x000fe20000100800 */
[----:B------:R1:W-:Y:S01]  /*7ba60*/  LDGSTS.E [R76+0x1e00], [R80.64], P2 ;  /* 0x01e00000504c7fae */ /* 0x0003e20009121844 */
[--C-:B------:R-:W-:Y:S02]  /*7ba70*/  IMAD.X R89, R89, 0x1, R0.reuse, P1 ;  /* 0x0000000159597824 */ /* 0x100fe400008e0600 */
[----:B------:R-:W-:-:S02]  /*7ba80*/  IMAD.X R85, R85, 0x1, R0, P3 ;  /* 0x0000000155557824 */ /* 0x000fc400018e0600 */
[----:B-1----:R-:W-:Y:S01]  /*7ba90*/  IMAD.MOV.U32 R80, RZ, RZ, R87 ;  /* 0x000000ffff507224 */ /* 0x002fe200078e0057 */
[----:B------:R1:W-:Y:S01]  /*7baa0*/  STL [R1+0x366c], R89 ;  /* 0x00366c5901007387 */ /* 0x0003e20000100800 */
[----:B------:R-:W-:Y:S01]  /*7bab0*/  MOV R81, R89 ;  /* 0x0000005900517202 */ /* 0x000fe20000000f00 */
[----:B------:R-:W-:Y:S02]  /*7bac0*/  STL [R1+0x3678], R82 ;  /* 0x0036785201007387 */ /* 0x000fe40000100800 */
[----:B------:R1:W-:Y:S01]  /*7bad0*/  STL [R1+0x3674], R85 ;  /* 0x0036745501007387 */ /* 0x0003e20000100800 */
[----:B------:R-:W2:Y:S01]  /*7bae0*/  LDL.LU R92, [R1+0x375c] ;  /* 0x00375c00015c7983 */ /* 0x000ea20000300800 */
[----:B------:R-:W2:Y:S03]  /*7baf0*/  LDL.LU R91, [R1+0x3760] ;  /* 0x00376000015b7983 */ /* 0x000ea60000300800 */
[----:B------:R1:W-:Y:S04]  /*7bb00*/  LDGSTS.E [R76+0x1e80], [R80.64], P2 ;  /* 0x01e80000504c7fae */ /* 0x0003e80009121844 */
[----:B-1----:R-:W2:Y:S01]  /*7bb10*/  LDL.LU R89, [R1+0x3764] ;  /* 0x0037640001597983 */ /* 0x002ea20000300800 */
[----:B------:R-:W-:-:S03]  /*7bb20*/  IMAD.MOV.U32 R81, RZ, RZ, R85 ;  /* 0x000000ffff517224 */ /* 0x000fc600078e0055 */
[----:B------:R-:W2:Y:S01]  /*7bb30*/  LDL.LU R85, [R1+0x3768] ;  /* 0x0037680001557983 */ /* 0x000ea20000300800 */
[----:B------:R-:W-:Y:S01]  /*7bb40*/  IMAD.MOV.U32 R80, RZ, RZ, R82 ;  /* 0x000000ffff507224 */ /* 0x000fe200078e0052 */
[----:B------:R-:W-:Y:S01]  /*7bb50*/  ISETP.GT.AND P1, PT, R79, 0xb, PT ;  /* 0x0000000b4f00780c */ /* 0x000fe20003f24270 */
[----:B------:R-:W2:Y:S01]  /*7bb60*/  LDL.LU R87, [R1+0x3770] ;  /* 0x0037700001577983 */ /* 0x000ea20000300800 */
[----:B------:R-:W2:Y:S04]  /*7bb70*/  LDL.LU R82, [R1+0x3778] ;  /* 0x0037780001527983 */ /* 0x000ea80000300800 */
[----:B------:R1:W-:Y:S02]  /*7bb80*/  LDGSTS.E [R76+0x1f00], [R80.64], P2 ;  /* 0x01f00000504c7fae */ /* 0x0003e40009121844 */
[----:B-1----:R-:W-:-:S04]  /*7bb90*/  SEL R80, RZ, 0x4, !P1 ;  /* 0x00000004ff507807 */ /* 0x002fc80004800000 */
[----:B------:R-:W-:Y:S02]  /*7bba0*/  SEL R80, R80, RZ, !P0 ;  /* 0x000000ff50507207 */ /* 0x000fe40004000000 */
[-C--:B----4-:R-:W-:Y:S02]  /*7bbb0*/  IADD3 R83, P3, R83, R84.reuse, RZ ;  /* 0x0000005453537210 */ /* 0x090fe40007f7e0ff */
[----:B---3--:R-:W-:-:S03]  /*7bbc0*/  IADD3 R95, P4, R95, R84, RZ ;  /* 0x000000545f5f7210 */ /* 0x008fc60007f9e0ff */
[----:B------:R-:W-:Y:S01]  /*7bbd0*/  IMAD.X R88, R88, 0x1, R0, P3 ;  /* 0x0000000158587824 */ /* 0x000fe200018e0600 */
[----:B------:R-:W-:Y:S01]  /*7bbe0*/  IADD3.X R96, R96, R0, RZ, P4, !PT ;  /* 0x0000000060607210 */ /* 0x000fe200027fe4ff */
[----:B------:R-:W-:Y:S03]  /*7bbf0*/  STL [R1+0x3680], R83 ;  /* 0x0036805301007387 */ /* 0x000fe60000100800 */
[----:B------:R1:W-:Y:S02]  /*7bc00*/  STL [R1+0x367c], R88 ;  /* 0x00367c5801007387 */ /* 0x0003e40000100800 */
[----:B------:R-:W-:Y:S02]  /*7bc10*/  IMAD.MOV.U32 R81, RZ, RZ, R88 ;  /* 0x000000ffff517224 */ /* 0x000fe400078e0058 */
[----:B------:R-:W-:Y:S01]  /*7bc20*/  STL [R1+0x3748], R95 ;  /* 0x0037485f01007387 */ /* 0x000fe20000100800 */
[----:B------:R-:W-:Y:S01]  /*7bc30*/  ISETP.NE.U32.AND P1, PT, R80, RZ, PT ;  /* 0x000000ff5000720c */ /* 0x000fe20003f25070 */
[----:B------:R-:W-:-:S05]  /*7bc40*/  IMAD.MOV.U32 R80, RZ, RZ, R83 ;  /* 0x000000ffff507224 */ /* 0x000fca00078e0053 */
[----:B------:R3:W-:Y:S04]  /*7bc50*/  LDGSTS.E [R76+0x1f80], [R80.64], P2 ;  /* 0x01f80000504c7fae */ /* 0x0007e80009121844 */
[----:B-1----:R-:W4:Y:S01]  /*7bc60*/  LDL.LU R88, [R1+0x376c] ;  /* 0x00376c0001587983 */ /* 0x002f220000300800 */
[----:B------:R-:W-:Y:S02]  /*7bc70*/  STL [R1+0x3744], R96 ;  /* 0x0037446001007387 */ /* 0x000fe40000100800 */
[----:B------:R-:W4:Y:S02]  /*7bc80*/  LDL.LU R83, [R1+0x3774] ;  /* 0x0037740001537983 */ /* 0x000f240000300800 */
[----:B---3--:R-:W-:Y:S01]  /*7bc90*/  IMAD.MOV.U32 R80, RZ, RZ, R95 ;  /* 0x000000ffff507224 */ /* 0x008fe200078e005f */
[----:B------:R-:W-:-:S05]  /*7bca0*/  MOV R81, R96 ;  /* 0x0000006000517202 */ /* 0x000fca0000000f00 */
[----:B------:R1:W-:Y:S01]  /*7bcb0*/  LDGSTS.E [R76+0x2c00], [R80.64], P1 ;  /* 0x02c00000504c7fae */ /* 0x0003e20008921844 */
[----:B--2---:R-:W-:-:S05]  /*7bcc0*/  IADD3 R93, P2, R93, R84, RZ ;  /* 0x000000545d5d7210 */ /* 0x004fca0007f5e0ff */
        /* <DEDUP_REMOVED lines=8> */
[----:B------:R-:W-:Y:S04]  /*7bd50*/  STL [R1+0x3758], R86 ;  /* 0x0037585601007387 */ /* 0x000fe80000100800 */
[----:B------:R2:W-:Y:S01]  /*7bd60*/  STL [R1+0x3754], R90 ;  /* 0x0037545a01007387 */ /* 0x0005e20000100800 */
[----:B-1----:R-:W-:Y:S02]  /*7bd70*/  IMAD.MOV.U32 R81, RZ, RZ, R90 ;  /* 0x000000ffff517224 */ /* 0x002fe400078e005a */
[----:B------:R-:W-:Y:S01]  /*7bd80*/  IMAD.MOV.U32 R80, RZ, RZ, R86 ;  /* 0x000000ffff507224 */ /* 0x000fe200078e0056 */
[----:B--2---:R-:W2:Y:S01]  /*7bd90*/  LDL.LU R90, [R1+0x377c] ;  /* 0x00377c00015a7983 */ /* 0x004ea20000300800 */
[----:B------:R-:W3:Y:S02]  /*7bda0*/  LDL.LU R86, [R1+0x3780] ;  /* 0x0037800001567983 */ /* 0x000ee40000300800 */
[----:B------:R-:W2:Y:S02]  /*7bdb0*/  LDL.LU R96, [R1+0x3844] ;  /* 0x0038440001607983 */ /* 0x000ea40000300800 */
[----:B------:R-:W2:Y:S01]  /*7bdc0*/  LDL.LU R95, [R1+0x3848] ;  /* 0x00384800015f7983 */ /* 0x000ea20000300800 */
[----:B------:R1:W-:Y:S01]  /*7bdd0*/  LDGSTS.E [R76+0x2d00], [R80.64], P1 ;  /* 0x02d00000504c7fae */ /* 0x0003e20008921844 */
[----:B------:R-:W-:-:S05]  /*7bde0*/  IADD3 R91, P2, R91, R84, RZ ;  /* 0x000000545b5b7210 */ /* 0x000fca0007f5e0ff */
[----:B------:R-:W-:Y:S01]  /*7bdf0*/  IMAD.X R92, R92, 0x1, R0, P2 ;  /* 0x000000015c5c7824 */ /* 0x000fe200010e0600 */
[----:B------:R-:W-:Y:S01]  /*7be00*/  STL [R1+0x3760], R91 ;  /* 0x0037605b01007387 */ /* 0x000fe20000100800 */
[----:B------:R-:W-:-:S03]  /*7be10*/  IADD3 R85, P3, R85, R84, RZ ;  /* 0x0000005455557210 */ /* 0x000fc60007f7e0ff */
[----:B------:R-:W-:Y:S01]  /*7be20*/  STL [R1+0x375c], R92 ;  /* 0x00375c5c01007387 */ /* 0x000fe20000100800 */
[----:B------:R-:W-:-:S03]  /*7be30*/  IADD3.X R89, R89, R0, RZ, P3, !PT ;  /* 0x0000000059597210 */ /* 0x000fc60001ffe4ff */
[----:B------:R-:W-:Y:S01]  /*7be40*/  STL [R1+0x3768], R85 ;  /* 0x0037685501007387 */ /* 0x000fe20000100800 */
[----:B-1----:R-:W-:Y:S02]  /*7be50*/  IMAD.MOV.U32 R80, RZ, RZ, R91 ;  /* 0x000000ffff507224 */ /* 0x002fe400078e005b */
[----:B------:R-:W-:Y:S01]  /*7be60*/  IMAD.MOV.U32 R81, RZ, RZ, R92 ;  /* 0x000000ffff517224 */ /* 0x000fe200078e005c */
[----:B------:R1:W-:Y:S01]  /*7be70*/  STL [R1+0x3764], R89 ;  /* 0x0037645901007387 */ /* 0x0003e20000100800 */
[----:B------:R-:W2:Y:S02]  /*7be80*/  LDL.LU R94, [R1+0x384c] ;  /* 0x00384c00015e7983 */ /* 0x000ea40000300800 */
[----:B------:R-:W2:Y:S01]  /*7be90*/  LDL.LU R93, [R1+0x3850] ;  /* 0x00385000015d7983 */ /* 0x000ea20000300800 */
[----:B------:R1:W-:Y:S01]  /*7bea0*/  LDGSTS.E [R76+0x2d80], [R80.64], P1 ;  /* 0x02d80000504c7fae */ /* 0x0003e20008921844 */
[-C--:B------:R-:W-:Y:S02]  /*7beb0*/  IADD3 R87, P2, R87, R84.reuse, RZ ;  /* 0x0000005457577210 */ /* 0x080fe40007f5e0ff */
[----:B------:R-:W-:-:S02]  /*7bec0*/  IADD3 R82, P3, R82, R84, RZ ;  /* 0x0000005452527210 */ /* 0x000fc40007f7e0ff */
[----:B-1----:R-:W-:Y:S01]  /*7bed0*/  MOV R81, R89 ;  /* 0x0000005900517202 */ /* 0x002fe20000000f00 */
[----:B------:R-:W-:Y:S01]  /*7bee0*/  IMAD.MOV.U32 R80, RZ, RZ, R85 ;  /* 0x000000ffff507224 */ /* 0x000fe200078e0055 */
[----:B------:R-:W2:Y:S01]  /*7bef0*/  LDL.LU R89, [R1+0x3854] ;  /* 0x0038540001597983 */ /* 0x000ea20000300800 */
[----:B------:R-:W2:Y:S02]  /*7bf00*/  LDL.LU R85, [R1+0x3858] ;  /* 0x0038580001557983 */ /* 0x000ea40000300800 */
[----:B------:R-:W-:Y:S01]  /*7bf10*/  STL [R1+0x3770], R87 ;  /* 0x0037705701007387 */ /* 0x000fe20000100800 */
[----:B------:R1:W-:Y:S02]  /*7bf20*/  LDGSTS.E [R76+0x2e00], [R80.64], P1 ;  /* 0x02e00000504c7fae */ /* 0x0003e40008921844 */
[----:B-1----:R-:W-:Y:S02]  /*7bf30*/  IMAD.MOV.U32 R80, RZ, RZ, R87 ;  /* 0x000000ffff507224 */ /* 0x002fe400078e0057 */
[----:B----4-:R-:W-:-:S02]  /*7bf40*/  IMAD.X R88, R88, 0x1, R0, P2 ;  /* 0x0000000158587824 */ /* 0x010fc400010e0600 */
[----:B------:R-:W-:-:S03]  /*7bf50*/  IMAD.X R83, R83, 0x1, R0, P3 ;  /* 0x0000000153537824 */ /* 0x000fc600018e0600 */
        /* <DEDUP_REMOVED lines=8> */
[----:B----4-:R-:W-:-:S03]  /*7bfe0*/  IMAD.MOV.U32 R81, RZ, RZ, R83 ;  /* 0x000000ffff517224 */ /* 0x010fc600078e0053 */
[----:B------:R-:W4:Y:S01]  /*7bff0*/  LDL.LU R83, [R1+0x3868] ;  /* 0x0038680001537983 */ /* 0x000f220000300800 */
[----:B------:R-:W-:Y:S01]  /*7c000*/  IMAD.MOV.U32 R80, RZ, RZ, R82 ;  /* 0x000000ffff507224 */ /* 0x000fe200078e0052 */
[----:B------:R-:W-:Y:S01]  /*7c010*/  ISETP.GT.AND P2, PT, R79, 0xf, PT ;  /* 0x0000000f4f00780c */ /* 0x000fe20003f44270 */
[----:B------:R-:W4:Y:S01]  /*7c020*/  LDL.LU R87, [R1+0x3870] ;  /* 0x0038700001577983 */ /* 0x000f220000300800 */
[----:B------:R-:W4:Y:S04]  /*7c030*/  LDL.LU R82, [R1+0x3878] ;  /* 0x0038780001527983 */ /* 0x000f280000300800 */
[----:B------:R1:W-:Y:S02]  /*7c040*/  LDGSTS.E [R76+0x2f00], [R80.64], P1 ;  /* 0x02f00000504c7fae */ /* 0x0003e40008921844 */
[----:B-1----:R-:W-:-:S04]  /*7c050*/  SEL R80, RZ, 0x4, !P2 ;  /* 0x00000004ff507807 */ /* 0x002fc80005000000 */
[----:B------:R-:W-:-:S04]  /*7c060*/  SEL R80, R80, RZ, !P0 ;  /* 0x000000ff50507207 */ /* 0x000fc80004000000 */
[----:B------:R-:W-:Y:S02]  /*7c070*/  ISETP.NE.U32.AND P2, PT, R80, RZ, PT ;  /* 0x000000ff5000720c */ /* 0x000fe40003f45070 */
[-C--:B---3--:R-:W-:Y:S02]  /*7c080*/  IADD3 R86, P3, R86, R84.reuse, RZ ;  /* 0x0000005456567210 */ /* 0x088fe40007f7e0ff */
[----:B--2---:R-:W-:-:S03]  /*7c090*/  IADD3 R95, P4, R95, R84, RZ ;  /* 0x000000545f5f7210 */ /* 0x004fc60007f9e0ff */
[----:B------:R-:W-:Y:S01]  /*7c0a0*/  IMAD.X R90, R90, 0x1, R0, P3 ;  /* 0x000000015a5a7824 */ /* 0x000fe200018e0600 */
[----:B------:R-:W-:Y:S01]  /*7c0b0*/  IADD3.X R96, R96, R0, RZ, P4, !PT ;  /* 0x0000000060607210 */ /* 0x000fe200027fe4ff */
[----:B------:R-:W-:Y:S03]  /*7c0c0*/  STL [R1+0x3780], R86 ;  /* 0x0037805601007387 */ /* 0x000fe60000100800 */
[----:B------:R1:W-:Y:S02]  /*7c0d0*/  STL [R1+0x377c], R90 ;  /* 0x00377c5a01007387 */ /* 0x0003e40000100800 */
[----:B------:R-:W-:Y:S02]  /*7c0e0*/  IMAD.MOV.U32 R81, RZ, RZ, R90 ;  /* 0x000000ffff517224 */ /* 0x000fe400078e005a */
[----:B------:R-:W-:Y:S02]  /*7c0f0*/  STL [R1+0x3848], R95 ;  /* 0x0038485f01007387 */ /* 0x000fe40000100800 */
[----:B------:R-:W-:-:S05]  /*7c100*/  IMAD.MOV.U32 R80, RZ, RZ, R86 ;  /* 0x000000ffff507224 */ /* 0x000fca00078e0056 */
[----:B------:R2:W-:Y:S04]  /*7c110*/  LDGSTS.E [R76+0x2f80], [R80.64], P1 ;  /* 0x02f80000504c7fae */ /* 0x0005e80008921844 */
[----:B-1----:R-:W3:Y:S01]  /*7c120*/  LDL.LU R90, [R1+0x386c] ;  /* 0x00386c00015a7983 */ /* 0x002ee20000300800 */
[----:B------:R-:W-:Y:S02]  /*7c130*/  STL [R1+0x3844], R96 ;  /* 0x0038446001007387 */ /* 0x000fe40000100800 */
[----:B------:R-:W3:Y:S02]  /*7c140*/  LDL.LU R86, [R1+0x3874] ;  /* 0x0038740001567983 */ /* 0x000ee40000300800 */
[----:B--2---:R-:W-:Y:S01]  /*7c150*/  IMAD.MOV.U32 R80, RZ, RZ, R95 ;  /* 0x000000ffff507224 */ /* 0x004fe200078e005f */
[----:B------:R-:W-:-:S02]  /*7c160*/  IADD3 R93, P1, R93, R84, RZ ;  /* 0x000000545d5d7210 */ /* 0x000fc40007f3e0ff */
[----:B------:R-:W-:-:S03]  /*7c170*/  MOV R81, R96 ;  /* 0x0000006000517202 */ /* 0x000fc60000000f00 */
[----:B------:R-:W-:Y:S02]  /*7c180*/  IMAD.X R94, R94, 0x1, R0, P1 ;  /* 0x000000015e5e7824 */ /* 0x000fe400008e0600 */
[----:B------:R1:W-:Y:S04]  /*7c190*/  LDGSTS.E [R76+0x3c00], [R80.64], P2 ;  /* 0x03c00000504c7fae */ /* 0x0003e80009121844 */
[----:B------:R-:W-:Y:S01]  /*7c1a0*/  STL [R1+0x3850], R93 ;  /* 0x0038505d01007387 */ /* 0x000fe20000100800 */
[----:B------:R-:W-:Y:S01]  /*7c1b0*/  STL [R1+0x384c], R94 ;  /* 0x00384c5e01007387 */ /* 0x000fe20000100800 */
[----:B------:R-:W-:Y:S01]  /*7c1c0*/  IADD3 R85, P3, R85, R84, RZ ;  /* 0x0000005455557210 */ /* 0x000fe20007f7e0ff */
[----:B-1----:R-:W-:Y:S01]  /*7c1d0*/  IMAD.MOV.U32 R80, RZ, RZ, R93 ;  /* 0x000000ffff507224 */ /* 0x002fe200078e005d */
[----:B------:R-:W-:-:S03]  /*7c1e0*/  MOV R81, R94 ;  /* 0x0000005e00517202 */ /* 0x000fc60000000f00 */
[----:B------:R-:W-:Y:S01]  /*7c1f0*/  IMAD.X R89, R89, 0x1, R0, P3 ;  /* 0x0000000159597824 */ /* 0x000fe200018e0600 */
[----:B------:R-:W-:Y:S04]  /*7c200*/  STL [R1+0x3858], R85 ;  /* 0x0038585501007387 */ /* 0x000fe80000100800 */
[----:B------:R1:W-:Y:S04]  /*7c210*/  LDGSTS.E [R76+0x3c80], [R80.64], P2 ;  /* 0x03c80000504c7fae */ /* 0x0003e80009121844 */
[----:B------:R2:W-:Y:S01]  /*7c220*/  STL [R1+0x3854], R89 ;  /* 0x0038545901007387 */ /* 0x0005e20000100800 */
[----:B-1----:R-:W-:-:S02]  /*7c230*/  IMAD.MOV.U32 R81, RZ, RZ, R89 ;  /* 0x000000ffff517224 */ /* 0x002fc400078e0059 */
[----:B------:R-:W-:Y:S01]  /*7c240*/  IMAD.MOV.U32 R80, RZ, RZ, R85 ;  /* 0x000000ffff507224 */ /* 0x000fe200078e0055 */
[----:B--2---:R-:W2:Y:S01]  /*7c250*/  LDL.LU R89, [R1+0x387c] ;  /* 0x00387c0001597983 */ /* 0x004ea20000300800 */
[----:B------:R-:W2:Y:S02]  /*7c260*/  LDL.LU R85, [R1+0x3880] ;  /* 0x0038800001557983 */ /* 0x000ea40000300800 */
[----:B------:R-:W2:Y:S02]  /*7c270*/  LDL.LU R96, [R1+0x3944] ;  /* 0x0039440001607983 */ /* 0x000ea40000300800 */
[----:B------:R-:W2:Y:S01]  /*7c280*/  LDL.LU R95, [R1+0x3948] ;  /* 0x00394800015f7983 */ /* 0x000ea20000300800 */
[----:B------:R1:W-:Y:S01]  /*7c290*/  LDGSTS.E [R76+0x3d00], [R80.64], P2 ;  /* 0x03d00000504c7fae */ /* 0x0003e20009121844 */
[----:B------:R-:W-:-:S05]  /*7c2a0*/  IADD3 R91, P1, R91, R84, RZ ;  /* 0x000000545b5b7210 */ /* 0x000fca0007f3e0ff */
[----:B------:R-:W-:Y:S01]  /*7c2b0*/  IMAD.X R92, R92, 0x1, R0, P1 ;  /* 0x000000015c5c7824 */ /* 0x000fe200008e0600 */
[----:B------:R-:W-:Y:S01]  /*7c2c0*/  STL [R1+0x3860], R91 ;  /* 0x0038605b01007387 */ /* 0x000fe20000100800 */
[----:B----4-:R-:W-:-:S03]  /*7c2d0*/  IADD3 R83, P3, R83, R84, RZ ;  /* 0x0000005453537210 */ /* 0x010fc60007f7e0ff */
        /* <DEDUP_REMOVED lines=8> */
[----:B------:R1:W-:Y:S02]  /*7c360*/  LDGSTS.E [R76+0x3d80], [R80.64], P2 ;  /* 0x03d80000504c7fae */ /* 0x0003e40009121844 */
[----:B-1----:R-:W-:Y:S01]  /*7c370*/  MOV R81, R88 ;  /* 0x0000005800517202 */ /* 0x002fe20000000f00 */
[----:B------:R-:W-:Y:S01]  /*7c380*/  IMAD.MOV.U32 R80, RZ, RZ, R83 ;  /* 0x000000ffff507224 */ /* 0x000fe200078e0053 */
[----:B------:R-:W2:Y:S01]  /*7c390*/  LDL.LU R88, [R1+0x3954] ;  /* 0x0039540001587983 */ /* 0x000ea20000300800 */
[----:B------:R-:W2:Y:S01]  /*7c3a0*/  LDL.LU R83, [R1+0x3958] ;  /* 0x0039580001537983 */ /* 0x000ea20000300800 */
[----:B------:R-:W-:-:S02]  /*7c3b0*/  IADD3 R87, P1, R87, R84, RZ ;  /* 0x0000005457577210 */ /* 0x000fc40007f3e0ff */
[----:B------:R-:W-:Y:S01]  /*7c3c0*/  IADD3 R82, P3, R82, R84, RZ ;  /* 0x0000005452527210 */ /* 0x000fe20007f7e0ff */
[----:B------:R1:W-:Y:S04]  /*7c3d0*/  LDGSTS.E [R76+0x3e00], [R80.64], P2 ;  /* 0x03e00000504c7fae */ /* 0x0003e80009121844 */
[----:B------:R-:W-:Y:S01]  /*7c3e0*/  STL [R1+0x3870], R87 ;  /* 0x0038705701007387 */ /* 0x000fe20000100800 */
[----:B-1----:R-:W-:Y:S02]  /*7c3f0*/  IMAD.MOV.U32 R80, RZ, RZ, R87 ;  /* 0x000000ffff507224 */ /* 0x002fe400078e0057 */
[--C-:B---3--:R-:W-:Y:S02]  /*7c400*/  IMAD.X R90, R90, 0x1, R0.reuse, P1 ;  /* 0x000000015a5a7824 */ /* 0x108fe400008e0600 */
[----:B------:R-:W-:-:S03]  /*7c410*/  IMAD.X R86, R86, 0x1, R0, P3 ;  /* 0x0000000156567824 */ /* 0x000fc600018e0600 */
[----:B------:R1:W-:Y:S01]  /*7c420*/  STL [R1+0x386c], R90 ;  /* 0x00386c5a01007387 */ /* 0x0003e20000100800 */
[----:B------:R-:W-:Y:S02]  /*7c430*/  STL [R1+0x3878], R82 ;  /* 0x0038785201007387 */ /* 0x000fe40000100800 */
[----:B------:R3:W-:Y:S02]  /*7c440*/  STL [R1+0x3874], R86 ;  /* 0x0038745601007387 */ /* 0x0007e40000100800 */
[----:B------:R-:W4:Y:S01]  /*7c450*/  LDL.LU R92, [R1+0x395c] ;  /* 0x00395c00015c7983 */ /* 0x000f220000300800 */
[----:B------:R-:W4:Y:S01]  /*7c460*/  LDL.LU R91, [R1+0x3960] ;  /* 0x00396000015b7983 */ /* 0x000f220000300800 */
[----:B------:R-:W-:-:S03]  /*7c470*/  MOV R81, R90 ;  /* 0x0000005a00517202 */ /* 0x000fc60000000f00 */
[----:B-1----:R-:W4:Y:S01]  /*7c480*/  LDL.LU R90, [R1+0x3964] ;  /* 0x00396400015a7983 */ /* 0x002f220000300800 */
[----:B------:R-:W4:Y:S03]  /*7c490*/  LDL.LU R87, [R1+0x3968] ;  /* 0x0039680001577983 */ /* 0x000f260000300800 */
[----:B------:R1:W-:Y:S01]  /*7c4a0*/  LDGSTS.E [R76+0x3e80], [R80.64], P2 ;  /* 0x03e80000504c7fae */ /* 0x0003e20009121844 */
[----:B------:R-:W-:Y:S01]  /*7c4b0*/  ISETP.GT.AND P1, PT, R79, 0x13, PT ;  /* 0x000000134f00780c */ /* 0x000fe20003f24270 */
[----:B-1----:R-:W-:Y:S02]  /*7c4c0*/  IMAD.MOV.U32 R80, RZ, RZ, R82 ;  /* 0x000000ffff507224 */ /* 0x002fe400078e0052 */
[----:B------:R-:W-:Y:S02]  /*7c4d0*/  IMAD.MOV.U32 R81, RZ, RZ, R86 ;  /* 0x000000ffff517224 */ /* 0x000fe400078e0056 */
[----:B---3--:R-:W3:Y:S04]  /*7c4e0*/  LDL.LU R86, [R1+0x3970] ;  /* 0x0039700001567983 */ /* 0x008ee80000300800 */
[----:B------:R1:W-:Y:S01]  /*7c4f0*/  LDGSTS.E [R76+0x3f00], [R80.64], P2 ;  /* 0x03f00000504c7fae */ /* 0x0003e20009121844 */
[----:B------:R-:W3:Y:S01]  /*7c500*/  LDL.LU R82, [R1+0x3978] ;  /* 0x0039780001527983 */ /* 0x000ee20000300800 */
[----:B-1----:R-:W-:-:S02]  /*7c510*/  SEL R80, RZ, 0x4, !P1 ;  /* 0x00000004ff507807 */ /* 0x002fc40004800000 */
[-C--:B--2---:R-:W-:Y:S02]  /*7c520*/  IADD3 R85, P3, R85, R84.reuse, RZ ;  /* 0x0000005455557210 */ /* 0x084fe40007f7e0ff */
[----:B------:R-:W-:Y:S02]  /*7c530*/  IADD3 R95, P4, R95, R84, RZ ;  /* 0x000000545f5f7210 */ /* 0x000fe40007f9e0ff */
[----:B------:R-:W-:Y:S01]  /*7c540*/  SEL R80, R80, RZ, !P0 ;  /* 0x000000ff50507207 */ /* 0x000fe20004000000 */
        /* <DEDUP_REMOVED lines=9> */
[----:B-1----:R-:W3:Y:S01]  /*7c5e0*/  LDL.LU R89, [R1+0x396c] ;  /* 0x00396c0001597983 */ /* 0x002ee20000300800 */
[----:B------:R-:W-:Y:S02]  /*7c5f0*/  STL [R1+0x3944], R96 ;  /* 0x0039446001007387 */ /* 0x000fe40000100800 */
[----:B------:R-:W3:Y:S02]  /*7c600*/  LDL.LU R85, [R1+0x3974] ;  /* 0x0039740001557983 */ /* 0x000ee40000300800 */
[----:B--2---:R-:W-:Y:S01]  /*7c610*/  IMAD.MOV.U32 R80, RZ, RZ, R95 ;  /* 0x000000ffff507224 */ /* 0x004fe200078e005f */
[----:B------:R-:W-:-:S05]  /*7c620*/  MOV R81, R96 ;  /* 0x0000006000517202 */ /* 0x000fca0000000f00 */
[----:B------:R1:W-:Y:S01]  /*7c630*/  LDGSTS.E [R76+0x4c00], [R80.64], P1 ;  /* 0x04c00000504c7fae */ /* 0x0003e20008921844 */
[----:B------:R-:W-:-:S05]  /*7c640*/  IADD3 R93, P2, R93, R84, RZ ;  /* 0x000000545d5d7210 */ /* 0x000fca0007f5e0ff */
        /* <DEDUP_REMOVED lines=12> */
[----:B--2---:R-:W2:Y:S01]  /*7c710*/  LDL.LU R88, [R1+0x397c] ;  /* 0x00397c0001587983 */ /* 0x004ea20000300800 */
[----:B------:R-:W2:Y:S02]  /*7c720*/  LDL.LU R83, [R1+0x3980] ;  /* 0x0039800001537983 */ /* 0x000ea40000300800 */
[----:B------:R-:W2:Y:S02]  /*7c730*/  LDL.LU R96, [R1+0x3a44] ;  /* 0x003a440001607983 */ /* 0x000ea40000300800 */
[----:B------:R-:W2:Y:S01]  /*7c740*/  LDL.LU R95, [R1+0x3a48] ;  /* 0x003a4800015f7983 */ /* 0x000ea20000300800 */
[----:B------:R1:W-:Y:S01]  /*7c750*/  LDGSTS.E [R76+0x4d00], [R80.64], P1 ;  /* 0x04d00000504c7fae */ /* 0x0003e20008921844 */
[----:B----4-:R-:W-:-:S05]  /*7c760*/  IADD3 R91, P2, R91, R84, RZ ;  /* 0x000000545b5b7210 */ /* 0x010fca0007f5e0ff */
        /* <DEDUP_REMOVED lines=9> */
[----:B------:R-:W4:Y:S02]  /*7c800*/  LDL.LU R94, [R1+0x3a4c] ;  /* 0x003a4c00015e7983 */ /* 0x000f240000300800 */
[----:B------:R-:W4:Y:S01]  /*7c810*/  LDL.LU R93, [R1+0x3a50] ;  /* 0x003a5000015d7983 */ /* 0x000f220000300800 */
[----:B------:R1:W-:Y:S01]  /*7c820*/  LDGSTS.E [R76+0x4d80], [R80.64], P1 ;  /* 0x04d80000504c7fae */ /* 0x0003e20008921844 */
[----:B---3--:R-:W-:-:S02]  /*7c830*/  IADD3 R86, P2, R86, R84, RZ ;  /* 0x0000005456567210 */ /* 0x008fc40007f5e0ff */
[----:B------:R-:W-:Y:S02]  /*7c840*/  IADD3 R82, P3, R82, R84, RZ ;  /* 0x0000005452527210 */ /* 0x000fe40007f7e0ff */
[----:B-1----:R-:W-:Y:S01]  /*7c850*/  MOV R81, R90 ;  /* 0x0000005a00517202 */ /* 0x002fe20000000f00 */
[----:B------:R-:W-:Y:S01]  /*7c860*/  IMAD.MOV.U32 R80, RZ, RZ, R87 ;  /* 0x000000ffff507224 */ /* 0x000fe200078e0057 */
[----:B------:R-:W3:Y:S01]  /*7c870*/  LDL.LU R90, [R1+0x3a54] ;  /* 0x003a5400015a7983 */ /* 0x000ee20000300800 */
[----:B------:R-:W3:Y:S02]  /*7c880*/  LDL.LU R87, [R1+0x3a58] ;  /* 0x003a580001577983 */ /* 0x000ee40000300800 */
[----:B------:R-:W-:Y:S01]  /*7c890*/  STL [R1+0x3970], R86 ;  /* 0x0039705601007387 */ /* 0x000fe20000100800 */
[----:B------:R1:W-:Y:S02]  /*7c8a0*/  LDGSTS.E [R76+0x4e00], [R80.64], P1 ;  /* 0x04e00000504c7fae */ /* 0x0003e40008921844 */
[----:B-1----:R-:W-:-:S02]  /*7c8b0*/  IMAD.MOV.U32 R80, RZ, RZ, R86 ;  /* 0x000000ffff507224 */ /* 0x002fc400078e0056 */
[--C-:B------:R-:W-:Y:S02]  /*7c8c0*/  IMAD.X R89, R89, 0x1, R0.reuse, P2 ;  /* 0x0000000159597824 */ /* 0x100fe400010e0600 */
[----:B------:R-:W-:-:S03]  /*7c8d0*/  IMAD.X R85, R85, 0x1, R0, P3 ;  /* 0x0000000155557824 */ /* 0x000fc600018e0600 */
[----:B------:R1:W-:Y:S01]  /*7c8e0*/  STL [R1+0x396c], R89 ;  /* 0x00396c5901007387 */ /* 0x0003e20000100800 */
[----:B------:R-:W-:Y:S01]  /*7c8f0*/  MOV R81, R89 ;  /* 0x0000005900517202 */ /* 0x000fe20000000f00 */
[----:B------:R-:W-:Y:S02]  /*7c900*/  STL [R1+0x3978], R82 ;  /* 0x0039785201007387 */ /* 0x000fe40000100800 */
[----:B------:R1:W-:Y:S01]  /*7c910*/  STL [R1+0x3974], R85 ;  /* 0x0039745501007387 */ /* 0x0003e20000100800 */
[----:B------:R-:W3:Y:S01]  /*7c920*/  LDL.LU R92, [R1+0x3a5c] ;  /* 0x003a5c00015c7983 */ /* 0x000ee20000300800 */
[----:B------:R-:W3:Y:S03]  /*7c930*/  LDL.LU R91, [R1+0x3a60] ;  /* 0x003a6000015b7983 */ /* 0x000ee60000300800 */
[----:B------:R1:W-:Y:S04]  /*7c940*/  LDGSTS.E [R76+0x4e80], [R80.64], P1 ;  /* 0x04e80000504c7fae */ /* 0x0003e80008921844 */
[----:B-1----:R-:W3:Y:S01]  /*7c950*/  LDL.LU R89, [R1+0x3a64] ;  /* 0x003a640001597983 */ /* 0x002ee20000300800 */
[----:B------:R-:W-:-:S03]  /*7c960*/  IMAD.MOV.U32 R81, RZ, RZ, R85 ;  /* 0x000000ffff517224 */ /* 0x000fc600078e0055 */
[----:B------:R-:W3:Y:S01]  /*7c970*/  LDL.LU R85, [R1+0x3a68] ;  /* 0x003a680001557983 */ /* 0x000ee20000300800 */
[----:B------:R-:W-:Y:S01]  /*7c980*/  IMAD.MOV.U32 R80, RZ, RZ, R82 ;  /* 0x000000ffff507224 */ /* 0x000fe200078e0052 */
[----:B------:R-:W-:Y:S01]  /*7c990*/  ISETP.GT.AND P2, PT, R79, 0x17, PT ;  /* 0x000000174f00780c */ /* 0x000fe20003f44270 */
[----:B------:R-:W3:Y:S01]  /*7c9a0*/  LDL.LU R82, [R1+0x3a70] ;  /* 0x003a700001527983 */ /* 0x000ee20000300800 */
[----:B------:R-:W3:Y:S04]  /*7c9b0*/  LDL.LU R86, [R1+0x3a78] ;  /* 0x003a780001567983 */ /* 0x000ee80000300800 */
[----:B------:R1:W-:Y:S02]  /*7c9c0*/  LDGSTS.E [R76+0x4f00], [R80.64], P1 ;  /* 0x04f00000504c7fae */ /* 0x0003e40008921844 */
[----:B-1----:R-:W-:-:S04]  /*7c9d0*/  SEL R80, RZ, 0x4, !P2 ;  /* 0x00000004ff507807 */ /* 0x002fc80005000000 */
[----:B------:R-:W-:Y:S02]  /*7c9e0*/  SEL R80, R80, RZ, !P0 ;  /* 0x000000ff50507207 */ /* 0x000fe40004000000 */
[-C--:B--2---:R-:W-:Y:S02]  /*7c9f0*/  IADD3 R83, P3, R83, R84.reuse, RZ ;  /* 0x0000005453537210 */ /* 0x084fe40007f7e0ff */
[----:B------:R-:W-:-:S03]  /*7ca00*/  IADD3 R95, P4, R95, R84, RZ ;  /* 0x000000545f5f7210 */ /* 0x000fc60007f9e0ff */
[----:B------:R-:W-:Y:S01]  /*7ca10*/  IMAD.X R88, R88, 0x1, R0, P3 ;  /* 0x0000000158587824 */ /* 0x000fe200018e0600 */
[----:B------:R1:W-:Y:S01]  /*7ca20*/  STL [R1+0x3980], R83 ;  /* 0x0039805301007387 */ /* 0x0003e20000100800 */
[----:B------:R-:W-:Y:S02]  /*7ca30*/  ISETP.NE.U32.AND P2, PT, R80, RZ, PT ;  /* 0x000000ff5000720c */ /* 0x000fe40003f45070 */
[----:B------:R-:W-:Y:S01]  /*7ca40*/  IADD3.X R96, R96, R0, RZ, P4, !PT ;  /* 0x0000000060607210 */ /* 0x000fe200027fe4ff */
[----:B------:R-:W-:Y:S01]  /*7ca50*/  IMAD.MOV.U32 R80, RZ, RZ, R83 ;  /* 0x000000ffff507224 */ /* 0x000fe200078e0053 */
[----:B------:R2:W-:Y:S01]  /*7ca60*/  STL [R1+0x397c], R88 ;  /* 0x00397c5801007387 */ /* 0x0005e20000100800 */
[----:B------:R-:W-:Y:S02]  /*7ca70*/  STL [R1+0x3a48], R95 ;  /* 0x003a485f01007387 */ /* 0x000fe40000100800 */
[----:B------:R-:W-:Y:S01]  /*7ca80*/  IMAD.MOV.U32 R81, RZ, RZ, R88 ;  /* 0x000000ffff517224 */ /* 0x000fe200078e0058 */
[----:B-1----:R-:W3:Y:S01]  /*7ca90*/  LDL.LU R83, [R1+0x3a6c] ;  /* 0x003a6c0001537983 */ /* 0x002ee20000300800 */
[----:B------:R-:W-:Y:S03]  /*7caa0*/  STL [R1+0x3a44], R96 ;  /* 0x003a446001007387 */ /* 0x000fe60000100800 */
[----:B------:R1:W-:Y:S04]  /*7cab0*/  LDGSTS.E [R76+0x4f80], [R80.64], P1 ;  /* 0x04f80000504c7fae */ /* 0x0003e80008921844 */
[----:B--2---:R-:W2:Y:S01]  /*7cac0*/  LDL.LU R88, [R1+0x3a74] ;  /* 0x003a740001587983 */ /* 0x004ea20000300800 */
        /* <DEDUP_REMOVED lines=21> */
[----:B------:R-:W-:-:S05]  /*7cc20*/  IADD3 R91, P1, R91, R84, RZ ;  /* 0x000000545b5b7210 */ /* 0x000fca0007f3e0ff */
[----:B------:R-:W-:Y:S01]  /*7cc30*/  IMAD.X R92, R92, 0x1, R0, P1 ;  /* 0x000000015c5c7824 */ /* 0x000fe200008e0600 */
[----:B------:R-:W-:Y:S01]  /*7cc40*/  STL [R1+0x3a60], R91 ;  /* 0x003a605b01007387 */ /* 0x000fe20000100800 */
[----:B------:R-:W-:-:S03]  /*7cc50*/  IADD3 R85, P3, R85, R84, RZ ;  /* 0x0000005455557210 */ /* 0x000fc60007f7e0ff */
[----:B------:R1:W-:Y:S01]  /*7cc60*/  STL [R1+0x3a5c], R92 ;  /* 0x003a5c5c01007387 */ /* 0x0003e20000100800 */
[----:B------:R-:W-:-:S03]  /*7cc70*/  IADD3.X R89, R89, R0, RZ, P3, !PT ;  /* 0x0000000059597210 */ /* 0x000fc60001ffe4ff */
[----:B------:R1:W-:Y:S02]  /*7cc80*/  STL [R1+0x3a68], R85 ;  /* 0x003a685501007387 */ /* 0x0003e40000100800 */
[----:B-1----:R-:W-:Y:S02]  /*7cc90*/  IMAD.MOV.U32 R80, RZ, RZ, R91 ;  /* 0x000000ffff507224 */ /* 0x002fe400078e005b */
[----:B------:R-:W-:Y:S01]  /*7cca0*/  IMAD.MOV.U32 R81, RZ, RZ, R92 ;  /* 0x000000ffff517224 */ /* 0x000fe200078e005c */
[----:B------:R-:W-:Y:S01]  /*7ccb0*/  STL [R1+0x3a64], R89 ;  /* 0x003a645901007387 */ /* 0x000fe20000100800 */
[----:B------:R-:W3:Y:S02]  /*7ccc0*/  LDL.LU R94, [R1+0x3b4c] ;  /* 0x003b4c00015e7983 */ /* 0x000ee40000300800 */
[----:B------:R-:W3:Y:S01]  /*7ccd0*/  LDL.LU R93, [R1+0x3b50] ;  /* 0x003b5000015d7983 */ /* 0x000ee20000300800 */
[----:B------:R1:W-:Y:S01]  /*7cce0*/  LDGSTS.E [R76+0x5d80], [R80.64], P2 ;  /* 0x05d80000504c7fae */ /* 0x0003e20009121844 */
[----:B------:R-:W3:Y:S01]  /*7ccf0*/  LDL.LU R92, [R1+0x3b54] ;  /* 0x003b5400015c7983 */ /* 0x000ee20000300800 */
[----:B------:R-:W-:-:S02]  /*7cd00*/  IADD3 R82, P1, R82, R84, RZ ;  /* 0x0000005452527210 */ /* 0x000fc40007f3e0ff */
[----:B------:R-:W-:Y:S01]  /*7cd10*/  IADD3 R86, P3, R86, R84, RZ ;  /* 0x0000005456567210 */ /* 0x000fe20007f7e0ff */
[----:B-1----:R-:W-:Y:S02]  /*7cd20*/  IMAD.MOV.U32 R80, RZ, RZ, R85 ;  /* 0x000000ffff507224 */ /* 0x002fe400078e0055 */
[----:B------:R-:W3:Y:S01]  /*7cd30*/  LDL.LU R85, [R1+0x3b58] ;  /* 0x003b580001557983 */ /* 0x000ee20000300800 */
[----:B------:R-:W-:Y:S01]  /*7cd40*/  MOV R81, R89 ;  /* 0x0000005900517202 */ /* 0x000fe20000000f00 */
[----:B------:R1:W-:Y:S04]  /*7cd50*/  STL [R1+0x3a70], R82 ;  /* 0x003a705201007387 */ /* 0x0003e80000100800 */
[----:B------:R1:W-:Y:S02]  /*7cd60*/  LDGSTS.E [R76+0x5e00], [R80.64], P2 ;  /* 0x05e00000504c7fae */ /* 0x0003e40009121844 */
[----:B-1----:R-:W-:-:S02]  /*7cd70*/  IMAD.MOV.U32 R80, RZ, RZ, R82 ;  /* 0x000000ffff507224 */ /* 0x002fc400078e0052 */
[--C-:B------:R-:W-:Y:S02]  /*7cd80*/  IMAD.X R83, R83, 0x1, R0.reuse, P1 ;  /* 0x0000000153537824 */ /* 0x100fe400008e0600 */
[----:B--2---:R-:W-:-:S03]  /*7cd90*/  IMAD.X R88, R88, 0x1, R0, P3 ;  /* 0x0000000158587824 */ /* 0x004fc600018e0600 */
[----:B------:R1:W-:Y:S01]  /*7cda0*/  STL [R1+0x3a6c], R83 ;  /* 0x003a6c5301007387 */ /* 0x0003e20000100800 */
[----:B------:R-:W-:Y:S01]  /*7cdb0*/  MOV R81, R83 ;  /* 0x0000005300517202 */ /* 0x000fe20000000f00 */
[----:B------:R-:W-:Y:S02]  /*7cdc0*/  STL [R1+0x3a78], R86 ;  /* 0x003a785601007387 */ /* 0x000fe40000100800 */
[----:B------:R-:W2:Y:S01]  /*7cdd0*/  LDL.LU R82, [R1+0x3b60] ;  /* 0x003b600001527983 */ /* 0x000ea20000300800 */
[----:B------:R1:W-:Y:S04]  /*7cde0*/  STL [R1+0x3a74], R88 ;  /* 0x003a745801007387 */ /* 0x0003e80000100800 */
[----:B------:R1:W-:Y:S04]  /*7cdf0*/  LDGSTS.E [R76+0x5e80], [R80.64], P2 ;  /* 0x05e80000504c7fae */ /* 0x0003e80009121844 */
[----:B-1----:R-:W2:Y:S01]  /*7ce00*/  LDL.LU R83, [R1+0x3b68] ;  /* 0x003b680001537983 */ /* 0x002ea20000300800 */
[----:B------:R-:W-:-:S03]  /*7ce10*/  IMAD.MOV.U32 R81, RZ, RZ, R88 ;  /* 0x000000ffff517224 */ /* 0x000fc600078e0058 */
[----:B------:R-:W2:Y:S01]  /*7ce20*/  LDL.LU R88, [R1+0x3b5c] ;  /* 0x003b5c0001587983 */ /* 0x000ea20000300800 */
[----:B------:R-:W2:Y:S02]  /*7ce30*/  LDL.LU R91, [R1+0x3b64] ;  /* 0x003b6400015b7983 */ /* 0x000ea40000300800 */
[----:B------:R-:W-:Y:S01]  /*7ce40*/  IMAD.MOV.U32 R80, RZ, RZ, R86 ;  /* 0x000000ffff507224 */ /* 0x000fe200078e0056 */
[----:B------:R-:W-:Y:S01]  /*7ce50*/  ISETP.GT.AND P1, PT, R79, 0x1b, PT ;  /* 0x0000001b4f00780c */ /* 0x000fe20003f24270 */
[----:B------:R-:W2:Y:S04]  /*7ce60*/  LDL.LU R89, [R1+0x3b70] ;  /* 0x003b700001597983 */ /* 0x000ea80000300800 */
[----:B------:R1:W-:Y:S01]  /*7ce70*/  LDGSTS.E [R76+0x5f00], [R80.64], P2 ;  /* 0x05f00000504c7fae */ /* 0x0003e20009121844 */
[----:B------:R-:W2:Y:S01]  /*7ce80*/  LDL.LU R86, [R1+0x3b78] ;  /* 0x003b780001567983 */ /* 0x000ea20000300800 */
[----:B-1----:R-:W-:-:S04]  /*7ce90*/  SEL R80, RZ, 0x4, !P1 ;  /* 0x00000004ff507807 */ /* 0x002fc80004800000 */
[----:B------:R-:W-:-:S04]  /*7cea0*/  SEL R80, R80, RZ, !P0 ;  /* 0x000000ff50507207 */ /* 0x000fc80004000000 */
[----:B------:R-:W-:Y:S02]  /*7ceb0*/  ISETP.NE.U32.AND P1, PT, R80, RZ, PT ;  /* 0x000000ff5000720c */ /* 0x000fe40003f25070 */
[-C--:B----4-:R-:W-:Y:S02]  /*7cec0*/  IADD3 R87, P3, R87, R84.reuse, RZ ;  /* 0x0000005457577210 */ /* 0x090fe40007f7e0ff */
[----:B---3--:R-:W-:-:S03]  /*7ced0*/  IADD3 R95, P4, R95, R84, RZ ;  /* 0x000000545f5f7210 */ /* 0x008fc60007f9e0ff */
[----:B------:R-:W-:Y:S01]  /*7cee0*/  IMAD.X R90, R90, 0x1, R0, P3 ;  /* 0x000000015a5a7824 */ /* 0x000fe200018e0600 */
[----:B------:R-:W-:Y:S01]  /*7cef0*/  STL [R1+0x3a80], R87 ;  /* 0x003a805701007387 */ /* 0x000fe20000100800 */
[----:B------:R-:W-:Y:S01]  /*7cf00*/  IADD3.X R96, R96, R0, RZ, P4, !PT ;  /* 0x0000000060607210 */ /* 0x000fe200027fe4ff */
[----:B------:R-:W-:Y:S02]  /*7cf10*/  IMAD.MOV.U32 R80, RZ, RZ, R87 ;  /* 0x000000ffff507224 */ /* 0x000fe400078e0057 */
[----:B------:R-:W-:Y:S01]  /*7cf20*/  IMAD.MOV.U32 R81, RZ, RZ, R90 ;  /* 0x000000ffff517224 */ /* 0x000fe200078e005a */
[----:B------:R1:W-:Y:S01]  /*7cf30*/  STL [R1+0x3a7c], R90 ;  /* 0x003a7c5a01007387 */ /* 0x0003e20000100800 */
[----:B------:R-:W-:Y:S03]  /*7cf40*/  STL [R1+0x3b48], R95 ;  /* 0x003b485f01007387 */ /* 0x000fe60000100800 */
[----:B------:R3:W-:Y:S04]  /*7cf50*/  LDGSTS.E [R76+0x5f80], [R80.64], P2 ;  /* 0x05f80000504c7fae */ /* 0x0007e80009121844 */
[----:B-1----:R-:W4:Y:S01]  /*7cf60*/  LDL.LU R90, [R1+0x3b6c] ;  /* 0x003b6c00015a7983 */ /* 0x002f220000300800 */
[----:B------:R1:W-:Y:S02]  /*7cf70*/  STL [R1+0x3b44], R96 ;  /* 0x003b446001007387 */ /* 0x0003e40000100800 */
[----:B------:R-:W4:Y:S02]  /*7cf80*/  LDL.LU R87, [R1+0x3b74] ;  /* 0x003b740001577983 */ /* 0x000f240000300800 */
        /* <DEDUP_REMOVED lines=8> */
[----:B------:R-:W-:Y:S01]  /*7d010*/  IADD3 R85, P3, R85, R84, RZ ;  /* 0x0000005455557210 */ /* 0x000fe20007f7e0ff */
[----:B------:R-:W-:Y:S04]  /*7d020*/  STL [R1+0x3b4c], R94 ;  /* 0x003b4c5e01007387 */ /* 0x000fe80000100800 */
[----:B------:R3:W-:Y:S01]  /*7d030*/  LDGSTS.E [R76+0x6c80], [R80.64], P1 ;  /* 0x06c80000504c7fae */ /* 0x0007e20008921844 */
[----:B------:R-:W-:-:S03]  /*7d040*/  IMAD.X R92, R92, 0x1, R0, P3 ;  /* 0x000000015c5c7824 */ /* 0x000fc600018e0600 */
[----:B------:R3:W-:Y:S04]  /*7d050*/  STL [R1+0x3b58], R85 ;  /* 0x003b585501007387 */ /* 0x0007e80000100800 */
[----:B------:R-:W-:Y:S01]  /*7d060*/  STL [R1+0x3b54], R92 ;  /* 0x003b545c01007387 */ /* 0x000fe20000100800 */
[----:B-1----:R-:W4:Y:S02]  /*7d070*/  LDL.LU R96, [R1+0x3b7c] ;  /* 0x003b7c0001607983 */ /* 0x002f240000300800 */
[----:B---3--:R-:W-:Y:S02]  /*7d080*/  IMAD.MOV.U32 R80, RZ, RZ, R85 ;  /* 0x000000ffff507224 */ /* 0x008fe400078e0055 */
[----:B------:R-:W3:Y:S01]  /*7d090*/  LDL.LU R85, [R1+0x3b80] ;  /* 0x003b800001557983 */ /* 0x000ee20000300800 */
[----:B------:R-:W-:-:S05]  /*7d0a0*/  IMAD.MOV.U32 R81, RZ, RZ, R92 ;  /* 0x000000ffff517224 */ /* 0x000fca00078e005c */
[----:B------:R1:W-:Y:S01]  /*7d0b0*/  LDGSTS.E [R76+0x6d00], [R80.64], P1 ;  /* 0x06d00000504c7fae */ /* 0x0003e20008921844 */
[-C--:B--2---:R-:W-:Y:S02]  /*7d0c0*/  IADD3 R82, P2, R82, R84.reuse, RZ ;  /* 0x0000005452527210 */ /* 0x084fe40007f5e0ff */
[----:B------:R-:W-:-:S03]  /*7d0d0*/  IADD3 R83, P3, R83, R84, RZ ;  /* 0x0000005453537210 */ /* 0x000fc60007f7e0ff */
[----:B------:R-:W-:Y:S01]  /*7d0e0*/  STL [R1+0x3b60], R82 ;  /* 0x003b605201007387 */ /* 0x000fe20000100800 */
[----:B------:R-:W-:Y:S01]  /*7d0f0*/  IMAD.X R88, R88, 0x1, R0, P2 ;  /* 0x0000000158587824 */ /* 0x000fe200010e0600 */
[----:B------:R-:W-:-:S03]  /*7d100*/  IADD3.X R91, R91, R0, RZ, P3, !PT ;  /* 0x000000005b5b7210 */ /* 0x000fc60001ffe4ff */
[----:B-1----:R-:W-:Y:S01]  /*7d110*/  IMAD.MOV.U32 R81, RZ, RZ, R88 ;  /* 0x000000ffff517224 */ /* 0x002fe200078e0058 */
[----:B------:R1:W-:Y:S01]  /*7d120*/  STL [R1+0x3b5c], R88 ;  /* 0x003b5c5801007387 */ /* 0x0003e20000100800 */
[----:B------:R2:W-:Y:S02]  /*7d130*/  STL [R1+0x3b68], R83 ;  /* 0x003b685301007387 */ /* 0x0005e40000100800 */
[----:B------:R-:W-:Y:S01]  /*7d140*/  IMAD.MOV.U32 R80, RZ, RZ, R82 ;  /* 0x000000ffff507224 */ /* 0x000fe200078e0052 */
[-C--:B------:R-:W-:Y:S02]  /*7d150*/  IADD3 R89, P2, R89, R84.reuse, RZ ;  /* 0x0000005459597210 */ /* 0x080fe40007f5e0ff */
[----:B------:R-:W-:Y:S02]  /*7d160*/  IADD3 R86, P3, R86, R84, RZ ;  /* 0x0000005456567210 */ /* 0x000fe40007f7e0ff */
[----:B------:R2:W-:Y:S04]  /*7d170*/  LDGSTS.E [R76+0x6d80], [R80.64], P1 ;  /* 0x06d80000504c7fae */ /* 0x0005e80008921844 */
[----:B-1----:R-:W3:Y:S01]  /*7d180*/  LDL.LU R88, [R1+0x3c48] ;  /* 0x003c480001587983 */ /* 0x002ee20000300800 */
[----:B------:R1:W-:Y:S02]  /*7d190*/  STL [R1+0x3b64], R91 ;  /* 0x003b645b01007387 */ /* 0x0003e40000100800 */
[----:B------:R-:W3:Y:S02]  /*7d1a0*/  LDL.LU R82, [R1+0x3c50] ;  /* 0x003c500001527983 */ /* 0x000ee40000300800 */
[----:B------:R-:W3:Y:S01]  /*7d1b0*/  LDL.LU R95, [R1+0x3c44] ;  /* 0x003c4400015f7983 */ /* 0x000ee20000300800 */
[----:B------:R-:W3:Y:S01]  /*7d1c0*/  LDL.LU R94, [R1+0x3c4c] ;  /* 0x003c4c00015e7983 */ /* 0x000ee20000300800 */
[----:B--2---:R-:W-:Y:S01]  /*7d1d0*/  IMAD.MOV.U32 R80, RZ, RZ, R83 ;  /* 0x000000ffff507224 */ /* 0x004fe200078e0053 */
[----:B------:R-:W-:-:S02]  /*7d1e0*/  MOV R81, R91 ;  /* 0x0000005b00517202 */ /* 0x000fc40000000f00 */
[----:B------:R-:W2:Y:S01]  /*7d1f0*/  LDL.LU R83, [R1+0x3c58] ;  /* 0x003c580001537983 */ /* 0x000ea20000300800 */
[----:B-1----:R-:W2:Y:S02]  /*7d200*/  LDL.LU R91, [R1+0x3c60] ;  /* 0x003c6000015b7983 */ /* 0x002ea40000300800 */
[----:B------:R-:W-:Y:S01]  /*7d210*/  STL [R1+0x3b70], R89 ;  /* 0x003b705901007387 */ /* 0x000fe20000100800 */
[----:B------:R1:W-:Y:S02]  /*7d220*/  LDGSTS.E [R76+0x6e00], [R80.64], P1 ;  /* 0x06e00000504c7fae */ /* 0x0003e40008921844 */
[----:B-1----:R-:W-:Y:S02]  /*7d230*/  IMAD.MOV.U32 R80, RZ, RZ, R89 ;  /* 0x000000ffff507224 */ /* 0x002fe400078e0059 */
[--C-:B----4-:R-:W-:Y:S02]  /*7d240*/  IMAD.X R90, R90, 0x1, R0.reuse, P2 ;  /* 0x000000015a5a7824 */ /* 0x110fe400010e0600 */
[----:B------:R-:W-:-:S03]  /*7d250*/  IMAD.X R87, R87, 0x1, R0, P3 ;  /* 0x0000000157577824 */ /* 0x000fc600018e0600 */
[----:B------:R-:W-:Y:S01]  /*7d260*/  STL [R1+0x3b6c], R90 ;  /* 0x003b6c5a01007387 */ /* 0x000fe20000100800 */
[----:B------:R-:W-:Y:S01]  /*7d270*/  MOV R81, R90 ;  /* 0x0000005a00517202 */ /* 0x000fe20000000f00 */
[----:B------:R-:W-:Y:S02]  /*7d280*/  STL [R1+0x3b78], R86 ;  /* 0x003b785601007387 */ /* 0x000fe40000100800 */
[----:B------:R-:W4:Y:S01]  /*7d290*/  LDL.LU R93, [R1+0x3c54] ;  /* 0x003c5400015d7983 */ /* 0x000f220000300800 */
[----:B------:R1:W-:Y:S04]  /*7d2a0*/  STL [R1+0x3b74], R87 ;  /* 0x003b745701007387 */ /* 0x0003e80000100800 */
[----:B------:R1:W-:Y:S01]  /*7d2b0*/  LDGSTS.E [R76+0x6e80], [R80.64], P1 ;  /* 0x06e80000504c7fae */ /* 0x0003e20008921844 */
[----:B------:R-:W4:Y:S01]  /*7d2c0*/  LDL.LU R92, [R1+0x3c5c] ;  /* 0x003c5c00015c7983 */ /* 0x000f220000300800 */
[----:B------:R-:W-:Y:S01]  /*7d2d0*/  ISETP.GT.AND P2, PT, R79, 0x1f, PT ;  /* 0x0000001f4f00780c */ /* 0x000fe20003f44270 */
[----:B-1----:R-:W-:-:S02]  /*7d2e0*/  IMAD.MOV.U32 R81, RZ, RZ, R87 ;  /* 0x000000ffff517224 */ /* 0x002fc400078e0057 */
[----:B------:R-:W-:Y:S01]  /*7d2f0*/  IMAD.MOV.U32 R80, RZ, RZ, R86 ;  /* 0x000000ffff507224 */ /* 0x000fe200078e0056 */
[----:B------:R-:W4:Y:S01]  /*7d300*/  LDL.LU R87, [R1+0x3c64] ;  /* 0x003c640001577983 */ /* 0x000f220000300800 */
[----:B------:R-:W4:Y:S02]  /*7d310*/  LDL.LU R86, [R1+0x3c68] ;  /* 0x003c680001567983 */ /* 0x000f240000300800 */
[----:B------:R-:W4:Y:S02]  /*7d320*/  LDL.LU R90, [R1+0x3c6c] ;  /* 0x003c6c00015a7983 */ /* 0x000f240000300800 */
[----:B------:R-:W4:Y:S01]  /*7d330*/  LDL.LU R89, [R1+0x3c70] ;  /* 0x003c700001597983 */ /* 0x000f220000300800 */
[----:B------:R1:W-:Y:S02]  /*7d340*/  LDGSTS.E [R76+0x6f00], [R80.64], P1 ;  /* 0x06f00000504c7fae */ /* 0x0003e40008921844 */
[----:B-1----:R-:W-:-:S04]  /*7d350*/  SEL R80, RZ, 0x4, !P2 ;  /* 0x00000004ff507807 */ /* 0x002fc80005000000 */
[----:B------:R-:W-:Y:S02]  /*7d360*/  SEL R80, R80, RZ, !P0 ;  /* 0x000000ff50507207 */ /* 0x000fe40004000000 */
[----:B---3--:R-:W-:Y:S02]  /*7d370*/  IADD3 R85, P3, R85, R84, RZ ;  /* 0x0000005455557210 */ /* 0x008fe40007f7e0ff */
[----:B------:R-:W-:-:S03]  /*7d380*/  ISETP.NE.U32.AND P2, PT, R80, RZ, PT ;  /* 0x000000ff5000720c */ /* 0x000fc60003f45070 */
[----:B------:R-:W-:Y:S01]  /*7d390*/  IMAD.X R96, R96, 0x1, R0, P3 ;  /* 0x0000000160607824 */ /* 0x000fe200018e0600 */
[----:B------:R-:W-:-:S03]  /*7d3a0*/  MOV R80, R85 ;  /* 0x0000005500507202 */ /* 0x000fc60000000f00 */
[----:B------:R-:W-:-:S05]  /*7d3b0*/  IMAD.MOV.U32 R81, RZ, RZ, R96 ;  /* 0x000000ffff517224 */ /* 0x000fca00078e0060 */
[----:B------:R1:W-:Y:S04]  /*7d3c0*/  LDGSTS.E [R76+0x6f80], [R80.64], P1 ;  /* 0x06f80000504c7fae */ /* 0x0003e80008921844 */
[----:B------:R3:W-:Y:S01]  /*7d3d0*/  STL [R1+0x3b80], R85 ;  /* 0x003b805501007387 */ /* 0x0007e20000100800 */
[----:B------:R-:W-:Y:S03]  /*7d3e0*/  STL [R1+0x3b7c], R96 ;  /* 0x003b7c6001007387 */ /* 0x000fe60000100800 */
[----:B---3--:R-:W3:Y:S01]  /*7d3f0*/  LDL.LU R85, [R1+0x3c78] ;  /* 0x003c780001557983 */ /* 0x008ee20000300800 */
[-C--:B------:R-:W-:Y:S02]  /*7d400*/  IADD3 R88, P1, R88, R84.reuse, RZ ;  /* 0x0000005458587210 */ /* 0x080fe40007f3e0ff */
[----:B------:R-:W-:-:S03]  /*7d410*/  IADD3 R82, P3, R82, R84, RZ ;  /* 0x0000005452527210 */ /* 0x000fc60007f7e0ff */
[--C-:B------:R-:W-:Y:S01]  /*7d420*/  IMAD.X R95, R95, 0x1, R0.reuse, P1 ;  /* 0x000000015f5f7824 */ /* 0x100fe200008e0600 */
[----:B------:R2:W-:Y:S01]  /*7d430*/  STL [R1+0x3c48], R88 ;  /* 0x003c485801007387 */ /* 0x0005e20000100800 */
[----:B-1----:R-:W-:Y:S01]  /*7d440*/  MOV R80, R88 ;  /* 0x0000005800507202 */ /* 0x002fe20000000f00 */
[----:B------:R-:W-:Y:S02]  /*7d450*/  IMAD.X R94, R94, 0x1, R0, P3 ;  /* 0x000000015e5e7824 */ /* 0x000fe400018e0600 */
[----:B------:R-:W-:Y:S01]  /*7d460*/  IMAD.MOV.U32 R81, RZ, RZ, R95 ;  /* 0x000000ffff517224 */ /* 0x000fe200078e005f */
[----:B------:R-:W-:Y:S01]  /*7d470*/  STL [R1+0x3c44], R95 ;  /* 0x003c445f01007387 */ /* 0x000fe20000100800 */
[----:B------:R1:W-:Y:S03]  /*7d480*/  STL [R1+0x3c50], R82 ;  /* 0x003c505201007387 */ /* 0x0003e60000100800 */
[----:B------:R1:W-:Y:S04]  /*7d490*/  LDGSTS.E [R76+0x7c00], [R80.64], P2 ;  /* 0x07c00000504c7fae */ /* 0x0003e80009121844 */
[----:B--2---:R-:W2:Y:S01]  /*7d4a0*/  LDL.LU R88, [R1+0x3c74] ;  /* 0x003c740001587983 */ /* 0x004ea20000300800 */
[----:B------:R-:W-:Y:S02]  /*7d4b0*/  STL [R1+0x3c4c], R94 ;  /* 0x003c4c5e01007387 */ /* 0x000fe40000100800 */
[----:B-1----:R-:W-:-:S02]  /*7d4c0*/  IMAD.MOV.U32 R80, RZ, RZ, R82 ;  /* 0x000000ffff507224 */ /* 0x002fc400078e0052 */
[----:B------:R-:W2:Y:S01]  /*7d4d0*/  LDL.LU R82, [R1+0x3c80] ;  /* 0x003c800001527983 */ /* 0x000ea20000300800 */
[-C--:B------:R-:W-:Y:S01]  /*7d4e0*/  IADD3 R83, P1, R83, R84.reuse, RZ ;  /* 0x0000005453537210 */ /* 0x080fe20007f3e0ff */
[----:B------:R-:W-:Y:S01]  /*7d4f0*/  IMAD.MOV.U32 R81, RZ, RZ, R94 ;  /* 0x000000ffff517224 */ /* 0x000fe200078e005e */
[----:B------:R-:W-:-:S04]  /*7d500*/  IADD3 R91, P3, R91, R84, RZ ;  /* 0x000000545b5b7210 */ /* 0x000fc80007f7e0ff */
[----:B------:R1:W-:Y:S04]  /*7d510*/  LDGSTS.E [R76+0x7c80], [R80.64], P2 ;  /* 0x07c80000504c7fae */ /* 0x0003e80009121844 */
[----:B------:R1:W-:Y:S02]  /*7d520*/  STL [R1+0x3c58], R83 ;  /* 0x003c585301007387 */ /* 0x0003e40000100800 */
[----:B-1----:R-:W-:Y:S01]  /*7d530*/  IMAD.MOV.U32 R80, RZ, RZ, R83 ;  /* 0x000000ffff507224 */ /* 0x002fe200078e0053 */
[----:B----4-:R-:W-:Y:S01]  /*7d540*/  IADD3.X R93, R93, R0, RZ, P1, !PT ;  /* 0x000000005d5d7210 */ /* 0x010fe20000ffe4ff */
[----:B------:R-:W-:-:S04]  /*7d550*/  IMAD.X R92, R92, 0x1, R0, P3 ;  /* 0x000000015c5c7824 */ /* 0x000fc800018e0600 */
[----:B------:R-:W-:Y:S01]  /*7d560*/  IMAD.MOV.U32 R81, RZ, RZ, R93 ;  /* 0x000000ffff517224 */ /* 0x000fe200078e005d */
[----:B------:R-:W-:Y:S01]  /*7d570*/  STL [R1+0x3c54], R93 ;  /* 0x003c545d01007387 */ /* 0x000fe20000100800 */
[----:B------:R-:W-:Y:S02]  /*7d580*/  STL [R1+0x3c60], R91 ;  /* 0x003c605b01007387 */ /* 0x000fe40000100800 */
[----:B------:R-:W4:Y:S01]  /*7d590*/  LDL.LU R83, [R1+0x3c7c] ;  /* 0x003c7c0001537983 */ /* 0x000f220000300800 */
[----:B------:R1:W-:Y:S01]  /*7d5a0*/  LDGSTS.E [R76+0x7d00], [R80.64], P2 ;  /* 0x07d00000504c7fae */ /* 0x0003e20009121844 */
[-C--:B------:R-:W-:Y:S02]  /*7d5b0*/  IADD3 R86, P1, R86, R84.reuse, RZ ;  /* 0x0000005456567210 */ /* 0x080fe40007f3e0ff */
[----:B------:R-:W-:Y:S02]  /*7d5c0*/  IADD3 R89, P3, R89, R84, RZ ;  /* 0x0000005459597210 */ /* 0x000fe40007f7e0ff */
[----:B-1----:R-:W-:Y:S01]  /*7d5d0*/  MOV R80, R91 ;  /* 0x0000005b00507202 */ /* 0x002fe20000000f00 */
[----:B------:R-:W-:-:S02]  /*7d5e0*/  IMAD.MOV.U32 R81, RZ, RZ, R92 ;  /* 0x000000ffff517224 */ /* 0x000fc400078e005c */
[--C-:B------:R-:W-:Y:S01]  /*7d5f0*/  IMAD.X R87, R87, 0x1, R0.reuse, P1 ;  /* 0x0000000157577824 */ /* 0x100fe200008e0600 */
[----:B------:R-:W-:Y:S01]  /*7d600*/  STL [R1+0x3c5c], R92 ;  /* 0x003c5c5c01007387 */ /* 0x000fe20000100800 */
[----:B------:R-:W-:Y:S02]  /*7d610*/  IMAD.X R90, R90, 0x1, R0, P3 ;  /* 0x000000015a5a7824 */ /* 0x000fe400018e0600 */
[----:B------:R-:W-:Y:S01]  /*7d620*/  STL [R1+0x3c68], R86 ;  /* 0x003c685601007387 */ /* 0x000fe20000100800 */
[----:B------:R1:W-:Y:S04]  /*7d630*/  LDGSTS.E [R76+0x7d80], [R80.64], P2 ;  /* 0x07d80000504c7fae */ /* 0x0003e80009121844 */
[----:B------:R1:W-:Y:S01]  /*7d640*/  STL [R1+0x3c64], R87 ;  /* 0x003c645701007387 */ /* 0x0003e20000100800 */
[----:B------:R-:W-:Y:S02]  /*7d650*/  STL [R1+0x3c70], R89 ;  /* 0x003c705901007387 */ /* 0x000fe40000100800 */
[----:B-1----:R-:W-:Y:S01]  /*7d660*/  IMAD.MOV.U32 R81, RZ, RZ, R87 ;  /* 0x000000ffff517224 */ /* 0x002fe200078e0057 */
[----:B------:R-:W-:Y:S01]  /*7d670*/  MOV R80, R86 ;  /* 0x0000005600507202 */ /* 0x000fe20000000f00 */
[----:B------:R-:W4:Y:S01]  /*7d680*/  LDL.LU R87, [R1+0x3c84] ;  /* 0x003c840001577983 */ /* 0x000f220000300800 */
[----:B------:R-:W-:Y:S02]  /*7d690*/  STL [R1+0x3c6c], R90 ;  /* 0x003c6c5a01007387 */ /* 0x000fe40000100800 */
[----:B------:R-:W4:Y:S02]  /*7d6a0*/  LDL.LU R86, [R1+0x3c88] ;  /* 0x003c880001567983 */ /* 0x000f240000300800 */
[----:B------:R-:W4:Y:S01]  /*7d6b0*/  LDL.LU R93, [R1+0x3cc4] ;  /* 0x003cc400015d7983 */ /* 0x000f220000300800 */
[----:B------:R-:W4:Y:S01]  /*7d6c0*/  LDL.LU R92, [R1+0x3cc8] ;  /* 0x003cc800015c7983 */ /* 0x000f220000300800 */
[----:B------:R-:W4:Y:S02]  /*7d6d0*/  LDL.LU R95, [R1+0x3d04] ;  /* 0x003d0400015f7983 */ /* 0x000f240000300800 */
[----:B------:R-:W4:Y:S01]  /*7d6e0*/  LDL.LU R94, [R1+0x3d08] ;  /* 0x003d0800015e7983 */ /* 0x000f220000300800 */
[----:B------:R1:W-:Y:S01]  /*7d6f0*/  LDGSTS.E [R76+0x7e00], [R80.64], P2 ;  /* 0x07e00000504c7fae */ /* 0x0003e20009121844 */
[----:B---3--:R-:W-:-:S05]  /*7d700*/  IADD3 R85, P1, R85, R84, RZ ;  /* 0x0000005455557210 */ /* 0x008fca0007f3e0ff */
[----:B------:R-:W-:Y:S01]  /*7d710*/  STL [R1+0x3c78], R85 ;  /* 0x003c785501007387 */ /* 0x000fe20000100800 */
[----:B--2---:R-:W-:-:S05]  /*7d720*/  IADD3.X R88, R88, R0, RZ, P1, !PT ;  /* 0x0000000058587210 */ /* 0x004fca0000ffe4ff */
[----:B------:R-:W-:Y:S01]  /*7d730*/  STL [R1+0x3c74], R88 ;  /* 0x003c745801007387 */ /* 0x000fe20000100800 */
[----:B------:R-:W3:Y:S02]  /*7d740*/  LDL.LU R101, [R1+0x3d44] ;  /* 0x003d440001657983 */ /* 0x000ee40000300800 */
[----:B------:R-:W3:Y:S02]  /*7d750*/  LDL.LU R100, [R1+0x3d48] ;  /* 0x003d480001647983 */ /* 0x000ee40000300800 */
[----:B------:R-:W3:Y:S01]  /*7d760*/  LDL.LU R99, [R1+0x3d84] ;  /* 0x003d840001637983 */ /* 0x000ee20000300800 */
[----:B------:R-:W-:-:S05]  /*7d770*/  IADD3 R82, P3, R82, R84, RZ ;  /* 0x0000005452527210 */ /* 0x000fca0007f7e0ff */
[----:B------:R-:W-:Y:S01]  /*7d780*/  STL [R1+0x3c80], R82 ;  /* 0x003c805201007387 */ /* 0x000fe20000100800 */
[----:B------:R-:W3:Y:S01]  /*7d790*/  LDL.LU R98, [R1+0x3d88] ;  /* 0x003d880001627983 */ /* 0x000ee20000300800 */
[----:B------:R-:W-:Y:S01]  /*7d7a0*/  MOV R135, c[0x0][0x18c] ;  /* 0x0000630000877a02 */ /* 0x000fe20000000f00 */
[----:B-1----:R-:W-:Y:S02]  /*7d7b0*/  IMAD.MOV.U32 R80, RZ, RZ, R89 ;  /* 0x000000ffff507224 */ /* 0x002fe400078e0059 */
[----:B------:R-:W-:Y:S01]  /*7d7c0*/  IMAD.MOV.U32 R81, RZ, RZ, R90 ;  /* 0x000000ffff517224 */ /* 0x000fe200078e005a */
[----:B------:R-:W-:Y:S01]  /*7d7d0*/  LOP3.LUT R138, R208, 0x1f, RZ, 0xc0, !PT ;  /* 0x0000001fd08a7812 */ /* 0x000fe200078ec0ff */
[----:B------:R-:W-:-:S03]  /*7d7e0*/  IMAD.SHL.U32 R135, R135, 0x20, RZ ;  /* 0x0000002087877824 */ /* 0x000fc600078e00ff */
[----:B------:R1:W-:Y:S01]  /*7d7f0*/  LDGSTS.E [R76+0x7e80], [R80.64], P2 ;  /* 0x07e80000504c7fae */ /* 0x0003e20009121844 */
[----:B------:R-:W-:Y:S01]  /*7d800*/  ISETP.GE.AND P1, PT, R138, R79, PT ;  /* 0x0000004f8a00720c */ /* 0x000fe20003f26270 */
[----:B------:R-:W-:-:S03]  /*7d810*/  IMAD.SHL.U32 R135, R135, 0x4, RZ ;  /* 0x0000000487877824 */ /* 0x000fc600078e00ff */
[----:B------:R-:W-:Y:S01]  /*7d820*/  SEL R79, RZ, 0x4, P1 ;  /* 0x00000004ff4f7807 */ /* 0x000fe20000800000 */
[----:B-1----:R-:W-:Y:S02]  /*7d830*/  IMAD.MOV.U32 R80, RZ, RZ, R85 ;  /* 0x000000ffff507224 */ /* 0x002fe400078e0055 */
[----:B------:R-:W-:-:S05]  /*7d840*/  IMAD.MOV.U32 R81, RZ, RZ, R88 ;  /* 0x000000ffff517224 */ /* 0x000fca00078e0058 */
[----:B------:R1:W-:Y:S01]  /*7d850*/  LDGSTS.E [R76+0x7f00], [R80.64], P2 ;  /* 0x07f00000504c7fae */ /* 0x0003e20009121844 */
[----:B------:R-:W-:Y:S01]  /*7d860*/  SEL R79, R79, RZ, !P0 ;  /* 0x000000ff4f4f7207 */ /* 0x000fe20004000000 */
[----:B-1----:R-:W-:-:S03]  /*7d870*/  IMAD.MOV.U32 R80, RZ, RZ, R82 ;  /* 0x000000ffff507224 */ /* 0x002fc600078e0052 */
[----:B------:R-:W-:Y:S01]  /*7d880*/  ISETP.NE.U32.AND P0, PT, R79, RZ, PT ;  /* 0x000000ff4f00720c */ /* 0x000fe20003f05070 */
[----:B----4-:R-:W-:-:S05]  /*7d890*/  IMAD.X R83, R83, 0x1, R0, P3 ;  /* 0x0000000153537824 */ /* 0x010fca00018e0600 */
[----:B------:R1:W-:Y:S01]  /*7d8a0*/  STL [R1+0x3c7c], R83 ;  /* 0x003c7c5301007387 */ /* 0x0003e20000100800 */
[----:B------:R-:W-:-:S05]  /*7d8b0*/  MOV R81, R83 ;  /* 0x0000005300517202 */ /* 0x000fca0000000f00 */
[----:B------:R4:W-:Y:S01]  /*7d8c0*/  LDGSTS.E [R76+0x7f80], [R80.64], P2 ;  /* 0x07f80000504c7fae */ /* 0x0009e20009121844 */
[----:B------:R-:W0:Y:S03]  /*7d8d0*/  LDGDEPBAR ;  /* 0x00000000000079af */ /* 0x000e260000000000 */
[----:B-1----:R-:W2:Y:S01]  /*7d8e0*/  LDL.LU.64 R82, [R1+0x3440] ;  /* 0x0034400001527983 */ /* 0x002ea20000300a00 */
[----:B------:R-:W2:Y:S01]  /*7d8f0*/  LDL.LU.64 R84, [R1+0x3400] ;  /* 0x0034000001547983 */ /* 0x000ea20000300a00 */
[----:B------:R-:W-:-:S05]  /*7d900*/  IADD3 R86, P1, R86, R135, RZ ;  /* 0x0000008756567210 */ /* 0x000fca0007f3e0ff */
[----:B------:R-:W-:Y:S01]  /*7d910*/  IMAD.X R87, R87, 0x1, R2, P1 ;  /* 0x0000000157577824 */ /* 0x000fe200008e0602 */
[----:B------:R-:W-:Y:S01]  /*7d920*/  STL [R1+0x3c88], R86 ;  /* 0x003c885601007387 */ /* 0x000fe20000100800 */
[----:B----4-:R-:W-:Y:S02]  /*7d930*/  IMAD.MOV.U32 R80, RZ, RZ, R86 ;  /* 0x000000ffff507224 */ /* 0x010fe400078e0056 */
[----:B------:R-:W-:Y:S01]  /*7d940*/  IMAD.MOV.U32 R81, RZ, RZ, R87 ;  /* 0x000000ffff517224 */ /* 0x000fe200078e0057 */
[----:B------:R1:W-:Y:S01]  /*7d950*/  STL [R1+0x3c84], R87 ;  /* 0x003c845701007387 */ /* 0x0003e20000100800 */
[-C--:B------:R-:W-:Y:S02]  /*7d960*/  IADD3 R92, P1, R92, R135.reuse, RZ ;  /* 0x000000875c5c7210 */ /* 0x080fe40007f3e0ff */
[----:B------:R-:W-:Y:S01]  /*7d970*/  IADD3 R94, P2, R94, R135, RZ ;  /* 0x000000875e5e7210 */ /* 0x000fe20007f5e0ff */
[----:B------:R4:W-:Y:S04]  /*7d980*/  LDGSTS.E [R78+0x10000], [R80.64], P0 ;  /* 0x10000000504e7fae */ /* 0x0009e80008121844 */
[----:B-1----:R-:W2:Y:S01]  /*7d990*/  LDL.LU.64 R86, [R1+0x33c0] ;  /* 0x0033c00001567983 */ /* 0x002ea20000300a00 */
[----:B------:R-:W2:Y:S01]  /*7d9a0*/  LDL.LU.64 R88, [R1+0x3380] ;  /* 0x0033800001587983 */ /* 0x000ea20000300a00 */
[----:B------:R-:W-:Y:S01]  /*7d9b0*/  IADD3.X R93, R93, R2, RZ, P1, !PT ;  /* 0x000000025d5d7210 */ /* 0x000fe20000ffe4ff */
[----:B------:R-:W2:Y:S01]  /*7d9c0*/  LDL.LU.64 R90, [R1+0x3340] ;  /* 0x00334000015a7983 */ /* 0x000ea20000300a00 */
[----:B------:R-:W-:Y:S03]  /*7d9d0*/  STL [R1+0x3cc8], R92 ;  /* 0x003cc85c01007387 */ /* 0x000fe60000100800 */
[----:B------:R1:W-:Y:S02]  /*7d9e0*/  STL [R1+0x3cc4], R93 ;  /* 0x003cc45d01007387 */ /* 0x0003e40000100800 */
[----:B----4-:R-:W-:-:S02]  /*7d9f0*/  IMAD.MOV.U32 R80, RZ, RZ, R92 ;  /* 0x000000ffff507224 */ /* 0x010fc400078e005c */
[----:B------:R-:W-:Y:S01]  /*7da00*/  IMAD.MOV.U32 R81, RZ, RZ, R93 ;  /* 0x000000ffff517224 */ /* 0x000fe200078e005d */
[----:B------:R-:W-:Y:S01]  /*7da10*/  STL [R1+0x3d08], R94 ;  /* 0x003d085e01007387 */ /* 0x000fe20000100800 */
[----:B------:R-:W-:-:S03]  /*7da20*/  IMAD.X R95, R95, 0x1, R2, P2 ;  /* 0x000000015f5f7824 */ /* 0x000fc600010e0602 */
[----:B------:R4:W-:Y:S04]  /*7da30*/  LDGSTS.E [R78+0x10400], [R80.64], P0 ;  /* 0x10400000504e7fae */ /* 0x0009e80008121844 */
[----:B-1----:R-:W2:Y:S01]  /*7da40*/  LDL.LU.64 R92, [R1+0x3300] ;  /* 0x00330000015c7983 */ /* 0x002ea20000300a00 */
[----:B------:R1:W-:Y:S01]  /*7da50*/  STL [R1+0x3d04], R95 ;  /* 0x003d045f01007387 */ /* 0x0003e20000100800 */
[----:B----4-:R-:W-:Y:S01]  /*7da60*/  MOV R80, R94 ;  /* 0x0000005e00507202 */ /* 0x010fe20000000f00 */
[----:B------:R-:W-:Y:S02]  /*7da70*/  IMAD.MOV.U32 R81, RZ, RZ, R95 ;  /* 0x000000ffff517224 */ /* 0x000fe400078e005f */
[----:B-1----:R-:W4:Y:S04]  /*7da80*/  LDL.LU.64 R94, [R1+0x32c0] ;  /* 0x0032c000015e7983 */ /* 0x002f280000300a00 */
[----:B------:R1:W-:Y:S01]  /*7da90*/  LDGSTS.E [R78+0x10800], [R80.64], P0 ;  /* 0x10800000504e7fae */ /* 0x0003e20008121844 */
[----:B------:R-:W4:Y:S01]  /*7daa0*/  LDL.LU.64 R96, [R1+0x3280] ;  /* 0x0032800001607983 */ /* 0x000f220000300a00 */
[----:B---3--:R-:W-:-:S05]  /*7dab0*/  IADD3 R100, P1, R100, R135, RZ ;  /* 0x0000008764647210 */ /* 0x008fca0007f3e0ff */
[--C-:B------:R-:W-:Y:S01]  /*7dac0*/  IMAD.X R101, R101, 0x1, R2.reuse, P1 ;  /* 0x0000000165657824 */ /* 0x100fe200008e0602 */
[----:B-1----:R-:W-:Y:S02]  /*7dad0*/  MOV R80, R100 ;  /* 0x0000006400507202 */ /* 0x002fe40000000f00 */
[----:B------:R-:W-:Y:S01]  /*7dae0*/  IADD3 R98, P2, R98, R135, RZ ;  /* 0x0000008762627210 */ /* 0x000fe20007f5e0ff */
[----:B------:R-:W-:Y:S01]  /*7daf0*/  IMAD.MOV.U32 R81, RZ, RZ, R101 ;  /* 0x000000ffff517224 */ /* 0x000fe200078e0065 */
[----:B------:R-:W-:Y:S03]  /*7db00*/  STL [R1+0x3d48], R100 ;  /* 0x003d486401007387 */ /* 0x000fe60000100800 */
[----:B------:R-:W-:Y:S01]  /*7db10*/  IMAD.X R99, R99, 0x1, R2, P2 ;  /* 0x0000000163637824 */ /* 0x000fe200010e0602 */
[----:B------:R-:W-:Y:S01]  /*7db20*/  STL [R1+0x3d44], R101 ;  /* 0x003d446501007387 */ /* 0x000fe20000100800 */
[----:B------:R-:W-:Y:S03]  /*7db30*/  STL [R1+0x3d88], R98 ;  /* 0x003d886201007387 */ /* 0x000fe60000100800 */
[----:B------:R1:W-:Y:S04]  /*7db40*/  LDGSTS.E [R78+0x10c00], [R80.64], P0 ;  /* 0x10c00000504e7fae */ /* 0x0003e80008121844 */
[----:B------:R3:W-:Y:S01]  /*7db50*/  STL [R1+0x3d84], R99 ;  /* 0x003d846301007387 */ /* 0x0007e20000100800 */
[----:B-1----:R-:W-:-:S02]  /*7db60*/  IMAD.MOV.U32 R80, RZ, RZ, R98 ;  /* 0x000000ffff507224 */ /* 0x002fc400078e0062 */
[----:B------:R-:W-:Y:S02]  /*7db70*/  IMAD.MOV.U32 R81, RZ, RZ, R99 ;  /* 0x000000ffff517224 */ /* 0x000fe400078e0063 */
[----:B---3--:R-:W3:Y:S01]  /*7db80*/  LDL.LU.64 R98, [R1+0x3240] ;  /* 0x0032400001627983 */ /* 0x008ee20000300a00 */
[----:B------:R-:W3:Y:S02]  /*7db90*/  LDL.LU.64 R100, [R1+0x3200] ;  /* 0x0032000001647983 */ /* 0x000ee40000300a00 */
[----:B------:R-:W3:Y:S02]  /*7dba0*/  LDL.LU.64 R102, [R1+0x31c0] ;  /* 0x0031c00001667983 */ /* 0x000ee40000300a00 */
[----:B------:R-:W3:Y:S01]  /*7dbb0*/  LDL.LU.64 R104, [R1+0x3180] ;  /* 0x0031800001687983 */ /* 0x000ee20000300a00 */
[----:B------:R-:W3:Y:S01]  /*7dbc0*/  LDL.LU.64 R106, [R1+0x3140] ;  /* 0x00314000016a7983 */ /* 0x000ee20000300a00 */
        /* <DEDUP_REMOVED lines=13> */
[----:B------:R-:W3:Y:S01]  /*7dca0*/  LDL.LU.64 R142, [R1+0x2e00] ;  /* 0x002e0000018e7983 */ /* 0x000ee20000300a00 */
[----:B------:R2:W-:Y:S02]  /*7dcb0*/  LDGSTS.E [R78+0x11000], [R80.64], P0 ;  /* 0x11000000504e7fae */ /* 0x0005e40008121844 */
[----:B--2---:R-:W-:-:S04]  /*7dcc0*/  IADD3 R80, P1, R82, R135, RZ ;  /* 0x0000008752507210 */ /* 0x004fc80007f3e0ff */
[----:B------:R-:W-:Y:S01]  /*7dcd0*/  IADD3.X R79, R83, R2, RZ, P1, !PT ;  /* 0x00000002534f7210 */ /* 0x000fe20000ffe4ff */
[----:B------:R-:W-:-:S05]  /*7dce0*/  IADD3 R82, P1, R84, R135, RZ ;  /* 0x0000008754527210 */ /* 0x000fca0007f3e0ff */
[----:B------:R-:W-:Y:S01]  /*7dcf0*/  IMAD.X R81, R85, 0x1, R2, P1 ;  /* 0x0000000155517824 */ /* 0x000fe200008e0602 */
[----:B------:R-:W-:-:S05]  /*7dd00*/  IADD3 R84, P1, R86, R135, RZ ;  /* 0x0000008756547210 */ /* 0x000fca0007f3e0ff */
[----:B------:R-:W-:Y:S01]  /*7dd10*/  IMAD.X R83, R87, 0x1, R2, P1 ;  /* 0x0000000157537824 */ /* 0x000fe200008e0602 */
[----:B------:R-:W-:-:S05]  /*7dd20*/  IADD3 R86, P1, R88, R135, RZ ;  /* 0x0000008758567210 */ /* 0x000fca0007f3e0ff */
[----:B------:R-:W-:Y:S01]  /*7dd30*/  IMAD.X R85, R89, 0x1, R2, P1 ;  /* 0x0000000159557824 */ /* 0x000fe200008e0602 */
[----:B------:R-:W-:-:S04]  /*7dd40*/  IADD3 R88, P1, R90, R135, RZ ;  /* 0x000000875a587210 */ /* 0x000fc80007f3e0ff */
[----:B------:R-:W-:Y:S01]  /*7dd50*/  IADD3.X R87, R91, R2, RZ, P1, !PT ;  /* 0x000000025b577210 */ /* 0x000fe20000ffe4ff */
[----:B------:R-:W-:-:S05]  /*7dd60*/  IADD3 R90, P1, R92, R135, RZ ;  /* 0x000000875c5a7210 */ /* 0x000fca0007f3e0ff */
[----:B------:R-:W-:Y:S01]  /*7dd70*/  IMAD.X R89, R93, 0x1, R2, P1 ;  /* 0x000000015d597824 */ /* 0x000fe200008e0602 */
[----:B----4-:R-:W-:-:S05]  /*7dd80*/  IADD3 R92, P1, R94, R135, RZ ;  /* 0x000000875e5c7210 */ /* 0x010fca0007f3e0ff */
[----:B------:R-:W-:Y:S01]  /*7dd90*/  IMAD.X R91, R95, 0x1, R2, P1 ;  /* 0x000000015f5b7824 */ /* 0x000fe200008e0602 */
[----:B------:R-:W-:-:S05]  /*7dda0*/  IADD3 R94, P1, R96, R135, RZ ;  /* 0x00000087605e7210 */ /* 0x000fca0007f3e0ff */
[----:B------:R-:W-:Y:S01]  /*7ddb0*/  IMAD.X R93, R97, 0x1, R2, P1 ;  /* 0x00000001615d7824 */ /* 0x000fe200008e0602 */
[----:B---3--:R-:W-:-:S04]  /*7ddc0*/  IADD3 R96, P1, R98, R135, RZ ;  /* 0x0000008762607210 */ /* 0x008fc80007f3e0ff */
        /* <DEDUP_REMOVED lines=31> */
[----:B------:R-:W-:Y:S01]  /*7dfc0*/  IADD3 R128, P1, R130, R135, RZ ;  /* 0x0000008782807210 */ /* 0x000fe20007f3e0ff */
[----:B------:R-:W-:Y:S01]  /*7dfd0*/  IMAD.MOV.U32 R192, RZ, RZ, R80 ;  /* 0x000000ffffc07224 */ /* 0x000fe200078e0050 */
[----:B------:R-:W-:Y:S01]  /*7dfe0*/  MOV R193, R79 ;  /* 0x0000004f00c17202 */ /* 0x000fe20000000f00 */
[----:B------:R-:W-:Y:S01]  /*7dff0*/  IMAD.MOV.U32 R190, RZ, RZ, R82 ;  /* 0x000000ffffbe7224 */ /* 0x000fe200078e0052 */
[----:B------:R-:W-:Y:S01]  /*7e000*/  IADD3.X R127, R131, R2, RZ, P1, !PT ;  /* 0x00000002837f7210 */ /* 0x000fe20000ffe4ff */
[----:B------:R-:W-:Y:S02]  /*7e010*/  IADD3 R130, P1, R132, R135, RZ ;  /* 0x0000008784827210 */ /* 0x000fe40007f3e0ff */
[----:B------:R-:W-:Y:S02]  /*7e020*/  IMAD.MOV.U32 R191, RZ, RZ, R81 ;  /* 0x000000ffffbf7224 */ /* 0x000fe400078e0051 */
[----:B------:R-:W-:Y:S01]  /*7e030*/  IMAD.MOV.U32 R188, RZ, RZ, R84 ;  /* 0x000000ffffbc7224 */ /* 0x000fe200078e0054 */
[----:B------:R-:W-:Y:S01]  /*7e040*/  MOV R189, R83 ;  /* 0x0000005300bd7202 */ /* 0x000fe20000000f00 */
[----:B------:R-:W-:-:S02]  /*7e050*/  IMAD.MOV.U32 R186, RZ, RZ, R86 ;  /* 0x000000ffffba7224 */ /* 0x000fc400078e0056 */
[----:B------:R-:W-:Y:S02]  /*7e060*/  IMAD.MOV.U32 R187, RZ, RZ, R85 ;  /* 0x000000ffffbb7224 */ /* 0x000fe400078e0055 */
[----:B------:R-:W-:Y:S01]  /*7e070*/  IMAD.MOV.U32 R184, RZ, RZ, R88 ;  /* 0x000000ffffb87224 */ /* 0x000fe200078e0058 */
[----:B------:R-:W-:Y:S01]  /*7e080*/  MOV R185, R87 ;  /* 0x0000005700b97202 */ /* 0x000fe20000000f00 */
[----:B------:R-:W-:Y:S01]  /*7e090*/  STL.64 [R1+0x3440], R192 ;  /* 0x003440c001007387 */ /* 0x000fe20000100a00 */
[----:B------:R-:W-:Y:S02]  /*7e0a0*/  IMAD.MOV.U32 R182, RZ, RZ, R90 ;  /* 0x000000ffffb67224 */ /* 0x000fe400078e005a */
[----:B------:R-:W-:Y:S02]  /*7e0b0*/  IMAD.MOV.U32 R183, RZ, RZ, R89 ;  /* 0x000000ffffb77224 */ /* 0x000fe400078e0059 */
[----:B------:R-:W-:Y:S01]  /*7e0c0*/  IMAD.X R129, R133, 0x1, R2, P1 ;  /* 0x0000000185817824 */ /* 0x000fe200008e0602 */
[----:B------:R-:W-:Y:S01]  /*7e0d0*/  STL.64 [R1+0x3400], R190 ;  /* 0x003400be01007387 */ /* 0x000fe20000100a00 */
[----:B------:R-:W-:Y:S01]  /*7e0e0*/  IMAD.MOV.U32 R180, RZ, RZ, R92 ;  /* 0x000000ffffb47224 */ /* 0x000fe200078e005c */
[----:B------:R-:W-:-:S02]  /*7e0f0*/  MOV R181, R91 ;  /* 0x0000005b00b57202 */ /* 0x000fc40000000f00 */
[----:B------:R-:W-:Y:S01]  /*7e100*/  IADD3 R132, P1, R142, R135, RZ ;  /* 0x000000878e847210 */ /* 0x000fe20007f3e0ff */
[----:B------:R-:W-:Y:S01]  /*7e110*/  STL.64 [R1+0x33c0], R188 ;  /* 0x0033c0bc01007387 */ /* 0x000fe20000100a00 */
[----:B------:R-:W-:Y:S02]  /*7e120*/  IMAD.MOV.U32 R178, RZ, RZ, R94 ;  /* 0x000000ffffb27224 */ /* 0x000fe400078e005e */
[----:B------:R-:W-:Y:S02]  /*7e130*/  IMAD.MOV.U32 R179, RZ, RZ, R93 ;  /* 0x000000ffffb37224 */ /* 0x000fe400078e005d */
[----:B------:R-:W-:Y:S02]  /*7e140*/  STL.64 [R1+0x3380], R186 ;  /* 0x003380ba01007387 */ /* 0x000fe40000100a00 */
[----:B------:R-:W-:Y:S01]  /*7e150*/  IMAD.MOV.U32 R176, RZ, RZ, R96 ;  /* 0x000000ffffb07224 */ /* 0x000fe200078e0060 */
[----:B------:R-:W-:Y:S01]  /*7e160*/  MOV R177, R95 ;  /* 0x0000005f00b17202 */ /* 0x000fe20000000f00 */
[----:B------:R-:W-:Y:S01]  /*7e170*/  STL.64 [R1+0x3340], R184 ;  /* 0x003340b801007387 */ /* 0x000fe20000100a00 */
[----:B------:R-:W-:-:S02]  /*7e180*/  IMAD.MOV.U32 R174, RZ, RZ, R98 ;  /* 0x000000ffffae7224 */ /* 0x000fc400078e0062 */
[----:B------:R-:W-:Y:S02]  /*7e190*/  IMAD.MOV.U32 R175, RZ, RZ, R97 ;  /* 0x000000ffffaf7224 */ /* 0x000fe400078e0061 */
[----:B------:R-:W-:Y:S02]  /*7e1a0*/  STL.64 [R1+0x3300], R182 ;  /* 0x003300b601007387 */ /* 0x000fe40000100a00 */
        /* <DEDUP_REMOVED lines=8> */
[----:B------:R-:W-:Y:S01]  /*7e230*/  MOV R169, R103 ;  /* 0x0000006700a97202 */ /* 0x000fe20000000f00 */
[----:B------:R-:W-:Y:S02]  /*7e240*/  STL.64 [R1+0x3240], R176 ;  /* 0x003240b001007387 */ /* 0x000fe40000100a00 */
[----:B------:R-:W-:-:S02]  /*7e250*/  IMAD.MOV.U32 R142, RZ, RZ, R106 ;  /* 0x000000ffff8e7224 */ /* 0x000fc400078e006a */
[----:B------:R-:W-:Y:S01]  /*7e260*/  IMAD.MOV.U32 R143, RZ, RZ, R105 ;  /* 0x000000ffff8f7224 */ /* 0x000fe200078e0069 */
[----:B------:R-:W-:Y:S01]  /*7e270*/  STL.64 [R1+0x3200], R174 ;  /* 0x003200ae01007387 */ /* 0x000fe20000100a00 */
[----:B------:R-:W-:Y:S01]  /*7e280*/  IMAD.MOV.U32 R166, RZ, RZ, R108 ;  /* 0x000000ffffa67224 */ /* 0x000fe200078e006c */
[----:B------:R-:W-:Y:S01]  /*7e290*/  MOV R167, R107 ;  /* 0x0000006b00a77202 */ /* 0x000fe20000000f00 */
[----:B------:R-:W-:Y:S02]  /*7e2a0*/  STL.64 [R1+0x31c0], R172 ;  /* 0x0031c0ac01007387 */ /* 0x000fe40000100a00 */
[----:B------:R-:W-:Y:S02]  /*7e2b0*/  IMAD.MOV.U32 R164, RZ, RZ, R110 ;  /* 0x000000ffffa47224 */ /* 0x000fe400078e006e */
[----:B------:R-:W-:Y:S01]  /*7e2c0*/  IMAD.MOV.U32 R165, RZ, RZ, R109 ;  /* 0x000000ffffa57224 */ /* 0x000fe200078e006d */
        /* <DEDUP_REMOVED lines=31> */
[----:B------:R-:W-:Y:S02]  /*7e4c0*/  IMAD.MOV.U32 R133, RZ, RZ, R131 ;  /* 0x000000ffff857224 */ /* 0x000fe400078e0083 */
[----:B------:R-:W-:Y:S02]  /*7e4d0*/  STL.64 [R1+0x2f00], R150 ;  /* 0x002f009601007387 */ /* 0x000fe40000100a00 */
[----:B------:R-:W-:Y:S01]  /*7e4e0*/  STL.64 [R1+0x2ec0], R148 ;  /* 0x002ec09401007387 */ /* 0x000fe20000100a00 */
[----:B------:R-:W-:Y:S01]  /*7e4f0*/  STL.64 [R1+0x2e80], R146 ;  /* 0x002e809201007387 */ /* 0x000fe20000100a00 */
[----:B------:R-:W-:Y:S02]  /*7e500*/  STL.64 [R1+0x2e40], R144 ;  /* 0x002e409001007387 */ /* 0x000fe40000100a00 */
[----:B------:R-:W-:Y:S02]  /*7e510*/  STL.64 [R1+0x2e00], R132 ;  /* 0x002e008401007387 */ /* 0x000fe40000100a00 */
[----:B------:R-:W2:Y:S01]  /*7e520*/  LDL.LU R80, [R1+0x3c90] ;  /* 0x003c900001507983 */ /* 0x000ea20000300800 */
[----:B------:R-:W3:Y:S01]  /*7e530*/  LDL.LU R94, [R1+0x3cd0] ;  /* 0x003cd000015e7983 */ /* 0x000ee20000300800 */
[----:B------:R-:W4:Y:S02]  /*7e540*/  LDL.LU R81, [R1+0x3c8c] ;  /* 0x003c8c0001517983 */ /* 0x000f240000300800 */
[----:B------:R-:W4:Y:S02]  /*7e550*/  LDL.LU R95, [R1+0x3ccc] ;  /* 0x003ccc00015f7983 */ /* 0x000f240000300800 */
[----:B------:R-:W4:Y:S01]  /*7e560*/  LDL.LU R98, [R1+0x3d10] ;  /* 0x003d100001627983 */ /* 0x000f220000300800 */
[----:B------:R-:W4:Y:S01]  /*7e570*/  LDL.LU R79, [R1+0x3d50] ;  /* 0x003d5000014f7983 */ /* 0x000f220000300800 */
[----:B------:R-:W4:Y:S02]  /*7e580*/  LDL.LU R99, [R1+0x3d0c] ;  /* 0x003d0c0001637983 */ /* 0x000f240000300800 */
[----:B------:R-:W4:Y:S01]  /*7e590*/  LDL.LU R100, [R1+0x3d4c] ;  /* 0x003d4c0001647983 */ /* 0x000f220000300800 */
[----:B------:R1:W-:Y:S01]  /*7e5a0*/  LDGSTS.E [R78+0x11400], [R192.64], P0 ;  /* 0x11400000c04e7fae */ /* 0x0003e20008121844 */
[----:B------:R-:W4:Y:S02]  /*7e5b0*/  LDL.LU.64 R82, [R1+0x3478] ;  /* 0x0034780001527983 */ /* 0x000f240000300a00 */
[----:B------:R1:W-:Y:S02]  /*7e5c0*/  LDGSTS.E [R78+0x11800], [R190.64], P0 ;  /* 0x11800000be4e7fae */ /* 0x0003e40008121844 */
[----:B------:R1:W-:Y:S01]  /*7e5d0*/  LDGSTS.E [R78+0x11c00], [R188.64], P0 ;  /* 0x11c00000bc4e7fae */ /* 0x0003e20008121844 */
[----:B------:R1:W-:Y:S01]  /*7e5e0*/  LDGSTS.E [R78+0x12000], [R186.64], P0 ;  /* 0x12000000ba4e7fae */ /* 0x0003e20008121844 */
[----:B------:R1:W-:Y:S02]  /*7e5f0*/  LDGSTS.E [R78+0x12400], [R184.64], P0 ;  /* 0x12400000b84e7fae */ /* 0x0003e40008121844 */
[----:B------:R1:W-:Y:S01]  /*7e600*/  LDGSTS.E [R78+0x12800], [R182.64], P0 ;  /* 0x12800000b64e7fae */ /* 0x0003e20008121844 */
[----:B------:R-:W4:Y:S01]  /*7e610*/  LDL.LU.64 R84, [R1+0x3438] ;  /* 0x0034380001547983 */ /* 0x000f220000300a00 */
[----:B------:R1:W-:Y:S02]  /*7e620*/  LDGSTS.E [R78+0x12c00], [R180.64], P0 ;  /* 0x12c00000b44e7fae */ /* 0x0003e40008121844 */
        /* <DEDUP_REMOVED lines=9> */
[----:B------:R-:W-:Y:S01]  /*7e6c0*/  LOP3.LUT R208, R208, 0x1f, RZ, 0xc0, !PT ;  /* 0x0000001fd0d07812 */ /* 0x000fe200078ec0ff */
[----:B------:R1:W-:Y:S01]  /*7e6d0*/  LDGSTS.E [R78+0x15000], [R162.64], P0 ;  /* 0x15000000a24e7fae */ /* 0x0003e20008121844 */
[----:B------:R1:W-:Y:S02]  /*7e6e0*/  LDGSTS.E [R78+0x15400], [R160.64], P0 ;  /* 0x15400000a04e7fae */ /* 0x0003e40008121844 */
[----:B------:R1:W-:Y:S01]  /*7e6f0*/  LDGSTS.E [R78+0x15800], [R158.64], P0 ;  /* 0x158000009e4e7fae */ /* 0x0003e20008121844 */
[----:B------:R-:W4:Y:S01]  /*7e700*/  LDL.LU.64 R88, [R1+0x33b8] ;  /* 0x0033b80001587983 */ /* 0x000f220000300a00 */
[----:B------:R1:W-:Y:S01]  /*7e710*/  LDGSTS.E [R78+0x15c00], [R156.64], P0 ;  /* 0x15c000009c4e7fae */ /* 0x0003e20008121844 */
[----:B------:R-:W-:Y:S01]  /*7e720*/  SHF.L.U32 R208, R208, 0x2, RZ ;  /* 0x00000002d0d07819 */ /* 0x000fe200000006ff */
[----:B------:R1:W-:Y:S01]  /*7e730*/  LDGSTS.E [R78+0x16000], [R154.64], P0 ;  /* 0x160000009a4e7fae */ /* 0x0003e20008121844 */
[----:B------:R1:W-:Y:S01]  /*7e740*/  LDGSTS.E [R78+0x16400], [R152.64], P0 ;  /* 0x16400000984e7fae */ /* 0x0003e20008121844 */
[----:B------:R1:W-:Y:S02]  /*7e750*/  LDGSTS.E [R78+0x16800], [R150.64], P0 ;  /* 0x16800000964e7fae */ /* 0x0003e40008121844 */
[----:B------:R1:W-:Y:S01]  /*7e760*/  LDGSTS.E [R78+0x16c00], [R148.64], P0 ;  /* 0x16c00000944e7fae */ /* 0x0003e20008121844 */
[----:B------:R-:W-:Y:S01]  /*7e770*/  LOP3.LUT R92, R208, 0x10, RZ, 0x3c, !PT ;  /* 0x00000010d05c7812 */ /* 0x000fe200078e3cff */
[----:B------:R1:W-:Y:S04]  /*7e780*/  LDGSTS.E [R78+0x17000], [R146.64], P0 ;  /* 0x17000000924e7fae */ /* 0x0003e80008121844 */
[----:B------:R-:W4:Y:S01]  /*7e790*/  LDL.LU.64 R90, [R1+0x3378] ;  /* 0x00337800015a7983 */ /* 0x000f220000300a00 */
[----:B------:R1:W-:Y:S02]  /*7e7a0*/  LDGSTS.E [R78+0x17400], [R144.64], P0 ;  /* 0x17400000904e7fae */ /* 0x0003e40008121844 */
[----:B------:R1:W-:Y:S02]  /*7e7b0*/  LDGSTS.E [R78+0x17800], [R132.64], P0 ;  /* 0x17800000844e7fae */ /* 0x0003e40008121844 */
[----:B------:R1:W-:Y:S02]  /*7e7c0*/  LDGSTS.E [R78+0x17c00], [R142.64], P0 ;  /* 0x17c000008e4e7fae */ /* 0x0003e40008121844 */
[----:B-1----:R-:W-:Y:S01]  /*7e7d0*/  IMAD R78, R137, 0x8000, R92 ;  /* 0x00008000894e7824 */ /* 0x002fe200078e025c */
[----:B--2---:R-:W-:-:S02]  /*7e7e0*/  IADD3 R80, P1, R80, R135, RZ ;  /* 0x0000008750507210 */ /* 0x004fc40007f3e0ff */
[----:B---3--:R-:W-:-:S03]  /*7e7f0*/  IADD3 R94, P2, R94, R135, RZ ;  /* 0x000000875e5e7210 */ /* 0x008fc60007f5e0ff */
[--C-:B----4-:R-:W-:Y:S02]  /*7e800*/  IMAD.X R81, R81, 0x1, R2.reuse, P1 ;  /* 0x0000000151517824 */ /* 0x110fe400008e0602 */
[----:B------:R-:W-:Y:S01]  /*7e810*/  IMAD.X R95, R95, 0x1, R2, P2 ;  /* 0x000000015f5f7824 */ /* 0x000fe200010e0602 */
[----:B------:R1:W-:Y:S02]  /*7e820*/  STL [R1+0x3c90], R80 ;  /* 0x003c905001007387 */ /* 0x0003e40000100800 */
[----:B------:R2:W-:Y:S02]  /*7e830*/  STL [R1+0x3c8c], R81 ;  /* 0x003c8c5101007387 */ /* 0x0005e40000100800 */
[----:B------:R-:W-:Y:S01]  /*7e840*/  STL [R1+0x3cd0], R94 ;  /* 0x003cd05e01007387 */ /* 0x000fe20000100800 */
[----:B------:R1:W-:Y:S04]  /*7e850*/  LDGSTS.E [R78+0x10080], [R80.64], P0 ;  /* 0x10080000504e7fae */ /* 0x0003e80008121844 */
[----:B------:R3:W-:Y:S01]  /*7e860*/  STL [R1+0x3ccc], R95 ;  /* 0x003ccc5f01007387 */ /* 0x0007e20000100800 */
[----:B------:R-:W4:Y:S01]  /*7e870*/  LDL.LU.64 R92, [R1+0x3338] ;  /* 0x00333800015c7983 */ /* 0x000f220000300a00 */
[----:B------:R-:W-:-:S02]  /*7e880*/  IADD3 R98, P1, R98, R135, RZ ;  /* 0x0000008762627210 */ /* 0x000fc40007f3e0ff */
[----:B------:R-:W-:Y:S02]  /*7e890*/  IADD3 R79, P2, R79, R135, RZ ;  /* 0x000000874f4f7210 */ /* 0x000fe40007f5e0ff */
[----:B-1----:R-:W-:Y:S01]  /*7e8a0*/  MOV R80, R94 ;  /* 0x0000005e00507202 */ /* 0x002fe20000000f00 */
[----:B--2---:R-:W-:Y:S02]  /*7e8b0*/  IMAD.MOV.U32 R81, RZ, RZ, R95 ;  /* 0x000000ffff517224 */ /* 0x004fe400078e005f */
[----:B---3--:R-:W2:Y:S01]  /*7e8c0*/  LDL.LU.64 R94, [R1+0x32f8] ;  /* 0x0032f800015e7983 */ /* 0x008ea20000300a00 */
[--C-:B------:R-:W-:Y:S02]  /*7e8d0*/  IMAD.X R99, R99, 0x1, R2.reuse, P1 ;  /* 0x0000000163637824 */ /* 0x100fe400008e0602 */
[----:B------:R-:W3:Y:S01]  /*7e8e0*/  LDL.LU.64 R96, [R1+0x32b8] ;  /* 0x0032b80001607983 */ /* 0x000ee20000300a00 */
[----:B------:R1:W-:Y:S01]  /*7e8f0*/  LDGSTS.E [R78+0x10480], [R80.64], P0 ;  /* 0x10480000504e7fae */ /* 0x0003e20008121844 */
[----:B------:R-:W-:Y:S02]  /*7e900*/  STL [R1+0x3d10], R98 ;  /* 0x003d106201007387 */ /* 0x000fe40000100800 */
[----:B------:R1:W-:Y:S02]  /*7e910*/  STL [R1+0x3d0c], R99 ;  /* 0x003d0c6301007387 */ /* 0x0003e40000100800 */
[----:B------:R-:W-:Y:S01]  /*7e920*/  IMAD.X R100, R100, 0x1, R2, P2 ;  /* 0x0000000164647824 */ /* 0x000fe200010e0602 */
[----:B------:R-:W-:Y:S01]  /*7e930*/  STL [R1+0x3d50], R79 ;  /* 0x003d504f01007387 */ /* 0x000fe20000100800 */
[----:B-1----:R-:W-:Y:S01]  /*7e940*/  MOV R80, R98 ;  /* 0x0000006200507202 */ /* 0x002fe20000000f00 */
[----:B------:R-:W-:-:S02]  /*7e950*/  IMAD.MOV.U32 R81, RZ, RZ, R99 ;  /* 0x000000ffff517224 */ /* 0x000fc400078e0063 */
[----:B------:R-:W3:Y:S04]  /*7e960*/  LDL.LU.64 R98, [R1+0x3278] ;  /* 0x0032780001627983 */ /* 0x000ee80000300a00 */
[----:B------:R1:W-:Y:S01]  /*7e970*/  LDGSTS.E [R78+0x10880], [R80.64], P0 ;  /* 0x10880000504e7fae */ /* 0x0003e20008121844 */
[----:B------:R1:W-:Y:S02]  /*7e980*/  STL [R1+0x3d4c], R100 ;  /* 0x003d4c6401007387 */ /* 0x0003e40000100800 */
[----:B-1----:R-:W-:Y:S02]  /*7e990*/  IMAD.MOV.U32 R81, RZ, RZ, R100 ;  /* 0x000000ffff517224 */ /* 0x002fe400078e0064 */
        /* <DEDUP_REMOVED lines=19> */
[----:B------:R-:W-:-:S05]  /*7ead0*/  IMAD.MOV.U32 R80, RZ, RZ, R79 ;  /* 0x000000ffff507224 */ /* 0x000fca00078e004f */
[----:B------:R1:W-:Y:S02]  /*7eae0*/  LDGSTS.E [R78+0x10c80], [R80.64], P0 ;  /* 0x10c80000504e7fae */ /* 0x0003e40008121844 */
[----:B-1----:R-:W-:-:S04]  /*7eaf0*/  IADD3 R80, P1, R82, R135, RZ ;  /* 0x0000008752507210 */ /* 0x002fc80007f3e0ff */
        /* <DEDUP_REMOVED lines=8> */
[----:B------:R-:W-:Y:S02]  /*7eb80*/  IADD3.X R87, R91, R2, RZ, P1, !PT ;  /* 0x000000025b577210 */ /* 0x000fe40000ffe4ff */
[----:B------:R-:W-:Y:S01]  /*7eb90*/  MOV R196, R80 ;  /* 0x0000005000c47202 */ /* 0x000fe20000000f00 */
[----:B------:R-:W-:Y:S02]  /*7eba0*/  IMAD.MOV.U32 R197, RZ, RZ, R79 ;  /* 0x000000ffffc57224 */ /* 0x000fe400078e004f */
[----:B------:R-:W-:Y:S02]  /*7ebb0*/  IMAD.MOV.U32 R194, RZ, RZ, R82 ;  /* 0x000000ffffc27224 */ /* 0x000fe400078e0052 */
[----:B------:R-:W-:Y:S01]  /*7ebc0*/  IMAD.MOV.U32 R195, RZ, RZ, R81 ;  /* 0x000000ffffc37224 */ /* 0x000fe200078e0051 */
[----:B------:R-:W-:Y:S01]  /*7ebd0*/  MOV R192, R84 ;  /* 0x0000005400c07202 */ /* 0x000fe20000000f00 */
[----:B------:R-:W-:Y:S02]  /*7ebe0*/  IMAD.MOV.U32 R193, RZ, RZ, R83 ;  /* 0x000000ffffc17224 */ /* 0x000fe400078e0053 */
[----:B------:R-:W-:-:S02]  /*7ebf0*/  IMAD.MOV.U32 R190, RZ, RZ, R86 ;  /* 0x000000ffffbe7224 */ /* 0x000fc400078e0056 */
[----:B------:R-:W-:Y:S01]  /*7ec00*/  IMAD.MOV.U32 R191, RZ, RZ, R85 ;  /* 0x000000ffffbf7224 */ /* 0x000fe200078e0055 */
[----:B------:R-:W-:Y:S01]  /*7ec10*/  MOV R188, R88 ;  /* 0x0000005800bc7202 */ /* 0x000fe20000000f00 */
[----:B------:R-:W-:Y:S01]  /*7ec20*/  IMAD.MOV.U32 R189, RZ, RZ, R87 ;  /* 0x000000ffffbd7224 */ /* 0x000fe200078e0057 */
[----:B------:R-:W-:Y:S01]  /*7ec30*/  STL.64 [R1+0x3478], R196 ;  /* 0x003478c401007387 */ /* 0x000fe20000100a00 */
[----:B------:R-:W-:Y:S02]  /*7ec40*/  STL.64 [R1+0x3438], R194 ;  /* 0x003438c201007387 */ /* 0x000fe40000100a00 */
[----:B------:R-:W-:Y:S02]  /*7ec50*/  STL.64 [R1+0x33f8], R192 ;  /* 0x0033f8c001007387 */ /* 0x000fe40000100a00 */
[----:B------:R-:W-:Y:S01]  /*7ec60*/  STL.64 [R1+0x33b8], R190 ;  /* 0x0033b8be01007387 */ /* 0x000fe20000100a00 */
[----:B------:R-:W-:Y:S04]  /*7ec70*/  STL.64 [R1+0x3378], R188 ;  /* 0x003378bc01007387 */ /* 0x000fe80000100a00 */
[----:B------:R1:W-:Y:S01]  /*7ec80*/  LDGSTS.E [R78+0x11080], [R196.64], P0 ;  /* 0x11080000c44e7fae */ /* 0x0003e20008121844 */
[----:B------:R1:W-:Y:S02]  /*7ec90*/  LDGSTS.E [R78+0x11480], [R194.64], P0 ;  /* 0x11480000c24e7fae */ /* 0x0003e40008121844 */
[----:B------:R1:W-:Y:S02]  /*7eca0*/  LDGSTS.E [R78+0x11880], [R192.64], P0 ;  /* 0x11880000c04e7fae */ /* 0x0003e40008121844 */
[----:B------:R1:W-:Y:S01]  /*7ecb0*/  LDGSTS.E [R78+0x11c80], [R190.64], P0 ;  /* 0x11c80000be4e7fae */ /* 0x0003e20008121844 */
[----:B------:R1:W-:Y:S01]  /*7ecc0*/  LDGSTS.E [R78+0x12080], [R188.64], P0 ;  /* 0x12080000bc4e7fae */ /* 0x0003e20008121844 */
[----:B----4-:R-:W-:-:S05]  /*7ecd0*/  IADD3 R90, P1, R92, R135, RZ ;  /* 0x000000875c5a7210 */ /* 0x010fca0007f3e0ff */
[----:B------:R-:W-:Y:S01]  /*7ece0*/  IMAD.X R89, R93, 0x1, R2, P1 ;  /* 0x000000015d597824 */ /* 0x000fe200008e0602 */
[----:B--2---:R-:W-:-:S05]  /*7ecf0*/  IADD3 R92, P1, R94, R135, RZ ;  /* 0x000000875e5c7210 */ /* 0x004fca0007f3e0ff */
[----:B------:R-:W-:Y:S01]  /*7ed00*/  IMAD.X R91, R95, 0x1, R2, P1 ;  /* 0x000000015f5b7824 */ /* 0x000fe200008e0602 */
[----:B---3--:R-:W-:-:S05]  /*7ed10*/  IADD3 R94, P1, R96, R135, RZ ;  /* 0x00000087605e7210 */ /* 0x008fca0007f3e0ff */
[----:B------:R-:W-:Y:S01]  /*7ed20*/  IMAD.X R93, R97, 0x1, R2, P1 ;  /* 0x00000001615d7824 */ /* 0x000fe200008e0602 */
[----:B------:R-:W-:-:S04]  /*7ed30*/  IADD3 R96, P1, R98, R135, RZ ;  /* 0x0000008762607210 */ /* 0x000fc80007f3e0ff */
[----:B------:R-:W-:Y:S02]  /*7ed40*/  IADD3.X R95, R99, R2, RZ, P1, !PT ;  /* 0x00000002635f7210 */ /* 0x000fe40000ffe4ff */
        /* <DEDUP_REMOVED lines=30> */
[-C--:B------:R-:W-:Y:S01]  /*7ef30*/  IADD3 R128, P1, R130, R135.reuse, RZ ;  /* 0x0000008782807210 */ /* 0x080fe20007f3e0ff */
[----:B------:R-:W-:Y:S02]  /*7ef40*/  IMAD.MOV.U32 R186, RZ, RZ, R90 ;  /* 0x000000ffffba7224 */ /* 0x000fe400078e005a */
[----:B------:R-:W-:Y:S01]  /*7ef50*/  IMAD.MOV.U32 R187, RZ, RZ, R89 ;  /* 0x000000ffffbb7224 */ /* 0x000fe200078e0059 */
[----:B------:R-:W-:Y:S02]  /*7ef60*/  MOV R184, R92 ;  /* 0x0000005c00b87202 */ /* 0x000fe40000000f00 */
[----:B------:R-:W-:Y:S01]  /*7ef70*/  IADD3.X R127, R131, R2, RZ, P1, !PT ;  /* 0x00000002837f7210 */ /* 0x000fe20000ffe4ff */
[----:B------:R-:W-:Y:S02]  /*7ef80*/  IADD3 R130, P1, R132, R135, RZ ;  /* 0x0000008784827210 */ /* 0x000fe40007f3e0ff */
[----:B------:R-:W-:-:S02]  /*7ef90*/  IMAD.MOV.U32 R185, RZ, RZ, R91 ;  /* 0x000000ffffb97224 */ /* 0x000fc400078e005b */
[----:B------:R-:W-:Y:S02]  /*7efa0*/  IMAD.MOV.U32 R182, RZ, RZ, R94 ;  /* 0x000000ffffb67224 */ /* 0x000fe400078e005e */
[----:B------:R-:W-:Y:S01]  /*7efb0*/  IMAD.MOV.U32 R183, RZ, RZ, R93 ;  /* 0x000000ffffb77224 */ /* 0x000fe200078e005d */
[----:B------:R-:W-:Y:S01]  /*7efc0*/  MOV R180, R96 ;  /* 0x0000006000b47202 */ /* 0x000fe20000000f00 */
[----:B------:R-:W-:Y:S02]  /*7efd0*/  IMAD.MOV.U32 R181, RZ, RZ, R95 ;  /* 0x000000ffffb57224 */ /* 0x000fe400078e005f */
[----:B------:R-:W-:Y:S02]  /*7efe0*/  IMAD.MOV.U32 R178, RZ, RZ, R98 ;  /* 0x000000ffffb27224 */ /* 0x000fe400078e0062 */
[----:B------:R-:W-:Y:S01]  /*7eff0*/  IMAD.MOV.U32 R179, RZ, RZ, R97 ;  /* 0x000000ffffb37224 */ /* 0x000fe200078e0061 */
[----:B------:R-:W-:Y:S01]  /*7f000*/  STL.64 [R1+0x3338], R186 ;  /* 0x003338ba01007387 */ /* 0x000fe20000100a00 */
[----:B------:R-:W-:Y:S01]  /*7f010*/  MOV R176, R100 ;  /* 0x0000006400b07202 */ /* 0x000fe20000000f00 */
[----:B------:R-:W-:-:S02]  /*7f020*/  IMAD.MOV.U32 R177, RZ, RZ, R99 ;  /* 0x000000ffffb17224 */ /* 0x000fc400078e0063 */
[----:B------:R-:W-:Y:S01]  /*7f030*/  IMAD.X R129, R133, 0x1, R2, P1 ;  /* 0x0000000185817824 */ /* 0x000fe200008e0602 */
[----:B------:R-:W-:Y:S01]  /*7f040*/  STL.64 [R1+0x32f8], R184 ;  /* 0x0032f8b801007387 */ /* 0x000fe20000100a00 */
[----:B------:R-:W-:Y:S02]  /*7f050*/  IMAD.MOV.U32 R174, RZ, RZ, R102 ;  /* 0x000000ffffae7224 */ /* 0x000fe400078e0066 */
[----:B------:R-:W-:Y:S01]  /*7f060*/  IMAD.MOV.U32 R175, RZ, RZ, R101 ;  /* 0x000000ffffaf7224 */ /* 0x000fe200078e0065 */
[----:B------:R-:W-:Y:S01]  /*7f070*/  IADD3 R132, P1, R144, R135, RZ ;  /* 0x0000008790847210 */ /* 0x000fe20007f3e0ff */
[----:B------:R-:W-:Y:S01]  /*7f080*/  STL.64 [R1+0x32b8], R182 ;  /* 0x0032b8b601007387 */ /* 0x000fe20000100a00 */
[----:B------:R-:W-:Y:S01]  /*7f090*/  MOV R172, R104 ;  /* 0x0000006800ac7202 */ /* 0x000fe20000000f00 */
[----:B------:R-:W-:Y:S02]  /*7f0a0*/  IMAD.MOV.U32 R173, RZ, RZ, R103 ;  /* 0x000000ffffad7224 */ /* 0x000fe400078e0067 */
[----:B------:R-:W-:Y:S02]  /*7f0b0*/  STL.64 [R1+0x3278], R180 ;  /* 0x003278b401007387 */ /* 0x000fe40000100a00 */
[----:B------:R-:W-:-:S02]  /*7f0c0*/  IMAD.MOV.U32 R170, RZ, RZ, R106 ;  /* 0x000000ffffaa7224 */ /* 0x000fc400078e006a */
[----:B------:R-:W-:Y:S01]  /*7f0d0*/  IMAD.MOV.U32 R171, RZ, RZ, R105 ;  /* 0x000000ffffab7224 */ /* 0x000fe200078e0069 */
[----:B------:R-:W-:Y:S01]  /*7f0e0*/  STL.64 [R1+0x3238], R178 ;  /* 0x003238b201007387 */ /* 0x000fe20000100a00 */
[----:B------:R-:W-:Y:S01]  /*7f0f0*/  MOV R168, R108 ;  /* 0x0000006c00a87202 */ /* 0x000fe20000000f00 */
[----:B------:R-:W-:Y:S02]  /*7f100*/  IMAD.MOV.U32 R169, RZ, RZ, R107 ;  /* 0x000000ffffa97224 */ /* 0x000fe400078e006b */
[----:B------:R-:W-:Y:S02]  /*7f110*/  STL.64 [R1+0x31f8], R176 ;  /* 0x0031f8b001007387 */ /* 0x000fe40000100a00 */
        /* <DEDUP_REMOVED lines=28> */
[----:B------:R-:W-:Y:S02]  /*7f2e0*/  IMAD.MOV.U32 R151, RZ, RZ, R125 ;  /* 0x000000ffff977224 */ /* 0x000fe400078e007d */
[----:B------:R-:W-:Y:S01]  /*7f2f0*/  STL.64 [R1+0x2fb8], R158 ;  /* 0x002fb89e01007387 */ /* 0x000fe20000100a00 */
[----:B------:R-:W-:Y:S01]  /*7f300*/  MOV R148, R128 ;  /* 0x0000008000947202 */ /* 0x000fe20000000f00 */
[----:B------:R-:W-:Y:S01]  /*7f310*/  IMAD.MOV.U32 R149, RZ, RZ, R127 ;  /* 0x000000ffff957224 */ /* 0x000fe200078e007f */
[----:B------:R-:W-:Y:S01]  /*7f320*/  STL.64 [R1+0x2f78], R156 ;  /* 0x002f789c01007387 */ /* 0x000fe20000100a00 */
[----:B------:R-:W-:-:S02]  /*7f330*/  IMAD.MOV.U32 R146, RZ, RZ, R130 ;  /* 0x000000ffff927224 */ /* 0x000fc400078e0082 */
[----:B------:R-:W-:Y:S02]  /*7f340*/  IMAD.MOV.U32 R147, RZ, RZ, R129 ;  /* 0x000000ffff937224 */ /* 0x000fe400078e0081 */
[----:B------:R-:W-:Y:S01]  /*7f350*/  STL.64 [R1+0x2f38], R154 ;  /* 0x002f389a01007387 */ /* 0x000fe20000100a00 */
[----:B------:R-:W-:Y:S01]  /*7f360*/  MOV R144, R132 ;  /* 0x0000008400907202 */ /* 0x000fe20000000f00 */
[----:B------:R-:W-:Y:S01]  /*7f370*/  IMAD.MOV.U32 R145, RZ, RZ, R131 ;  /* 0x000000ffff917224 */ /* 0x000fe200078e0083 */
[----:B------:R-:W-:Y:S01]  /*7f380*/  STL.64 [R1+0x2ef8], R152 ;  /* 0x002ef89801007387 */ /* 0x000fe20000100a00 */
[----:B------:R-:W-:Y:S02]  /*7f390*/  IMAD.MOV.U32 R142, RZ, RZ, R134 ;  /* 0x000000ffff8e7224 */ /* 0x000fe400078e0086 */
[----:B------:R-:W-:Y:S02]  /*7f3a0*/  IMAD.MOV.U32 R143, RZ, RZ, R133 ;  /* 0x000000ffff8f7224 */ /* 0x000fe400078e0085 */
[----:B------:R-:W-:Y:S01]  /*7f3b0*/  STL.64 [R1+0x2eb8], R150 ;  /* 0x002eb89601007387 */ /* 0x000fe20000100a00 */
[----:B------:R-:W-:Y:S01]  /*7f3c0*/  STL.64 [R1+0x2e78], R148 ;  /* 0x002e789401007387 */ /* 0x000fe20000100a00 */
[----:B------:R-:W-:Y:S02]  /*7f3d0*/  STL.64 [R1+0x2e38], R146 ;  /* 0x002e389201007387 */ /* 0x000fe40000100a00 */
[----:B------:R-:W-:Y:S02]  /*7f3e0*/  STL.64 [R1+0x2df8], R144 ;  /* 0x002df89001007387 */ /* 0x000fe40000100a00 */
[----:B------:R-:W-:Y:S01]  /*7f3f0*/  STL.64 [R1+0x2db8], R142 ;  /* 0x002db88e01007387 */ /* 0x000fe20000100a00 */
[----:B------:R-:W2:Y:S01]  /*7f400*/  LDL.LU R79, [R1+0x3c98] ;  /* 0x003c9800014f7983 */ /* 0x000ea20000300800 */
[----:B------:R-:W3:Y:S02]  /*7f410*/  LDL.LU R92, [R1+0x3cd8] ;  /* 0x003cd800015c7983 */ /* 0x000ee40000300800 */
[----:B------:R-:W4:Y:S02]  /*7f420*/  LDL.LU R90, [R1+0x3c94] ;  /* 0x003c9400015a7983 */ /* 0x000f240000300800 */
[----:B------:R-:W4:Y:S01]  /*7f430*/  LDL.LU R93, [R1+0x3cd4] ;  /* 0x003cd400015d7983 */ /* 0x000f220000300800 */
[----:B------:R-:W4:Y:S01]  /*7f440*/  LDL.LU R96, [R1+0x3d18] ;  /* 0x003d180001607983 */ /* 0x000f220000300800 */
[----:B------:R-:W4:Y:S02]  /*7f450*/  LDL.LU R98, [R1+0x3d58] ;  /* 0x003d580001627983 */ /* 0x000f240000300800 */
[----:B------:R-:W4:Y:S02]  /*7f460*/  LDL.LU R97, [R1+0x3d14] ;  /* 0x003d140001617983 */ /* 0x000f240000300800 */
[----:B------:R-:W4:Y:S01]  /*7f470*/  LDL.LU R99, [R1+0x3d54] ;  /* 0x003d540001637983 */ /* 0x000f220000300800 */
[----:B------:R-:W4:Y:S04]  /*7f480*/  LDL.LU.64 R80, [R1+0x3470] ;  /* 0x0034700001507983 */ /* 0x000f280000300a00 */
[----:B------:R1:W-:Y:S01]  /*7f490*/  LDGSTS.E [R78+0x12480], [R186.64], P0 ;  /* 0x12480000ba4e7fae */ /* 0x0003e20008121844 */
[----:B------:R1:W-:Y:S02]  /*7f4a0*/  LDGSTS.E [R78+0x12880], [R184.64], P0 ;  /* 0x12880000b84e7fae */ /* 0x0003e40008121844 */
[----:B------:R1:W-:Y:S02]  /*7f4b0*/  LDGSTS.E [R78+0x12c80], [R182.64], P0 ;  /* 0x12c80000b64e7fae */ /* 0x0003e40008121844 */
[----:B------:R-:W4:Y:S01]  /*7f4c0*/  LDL.LU.64 R82, [R1+0x3430] ;  /* 0x0034300001527983 */ /* 0x000f220000300a00 */
[----:B------:R1:W-:Y:S01]  /*7f4d0*/  LDGSTS.E [R78+0x13080], [R180.64], P0 ;  /* 0x13080000b44e7fae */ /* 0x0003e20008121844 */
[----:B------:R1:W-:Y:S02]  /*7f4e0*/  LDGSTS.E [R78+0x13480], [R178.64], P0 ;  /* 0x13480000b24e7fae */ /* 0x0003e40008121844 */
[----:B------:R1:W-:Y:S02]  /*7f4f0*/  LDGSTS.E [R78+0x13880], [R176.64], P0 ;  /* 0x13880000b04e7fae */ /* 0x0003e40008121844 */
[----:B------:R1:W-:Y:S01]  /*7f500*/  LDGSTS.E [R78+0x13c80], [R174.64], P0 ;  /* 0x13c80000ae4e7fae */ /* 0x0003e20008121844 */
[----:B------:R1:W-:Y:S01]  /*7f510*/  LDGSTS.E [R78+0x14080], [R172.64], P0 ;  /* 0x14080000ac4e7fae */ /* 0x0003e20008121844 */
[----:B------:R1:W-:Y:S03]  /*7f520*/  LDGSTS.E [R78+0x14480], [R170.64], P0 ;  /* 0x14480000aa4e7fae */ /* 0x0003e60008121844 */
        /* <DEDUP_REMOVED lines=16> */
[----:B------:R1:W-:Y:S01]  /*7f630*/  LDGSTS.E [R78+0x17c80], [R142.64], P0 ;  /* 0x17c800008e4e7fae */ /* 0x0003e20008121844 */
[----:B--2---:R-:W-:-:S02]  /*7f640*/  IADD3 R79, P1, R79, R135, RZ ;  /* 0x000000874f4f7210 */ /* 0x004fc40007f3e0ff */
[----:B---3--:R-:W-:Y:S02]  /*7f650*/  IADD3 R92, P2, R92, R135, RZ ;  /* 0x000000875c5c7210 */ /* 0x008fe40007f5e0ff */
[----:B----4-:R-:W-:Y:S01]  /*7f660*/  IADD3.X R90, R90, R2, RZ, P1, !PT ;  /* 0x000000025a5a7210 */ /* 0x010fe20000ffe4ff */
[----:B------:R2:W-:Y:S01]  /*7f670*/  STL [R1+0x3c98], R79 ;  /* 0x003c984f01007387 */ /* 0x0005e20000100800 */
[----:B-1----:R-:W-:Y:S02]  /*7f680*/  IMAD.MOV.U32 R78, RZ, RZ, R79 ;  /* 0x000000ffff4e7224 */ /* 0x002fe400078e004f */
[----:B------:R-:W-:Y:S01]  /*7f690*/  IMAD.X R93, R93, 0x1, R2, P2 ;  /* 0x000000015d5d7824 */ /* 0x000fe200010e0602 */
[----:B------:R1:W-:Y:S01]  /*7f6a0*/  STL [R1+0x3c94], R90 ;  /* 0x003c945a01007387 */ /* 0x0003e20000100800 */
[----:B------:R-:W-:Y:S02]  /*7f6b0*/  STL [R1+0x3cd8], R92 ;  /* 0x003cd85c01007387 */ /* 0x000fe40000100800 */
[----:B--2---:R-:W-:-:S02]  /*7f6c0*/  IMAD.MOV.U32 R79, RZ, RZ, R90 ;  /* 0x000000ffff4f7224 */ /* 0x004fc400078e005a */
[----:B-1----:R-:W2:Y:S04]  /*7f6d0*/  LDL.LU.64 R90, [R1+0x3330] ;  /* 0x00333000015a7983 */ /* 0x002ea80000300a00 */
[----:B------:R1:W-:Y:S01]  /*7f6e0*/  LDGSTS.E [R77+0x10100], [R78.64], P0 ;  /* 0x101000004e4d7fae */ /* 0x0003e20008121844 */
[----:B------:R3:W-:Y:S01]  /*7f6f0*/  STL [R1+0x3cd4], R93 ;  /* 0x003cd45d01007387 */ /* 0x0007e20000100800 */
[-C--:B------:R-:W-:Y:S02]  /*7f700*/  IADD3 R96, P1, R96, R135.reuse, RZ ;  /* 0x0000008760607210 */ /* 0x080fe40007f3e0ff */
[----:B------:R-:W-:Y:S02]  /*7f710*/  IADD3 R98, P2, R98, R135, RZ ;  /* 0x0000008762627210 */ /* 0x000fe40007f5e0ff */
[----:B-1----:R-:W-:Y:S01]  /*7f720*/  MOV R78, R92 ;  /* 0x0000005c004e7202 */ /* 0x002fe20000000f00 */
[----:B------:R-:W-:-:S02]  /*7f730*/  IMAD.MOV.U32 R79, RZ, RZ, R93 ;  /* 0x000000ffff4f7224 */ /* 0x000fc400078e005d */
[----:B---3--:R-:W3:Y:S01]  /*7f740*/  LDL.LU.64 R92, [R1+0x32f0] ;  /* 0x0032f000015c7983 */ /* 0x008ee20000300a00 */
[--C-:B------:R-:W-:Y:S02]  /*7f750*/  IMAD.X R97, R97, 0x1, R2.reuse, P1 ;  /* 0x0000000161617824 */ /* 0x100fe400008e0602 */
[----:B------:R-:W4:Y:S01]  /*7f760*/  LDL.LU.64 R94, [R1+0x32b0] ;  /* 0x0032b000015e7983 */ /* 0x000f220000300a00 */
[----:B------:R1:W-:Y:S01]  /*7f770*/  LDGSTS.E [R77+0x10500], [R78.64], P0 ;  /* 0x105000004e4d7fae */ /* 0x0003e20008121844 */
[----:B------:R-:W-:Y:S02]  /*7f780*/  STL [R1+0x3d18], R96 ;  /* 0x003d186001007387 */ /* 0x000fe40000100800 */
[----:B------:R1:W-:Y:S02]  /*7f790*/  STL [R1+0x3d14], R97 ;  /* 0x003d146101007387 */ /* 0x0003e40000100800 */
[----:B------:R-:W-:Y:S01]  /*7f7a0*/  IMAD.X R99, R99, 0x1, R2, P2 ;  /* 0x0000000163637824 */ /* 0x000fe200010e0602 */
[----:B------:R-:W-:Y:S01]  /*7f7b0*/  STL [R1+0x3d58], R98 ;  /* 0x003d586201007387 */ /* 0x000fe20000100800 */
[----:B-1----:R-:W-:Y:S01]  /*7f7c0*/  MOV R78, R96 ;  /* 0x00000060004e7202 */ /* 0x002fe20000000f00 */
[----:B------:R-:W-:-:S02]  /*7f7d0*/  IMAD.MOV.U32 R79, RZ, RZ, R97 ;  /* 0x000000ffff4f7224 */ /* 0x000fc400078e0061 */
[----:B------:R-:W4:Y:S04]  /*7f7e0*/  LDL.LU.64 R96, [R1+0x3270] ;  /* 0x0032700001607983 */ /* 0x000f280000300a00 */
[----:B------:R1:W-:Y:S01]  /*7f7f0*/  LDGSTS.E [R77+0x10900], [R78.64], P0 ;  /* 0x109000004e4d7fae */ /* 0x0003e20008121844 */
[----:B------:R1:W-:Y:S02]  /*7f800*/  STL [R1+0x3d54], R99 ;  /* 0x003d546301007387 */ /* 0x0003e40000100800 */
[----:B-1----:R-:W-:Y:S02]  /*7f810*/  IMAD.MOV.U32 R78, RZ, RZ, R98 ;  /* 0x000000ffff4e7224 */ /* 0x002fe400078e0062 */
[----:B------:R-:W-:Y:S02]  /*7f820*/  IMAD.MOV.U32 R79, RZ, RZ, R99 ;  /* 0x000000ffff4f7224 */ /* 0x000fe400078e0063 */
[----:B------:R-:W4:Y:S01]  /*7f830*/  LDL.LU.64 R98, [R1+0x3230] ;  /* 0x0032300001627983 */ /* 0x000f220000300a00 */
[----:B------:R-:W4:Y:S02]  /*7f840*/  LDL.LU.64 R100, [R1+0x31f0] ;  /* 0x0031f00001647983 */ /* 0x000f240000300a00 */
[----:B------:R-:W4:Y:S02]  /*7f850*/  LDL.LU.64 R102, [R1+0x31b0] ;  /* 0x0031b00001667983 */ /* 0x000f240000300a00 */
[----:B------:R-:W4:Y:S01]  /*7f860*/  LDL.LU.64 R104, [R1+0x3170] ;  /* 0x0031700001687983 */ /* 0x000f220000300a00 */
        /* <DEDUP_REMOVED lines=14> */
[----:B------:R-:W4:Y:S01]  /*7f950*/  LDL.LU.64 R142, [R1+0x2f70] ;  /* 0x002f7000018e7983 */ /* 0x000f220000300a00 */
        /* <DEDUP_REMOVED lines=11> */
[----:B------:R-:W-:Y:S02]  /*7fa10*/  LOP3.LUT R79, R79, R78, RZ, 0x3c, !PT ;  /* 0x0000004e4f4f7212 */ /* 0x000fe400078e3cff */
[----:B------:R-:W-:Y:S02]  /*7fa20*/  LOP3.LUT R81, R81, R80, RZ, 0x3c, !PT ;  /* 0x0000005051517212 */ /* 0x000fe400078e3cff */
[----:B------:R-:W-:Y:S02]  /*7fa30*/  LOP3.LUT R83, R83, R82, RZ, 0x3c, !PT ;  /* 0x0000005253537212 */ /* 0x000fe400078e3cff */
[----:B------:R-:W-:Y:S02]  /*7fa40*/  LOP3.LUT R85, R85, R84, RZ, 0x3c, !PT ;  /* 0x0000005455557212 */ /* 0x000fe400078e3cff */
[----:B------:R-:W-:-:S02]  /*7fa50*/  LOP3.LUT R78, R79, R78, RZ, 0x3c, !PT ;  /* 0x0000004e4f4e7212 */ /* 0x000fc400078e3cff */
[----:B------:R-:W-:Y:S02]  /*7fa60*/  LOP3.LUT R87, R87, R86, RZ, 0x3c, !PT ;  /* 0x0000005657577212 */ /* 0x000fe400078e3cff */
        /* <DEDUP_REMOVED lines=8> */
[----:B------:R-:W-:Y:S01]  /*7faf0*/  LOP3.LUT R87, R87, R86, RZ, 0x3c, !PT ;  /* 0x0000005657577212 */ /* 0x000fe200078e3cff */
[----:B------:R1:W-:Y:S01]  /*7fb00*/  STL.64 [R1+0x3470], R78 ;  /* 0x0034704e01007387 */ /* 0x0003e20000100a00 */
        /* <DEDUP_REMOVED lines=9> */
[----:B--2---:R-:W-:-:S05]  /*7fba0*/  IADD3 R89, P1, R90, R135, RZ ;  /* 0x000000875a597210 */ /* 0x004fca0007f3e0ff */
[----:B------:R-:W-:Y:S01]  /*7fbb0*/  IMAD.X R88, R91, 0x1, R2, P1 ;  /* 0x000000015b587824 */ /* 0x000fe200008e0602 */
[----:B---3--:R-:W-:-:S05]  /*7fbc0*/  IADD3 R91, P1, R92, R135, RZ ;  /* 0x000000875c5b7210 */ /* 0x008fca0007f3e0ff */
[----:B------:R-:W-:Y:S01]  /*7fbd0*/  IMAD.X R90, R93, 0x1, R2, P1 ;  /* 0x000000015d5a7824 */ /* 0x000fe200008e0602 */
[----:B----4-:R-:W-:-:S05]  /*7fbe0*/  IADD3 R93, P1, R94, R135, RZ ;  /* 0x000000875e5d7210 */ /* 0x010fca0007f3e0ff */
        /* <DEDUP_REMOVED lines=29> */
[----:B------:R-:W-:Y:S02]  /*7fdc0*/  IADD3 R125, P1, R126, R135, RZ ;  /* 0x000000877e7d7210 */ /* 0x000fe40007f3e0ff */
[----:B------:R-:W-:-:S03]  /*7fdd0*/  LOP3.LUT R89, R89, R88, RZ, 0x3c, !PT ;  /* 0x0000005859597212 */ /* 0x000fc600078e3cff */
[--C-:B------:R-:W-:Y:S01]  /*7fde0*/  IMAD.X R124, R127, 0x1, R2.reuse, P1 ;  /* 0x000000017f7c7824 */ /* 0x100fe200008e0602 */
[-C--:B------:R-:W-:Y:S02]  /*7fdf0*/  IADD3 R127, P1, R128, R135.reuse, RZ ;  /* 0x00000087807f7210 */ /* 0x080fe40007f3e0ff */
[----:B------:R-:W-:Y:S02]  /*7fe00*/  LOP3.LUT R91, R91, R90, RZ, 0x3c, !PT ;  /* 0x0000005a5b5b7212 */ /* 0x000fe400078e3cff */
[----:B------:R-:W-:Y:S02]  /*7fe10*/  LOP3.LUT R93, R93, R92, RZ, 0x3c, !PT ;  /* 0x0000005c5d5d7212 */ /* 0x000fe400078e3cff */
[----:B------:R-:W-:Y:S01]  /*7fe20*/  LOP3.LUT R95, R95, R94, RZ, 0x3c, !PT ;  /* 0x0000005e5f5f7212 */ /* 0x000fe200078e3cff */
[----:B------:R-:W-:Y:S01]  /*7fe30*/  IMAD.X R126, R129, 0x1, R2, P1 ;  /* 0x00000001817e7824 */ /* 0x000fe200008e0602 */
[----:B------:R-:W-:Y:S02]  /*7fe40*/  IADD3 R129, P1, R130, R135, RZ ;  /* 0x0000008782817210 */ /* 0x000fe40007f3e0ff */
[----:B------:R-:W-:-:S02]  /*7fe50*/  LOP3.LUT R88, R89, R88, RZ, 0x3c, !PT ;  /* 0x0000005859587212 */ /* 0x000fc400078e3cff */
[----:B------:R-:W-:Y:S02]  /*7fe60*/  LOP3.LUT R97, R97, R96, RZ, 0x3c, !PT ;  /* 0x0000006061617212 */ /* 0x000fe400078e3cff */
[----:B------:R-:W-:Y:S02]  /*7fe70*/  LOP3.LUT R90, R91, R90, RZ, 0x3c, !PT ;  /* 0x0000005a5b5a7212 */ /* 0x000fe400078e3cff */
[----:B------:R-:W-:Y:S02]  /*7fe80*/  LOP3.LUT R99, R99, R98, RZ, 0x3c, !PT ;  /* 0x0000006263637212 */ /* 0x000fe400078e3cff */
[----:B------:R-:W-:Y:S02]  /*7fe90*/  LOP3.LUT R92, R93, R92, RZ, 0x3c, !PT ;  /* 0x0000005c5d5c7212 */ /* 0x000fe400078e3cff */
[----:B------:R-:W-:Y:S02]  /*7fea0*/  LOP3.LUT R101, R101, R100, RZ, 0x3c, !PT ;  /* 0x0000006465657212 */ /* 0x000fe400078e3cff */
[----:B------:R-:W-:-:S02]  /*7feb0*/  IADD3.X R128, R131, R2, RZ, P1, !PT ;  /* 0x0000000283807210 */ /* 0x000fc40000ffe4ff */
[----:B------:R-:W-:Y:S02]  /*7fec0*/  LOP3.LUT R94, R95, R94, RZ, 0x3c, !PT ;  /* 0x0000005e5f5e7212 */ /* 0x000fe400078e3cff */
[----:B------:R-:W-:Y:S01]  /*7fed0*/  LOP3.LUT R103, R103, R102, RZ, 0x3c, !PT ;  /* 0x0000006667677212 */ /* 0x000fe200078e3cff */
[----:B------:R-:W-:Y:S01]  /*7fee0*/  IADD3 R131, P1, R132, R135, RZ ;  /* 0x0000008784837210 */ /* 0x000fe20007f3e0ff */
        /* <DEDUP_REMOVED lines=14> */
[----:B------:R-:W-:Y:S01]  /*7ffd0*/  LOP3.LUT R113, R113, R112, RZ, 0x3c, !PT ;  /* 0x0000007071717212 */ /* 0x000fe200078e3cff */
[----:B------:R-:W-:Y:S01]  /*7ffe0*/  IMAD.X R130, R133, 0x1, R2, P1 ;  /* 0x0000000185827824 */ /* 0x000fe200008e0602 */
[----:B------:R-:W-:Y:S01]  /*7fff0*/  STL.64 [R1+0x3330], R88 ;  /* 0x0033305801007387 */ /* 0x000fe20000100a00 */
[----:B------:R-:W-:-:S02]  /*80000*/  LOP3.LUT R99, R99, R98, RZ, 0x3c, !PT ;  /* 0x0000006263637212 */ /* 0x000fc400078e3cff */
[----:B------:R-:W-:Y:S02]  /*80010*/  LOP3.LUT R106, R107, R106, RZ, 0x3c, !PT ;  /* 0x0000006a6b6a7212 */ /* 0x000fe400078e3cff */
[----:B------:R-:W-:Y:S02]  /*80020*/  LOP3.LUT R115, R115, R114, RZ, 0x3c, !PT ;  /* 0x0000007273737212 */ /* 0x000fe400078e3cff */
[----:B------:R-:W-:Y:S01]  /*80030*/  IADD3 R133, P1, R118, R135, RZ ;  /* 0x0000008776857210 */ /* 0x000fe20007f3e0ff */
[----:B------:R-:W-:Y:S01]  /*80040*/  STL.64 [R1+0x32f0], R90 ;  /* 0x0032f05a01007387 */ /* 0x000fe20000100a00 */
[----:B------:R-:W-:Y:S02]  /*80050*/  LOP3.LUT R101, R101, R100, RZ, 0x3c, !PT ;  /* 0x0000006465657212 */ /* 0x000fe400078e3cff */
[----:B------:R-:W-:Y:S02]  /*80060*/  LOP3.LUT R108, R109, R108, RZ, 0x3c, !PT ;  /* 0x0000006c6d6c7212 */ /* 0x000fe400078e3cff */
[----:B------:R-:W-:Y:S01]  /*80070*/  LOP3.LUT R117, R117, R116, RZ, 0x3c, !PT ;  /* 0x0000007475757212 */ /* 0x000fe200078e3cff */
[----:B------:R2:W-:Y:S01]  /*80080*/  STL.64 [R1+0x32b0], R92 ;  /* 0x0032b05c01007387 */ /* 0x0005e20000100a00 */
[----:B------:R-:W-:-:S02]  /*80090*/  LOP3.LUT R103, R103, R102, RZ, 0x3c, !PT ;  /* 0x0000006667677212 */ /* 0x000fc400078e3cff */
[----:B------:R-:W-:Y:S02]  /*800a0*/  LOP3.LUT R110, R111, R110, RZ, 0x3c, !PT ;  /* 0x0000006e6f6e7212 */ /* 0x000fe400078e3cff */
[----:B------:R-:W-:Y:S01]  /*800b0*/  LOP3.LUT R121, R121, R120, RZ, 0x3c, !PT ;  /* 0x0000007879797212 */ /* 0x000fe200078e3cff */
        /* <DEDUP_REMOVED lines=8> */
[----:B------:R2:W-:Y:S01]  /*80140*/  STL.64 [R1+0x31f0], R98 ;  /* 0x0031f06201007387 */ /* 0x0005e20000100a00 */
        /* <DEDUP_REMOVED lines=13> */
[----:B------:R-:W-:Y:S01]  /*80220*/  STL.64 [R1+0x3130], R104 ;  /* 0x0031306801007387 */ /* 0x000fe20000100a00 */
[----:B------:R-:W-:-:S02]  /*80230*/  LOP3.LUT R115, R115, R114, RZ, 0x3c, !PT ;  /* 0x0000007273737212 */ /* 0x000fc400078e3cff */
[----:B------:R-:W-:Y:S01]  /*80240*/  LOP3.LUT R124, R125, R124, RZ, 0x3c, !PT ;  /* 0x0000007c7d7c7212 */ /* 0x000fe200078e3cff */
[----:B------:R-:W-:Y:S01]  /*80250*/  STL.64 [R1+0x30f0], R106 ;  /* 0x0030f06a01007387 */ /* 0x000fe20000100a00 */
[----:B------:R-:W-:Y:S02]  /*80260*/  LOP3.LUT R117, R117, R116, RZ, 0x3c, !PT ;  /* 0x0000007475757212 */ /* 0x000fe400078e3cff */
[----:B------:R-:W-:Y:S01]  /*80270*/  LOP3.LUT R126, R127, R126, RZ, 0x3c, !PT ;  /* 0x0000007e7f7e7212 */ /* 0x000fe200078e3cff */
[----:B------:R-:W-:Y:S01]  /*80280*/  STL.64 [R1+0x30b0], R108 ;  /* 0x0030b06c01007387 */ /* 0x000fe20000100a00 */
[----:B------:R-:W-:Y:S02]  /*80290*/  LOP3.LUT R121, R121, R120, RZ, 0x3c, !PT ;  /* 0x0000007879797212 */ /* 0x000fe400078e3cff */
[----:B------:R-:W-:Y:S01]  /*802a0*/  LOP3.LUT R128, R129, R128, RZ, 0x3c, !PT ;  /* 0x0000008081807212 */ /* 0x000fe200078e3cff */
[----:B------:R-:W-:Y:S01]  /*802b0*/  STL.64 [R1+0x3070], R110 ;  /* 0x0030706e01007387 */ /* 0x000fe20000100a00 */
[----:B------:R-:W-:-:S02]  /*802c0*/  LOP3.LUT R123, R123, R122, RZ, 0x3c, !PT ;  /* 0x0000007a7b7b7212 */ /* 0x000fc400078e3cff */
[----:B------:R-:W-:Y:S01]  /*802d0*/  LOP3.LUT R130, R131, R130, RZ, 0x3c, !PT ;  /* 0x0000008283827212 */ /* 0x000fe200078e3cff */
[----:B------:R-:W-:Y:S01]  /*802e0*/  IMAD.X R118, R143, 0x1, R2, P1 ;  /* 0x000000018f767824 */ /* 0x000fe200008e0602 */
[----:B------:R-:W-:Y:S01]  /*802f0*/  STL.64 [R1+0x3030], R112 ;  /* 0x0030307001007387 */ /* 0x000fe20000100a00 */
[----:B------:R-:W-:Y:S01]  /*80300*/  LOP3.LUT R125, R125, R124, RZ, 0x3c, !PT ;  /* 0x0000007c7d7d7212 */ /* 0x000fe200078e3cff */
[----:B------:R-:W-:Y:S01]  /*80310*/  STL.64 [R1+0x2ff0], R114 ;  /* 0x002ff07201007387 */ /* 0x000fe20000100a00 */
[----:B------:R-:W-:Y:S01]  /*80320*/  LOP3.LUT R127, R127, R126, RZ, 0x3c, !PT ;  /* 0x0000007e7f7f7212 */ /* 0x000fe200078e3cff */
[----:B------:R-:W-:Y:S01]  /*80330*/  STL.64 [R1+0x2fb0], R116 ;  /* 0x002fb07401007387 */ /* 0x000fe20000100a00 */
[----:B------:R-:W-:Y:S01]  /*80340*/  LOP3.LUT R129, R129, R128, RZ, 0x3c, !PT ;  /* 0x0000008081817212 */ /* 0x000fe200078e3cff */
[----:B------:R-:W-:Y:S01]  /*80350*/  STL.64 [R1+0x2f30], R120 ;  /* 0x002f307801007387 */ /* 0x000fe20000100a00 */
[----:B------:R-:W-:Y:S01]  /*80360*/  LOP3.LUT R131, R131, R130, RZ, 0x3c, !PT ;  /* 0x0000008283837212 */ /* 0x000fe200078e3cff */
[----:B------:R-:W-:Y:S01]  /*80370*/  STL.64 [R1+0x2ef0], R122 ;  /* 0x002ef07a01007387 */ /* 0x000fe20000100a00 */
[----:B------:R-:W-:-:S02]  /*80380*/  IMAD.MOV.U32 R144, RZ, RZ, R119 ;  /* 0x000000ffff907224 */ /* 0x000fc400078e0077 */
[----:B------:R-:W-:Y:S02]  /*80390*/  IMAD.MOV.U32 R145, RZ, RZ, R118 ;  /* 0x000000ffff917224 */ /* 0x000fe400078e0076 */
[----:B------:R-:W-:Y:S01]  /*803a0*/  STL.64 [R1+0x2eb0], R124 ;  /* 0x002eb07c01007387 */ /* 0x000fe20000100a00 */
        /* <DEDUP_REMOVED lines=9> */
[----:B-1----:R-:W4:Y:S02]  /*80440*/  LDL.LU R78, [R1+0x3ca0] ;  /* 0x003ca000014e7983 */ /* 0x002f240000300800 */
[----:B------:R2:W-:Y:S01]  /*80450*/  LDGSTS.E [R77+0x12d00], [R92.64], P0 ;  /* 0x12d000005c4d7fae */ /* 0x0005e20008121844 */
[----:B------:R1:W-:Y:S01]  /*80460*/  LDGSTS.E [R77+0x13100], [R94.64], P0 ;  /* 0x131000005e4d7fae */ /* 0x0003e20008121844 */
[----:B------:R3:W-:Y:S02]  /*80470*/  LDGSTS.E [R77+0x13500], [R96.64], P0 ;  /* 0x13500000604d7fae */ /* 0x0007e40008121844 */
[----:B------:R1:W-:Y:S02]  /*80480*/  LDGSTS.E [R77+0x13900], [R98.64], P0 ;  /* 0x13900000624d7fae */ /* 0x0003e40008121844 */
[----:B------:R1:W-:Y:S01]  /*80490*/  LDGSTS.E [R77+0x13d00], [R100.64], P0 ;  /* 0x13d00000644d7fae */ /* 0x0003e20008121844 */
[----:B------:R1:W-:Y:S01]  /*804a0*/  LDGSTS.E [R77+0x14100], [R102.64], P0 ;  /* 0x14100000664d7fae */ /* 0x0003e20008121844 */
[----:B------:R1:W-:Y:S02]  /*804b0*/  LDGSTS.E [R77+0x14500], [R104.64], P0 ;  /* 0x14500000684d7fae */ /* 0x0003e40008121844 */
[----:B------:R1:W-:Y:S02]  /*804c0*/  LDGSTS.E [R77+0x14900], [R106.64], P0 ;  /* 0x149000006a4d7fae */ /* 0x0003e40008121844 */
[----:B------:R1:W-:Y:S01]  /*804d0*/  LDGSTS.E [R77+0x14d00], [R108.64], P0 ;  /* 0x14d000006c4d7fae */ /* 0x0003e20008121844 */
[----:B------:R1:W-:Y:S04]  /*804e0*/  LDGSTS.E [R77+0x15100], [R110.64], P0 ;  /* 0x151000006e4d7fae */ /* 0x0003e80008121844 */
[----:B--2---:R-:W2:Y:S01]  /*804f0*/  LDL.LU R92, [R1+0x3ce0] ;  /* 0x003ce000015c7983 */ /* 0x004ea20000300800 */
[----:B------:R-:W2:Y:S02]  /*80500*/  LDL.LU R79, [R1+0x3c9c] ;  /* 0x003c9c00014f7983 */ /* 0x000ea40000300800 */
[----:B------:R-:W2:Y:S02]  /*80510*/  LDL.LU R93, [R1+0x3cdc] ;  /* 0x003cdc00015d7983 */ /* 0x000ea40000300800 */
[----:B------:R1:W-:Y:S01]  /*80520*/  LDGSTS.E [R77+0x15500], [R112.64], P0 ;  /* 0x15500000704d7fae */ /* 0x0003e20008121844 */
[----:B---3--:R-:W3:Y:S01]  /*80530*/  LDL.LU R96, [R1+0x3d20] ;  /* 0x003d200001607983 */ /* 0x008ee20000300800 */
[----:B-1----:R-:W3:Y:S03]  /*80540*/  LDL.LU R98, [R1+0x3d60] ;  /* 0x003d600001627983 */ /* 0x002ee60000300800 */
[----:B------:R-:W3:Y:S01]  /*80550*/  LDL.LU R97, [R1+0x3d1c] ;  /* 0x003d1c0001617983 */ /* 0x000ee20000300800 */
[----:B------:R-:W3:Y:S03]  /*80560*/  LDL.LU R99, [R1+0x3d5c] ;  /* 0x003d5c0001637983 */ /* 0x000ee60000300800 */
[----:B------:R-:W3:Y:S01]  /*80570*/  LDL.LU.64 R80, [R1+0x3468] ;  /* 0x0034680001507983 */ /* 0x000ee20000300a00 */
[----:B------:R-:W3:Y:S02]  /*80580*/  LDL.LU.64 R82, [R1+0x3428] ;  /* 0x0034280001527983 */ /* 0x000ee40000300a00 */
[----:B------:R-:W3:Y:S01]  /*80590*/  LDL.LU.64 R84, [R1+0x33e8] ;  /* 0x0033e80001547983 */ /* 0x000ee20000300a00 */
[----:B------:R1:W-:Y:S01]  /*805a0*/  LDGSTS.E [R77+0x15900], [R114.64], P0 ;  /* 0x15900000724d7fae */ /* 0x0003e20008121844 */
[----:B------:R-:W3:Y:S02]  /*805b0*/  LDL.LU.64 R86, [R1+0x33a8] ;  /* 0x0033a80001567983 */ /* 0x000ee40000300a00 */
[----:B------:R1:W-:Y:S01]  /*805c0*/  LDGSTS.E [R77+0x15d00], [R116.64], P0 ;  /* 0x15d00000744d7fae */ /* 0x0003e20008121844 */
[----:B------:R-:W-:Y:S01]  /*805d0*/  SHF.L.U32 R209, R209, 0x2, RZ ;  /* 0x00000002d1d17819 */ /* 0x000fe200000006ff */
[----:B------:R1:W-:Y:S01]  /*805e0*/  LDGSTS.E [R77+0x16100], [R144.64], P0 ;  /* 0x16100000904d7fae */ /* 0x0003e20008121844 */
[----:B------:R1:W-:Y:S02]  /*805f0*/  LDGSTS.E [R77+0x16500], [R120.64], P0 ;  /* 0x16500000784d7fae */ /* 0x0003e40008121844 */
[----:B------:R1:W-:Y:S02]  /*80600*/  LDGSTS.E [R77+0x16900], [R122.64], P0 ;  /* 0x169000007a4d7fae */ /* 0x0003e40008121844 */
[----:B------:R1:W-:Y:S01]  /*80610*/  LDGSTS.E [R77+0x16d00], [R124.64], P0 ;  /* 0x16d000007c4d7fae */ /* 0x0003e20008121844 */
[----:B------:R-:W-:Y:S01]  /*80620*/  LOP3.LUT R90, R209, 0x30, RZ, 0x3c, !PT ;  /* 0x00000030d15a7812 */ /* 0x000fe200078e3cff */
[----:B------:R1:W-:Y:S04]  /*80630*/  LDGSTS.E [R77+0x17100], [R126.64], P0 ;  /* 0x171000007e4d7fae */ /* 0x0003e80008121844 */
[----:B------:R-:W3:Y:S01]  /*80640*/  LDL.LU.64 R88, [R1+0x3368] ;  /* 0x0033680001587983 */ /* 0x000ee20000300a00 */
[----:B------:R1:W-:Y:S02]  /*80650*/  LDGSTS.E [R77+0x17500], [R128.64], P0 ;  /* 0x17500000804d7fae */ /* 0x0003e40008121844 */
[----:B------:R1:W-:Y:S02]  /*80660*/  LDGSTS.E [R77+0x17900], [R130.64], P0 ;  /* 0x17900000824d7fae */ /* 0x0003e40008121844 */
[----:B------:R1:W-:Y:S02]  /*80670*/  LDGSTS.E [R77+0x17d00], [R142.64], P0 ;  /* 0x17d000008e4d7fae */ /* 0x0003e40008121844 */
[----:B-1----:R-:W-:Y:S01]  /*80680*/  IMAD R77, R137, 0x8000, R90 ;  /* 0x00008000894d7824 */ /* 0x002fe200078e025a */
[----:B----4-:R-:W-:-:S02]  /*80690*/  IADD3 R78, P1, R78, R135, RZ ;  /* 0x000000874e4e7210 */ /* 0x010fc40007f3e0ff */
[----:B--2---:R-:W-:-:S03]  /*806a0*/  IADD3 R92, P2, R92, R135, RZ ;  /* 0x000000875c5c7210 */ /* 0x004fc60007f5e0ff */
[--C-:B------:R-:W-:Y:S01]  /*806b0*/  IMAD.X R79, R79, 0x1, R2.reuse, P1 ;  /* 0x000000014f4f7824 */ /* 0x100fe200008e0602 */
[----:B------:R1:W-:Y:S01]  /*806c0*/  STL [R1+0x3ca0], R78 ;  /* 0x003ca04e01007387 */ /* 0x0003e20000100800 */
[----:B------:R-:W-:-:S03]  /*806d0*/  IMAD.X R93, R93, 0x1, R2, P2 ;  /* 0x000000015d5d7824 */ /* 0x000fc600010e0602 */
[----:B------:R2:W-:Y:S01]  /*806e0*/  STL [R1+0x3c9c], R79 ;  /* 0x003c9c4f01007387 */ /* 0x0005e20000100800 */
[----:B------:R-:W-:Y:S03]  /*806f0*/  STL [R1+0x3ce0], R92 ;  /* 0x003ce05c01007387 */ /* 0x000fe60000100800 */
[----:B------:R1:W-:Y:S04]  /*80700*/  LDGSTS.E [R77+0x10180], [R78.64], P0 ;  /* 0x101800004e4d7fae */ /* 0x0003e80008121844 */
[----:B------:R2:W-:Y:S01]  /*80710*/  STL [R1+0x3cdc], R93 ;  /* 0x003cdc5d01007387 */ /* 0x0005e20000100800 */
[----:B------:R-:W4:Y:S01]  /*80720*/  LDL.LU.64 R90, [R1+0x3328] ;  /* 0x00332800015a7983 */ /* 0x000f220000300a00 */
[----:B---3--:R-:W-:-:S02]  /*80730*/  IADD3 R96, P1, R96, R135, RZ ;  /* 0x0000008760607210 */ /* 0x008fc40007f3e0ff */
[----:B------:R-:W-:Y:S02]  /*80740*/  IADD3 R98, P2, R98, R135, RZ ;  /* 0x0000008762627210 */ /* 0x000fe40007f5e0ff */
[----:B-1----:R-:W-:Y:S01]  /*80750*/  MOV R78, R92 ;  /* 0x0000005c004e7202 */ /* 0x002fe20000000f00 */
[----:B--2---:R-:W-:Y:S02]  /*80760*/  IMAD.MOV.U32 R79, RZ, RZ, R93 ;  /* 0x000000ffff4f7224 */ /* 0x004fe400078e005d */
[----:B------:R-:W2:Y:S01]  /*80770*/  LDL.LU.64 R92, [R1+0x32e8] ;  /* 0x0032e800015c7983 */ /* 0x000ea20000300a00 */
        /* <DEDUP_REMOVED lines=13> */
[----:B------:R-:W-:Y:S02]  /*80850*/  IMAD.MOV.U32 R79, RZ, RZ, R99 ;  /* 0x000000ffff4f7224 */ /* 0x000fe400078e0063 */
        /* <DEDUP_REMOVED lines=91> */
[----:B------:R-:W-:Y:S02]  /*80e10*/  IADD3 R125, P1, R126, R135, RZ ;  /* 0x000000877e7d7210 */ /* 0x000fe40007f3e0ff */
[----:B------:R-:W-:-:S03]  /*80e20*/  LOP3.LUT R89, R89, R88, RZ, 0x3c, !PT ;  /* 0x0000005859597212 */ /* 0x000fc600078e3cff */
[----:B------:R-:W-:Y:S01]  /*80e30*/  IMAD.X R124, R127, 0x1, R2, P1 ;  /* 0x000000017f7c7824 */ /* 0x000fe200008e0602 */
[-C--:B------:R-:W-:Y:S02]  /*80e40*/  IADD3 R127, P1, R128, R135.reuse, RZ ;  /* 0x00000087807f7210 */ /* 0x080fe40007f3e0ff */
[----:B------:R-:W-:Y:S02]  /*80e50*/  LOP3.LUT R91, R91, R90, RZ, 0x3c, !PT ;  /* 0x0000005a5b5b7212 */ /* 0x000fe400078e3cff */
[----:B------:R-:W-:Y:S02]  /*80e60*/  LOP3.LUT R93, R93, R92, RZ, 0x3c, !PT ;  /* 0x0000005c5d5d7212 */ /* 0x000fe400078e3cff */
[----:B------:R-:W-:Y:S02]  /*80e70*/  LOP3.LUT R95, R95, R94, RZ, 0x3c, !PT ;  /* 0x0000005e5f5f7212 */ /* 0x000fe400078e3cff */
[----:B------:R-:W-:Y:S01]  /*80e80*/  IADD3.X R126, R129, R2, RZ, P1, !PT ;  /* 0x00000002817e7210 */ /* 0x000fe20000ffe4ff */
[----:B------:R-:W-:Y:S01]  /*80e90*/  IADD3 R129, P1, R130, R135, RZ ;  /* 0x0000008782817210 */ /* 0x000fe20007f3e0ff */
[----:B------:R-:W-:-:S02]  /*80ea0*/  LOP3.LUT R88, R89, R88, RZ, 0x3c, !PT ;  /* 0x0000005859587212 */ /* 0x000fc400078e3cff */
[----:B------:R-:W-:Y:S02]  /*80eb0*/  LOP3.LUT R97, R97, R96, RZ, 0x3c, !PT ;  /* 0x0000006061617212 */ /* 0x000fe400078e3cff */
[----:B------:R-:W-:Y:S02]  /*80ec0*/  LOP3.LUT R90, R91, R90, RZ, 0x3c, !PT ;  /* 0x0000005a5b5a7212 */ /* 0x000fe400078e3cff */
[----:B------:R-:W-:Y:S02]  /*80ed0*/  LOP3.LUT R99, R99, R98, RZ, 0x3c, !PT ;  /* 0x0000006263637212 */ /* 0x000fe400078e3cff */
[----:B------:R-:W-:Y:S02]  /*80ee0*/  LOP3.LUT R92, R93, R92, RZ, 0x3c, !PT ;  /* 0x0000005c5d5c7212 */ /* 0x000fe400078e3cff */
[----:B------:R-:W-:Y:S02]  /*80ef0*/  LOP3.LUT R101, R101, R100, RZ, 0x3c, !PT ;  /* 0x0000006465657212 */ /* 0x000fe400078e3cff */
[----:B------:R-:W-:-:S02]  /*80f00*/  LOP3.LUT R94, R95, R94, RZ, 0x3c, !PT ;  /* 0x0000005e5f5e7212 */ /* 0x000fc400078e3cff */
[----:B------:R-:W-:Y:S01]  /*80f10*/  LOP3.LUT R103, R103, R102, RZ, 0x3c, !PT ;  /* 0x0000006667677212 */ /* 0x000fe200078e3cff */
[----:B------:R-:W-:Y:S01]  /*80f20*/  IMAD.X R128, R131, 0x1, R2, P1 ;  /* 0x0000000183807824 */ /* 0x000fe200008e0602 */
[----:B------:R-:W-:Y:S02]  /*80f30*/  LOP3.LUT R89, R89, R88, RZ, 0x3c, !PT ;  /* 0x0000005859597212 */ /* 0x000fe400078e3cff */
[----:B------:R-:W-:Y:S02]  /*80f40*/  LOP3.LUT R96, R97, R96, RZ, 0x3c, !PT ;  /* 0x0000006061607212 */ /* 0x000fe400078e3cff */
[----:B------:R-:W-:Y:S02]  /*80f50*/  LOP3.LUT R105, R105, R104, RZ, 0x3c, !PT ;  /* 0x0000006869697212 */ /* 0x000fe400078e3cff */
[----:B------:R-:W-:Y:S02]  /*80f60*/  IADD3 R131, P1, R132, R135, RZ ;  /* 0x0000008784837210 */ /* 0x000fe40007f3e0ff */
        /* <DEDUP_REMOVED lines=12> */
[----:B------:R-:W-:Y:S01]  /*81030*/  STL.64 [R1+0x3328], R88 ;  /* 0x0033285801007387 */ /* 0x000fe20000100a00 */
[----:B------:R-:W-:-:S02]  /*81040*/  LOP3.LUT R99, R99, R98, RZ, 0x3c, !PT ;  /* 0x0000006263637212 */ /* 0x000fc400078e3cff */
[----:B------:R-:W-:Y:S01]  /*81050*/  LOP3.LUT R106, R107, R106, RZ, 0x3c, !PT ;  /* 0x0000006a6b6a7212 */ /* 0x000fe200078e3cff */
[----:B------:R-:W-:Y:S01]  /*81060*/  IMAD.X R130, R133, 0x1, R2, P1 ;  /* 0x0000000185827824 */ /* 0x000fe200008e0602 */
[----:B------:R-:W-:Y:S01]  /*81070*/  STL.64 [R1+0x32e8], R90 ;  /* 0x0032e85a01007387 */ /* 0x000fe20000100a00 */
[----:B------:R-:W-:Y:S02]  /*81080*/  LOP3.LUT R101, R101, R100, RZ, 0x3c, !PT ;  /* 0x0000006465657212 */ /* 0x000fe400078e3cff */
[----:B------:R-:W-:Y:S02]  /*81090*/  LOP3.LUT R108, R109, R108, RZ, 0x3c, !PT ;  /* 0x0000006c6d6c7212 */ /* 0x000fe400078e3cff */
[----:B------:R-:W-:Y:S02]  /*810a0*/  LOP3.LUT R117, R117, R116, RZ, 0x3c, !PT ;  /* 0x0000007475757212 */ /* 0x000fe400078e3cff */
[----:B------:R-:W-:Y:S01]  /*810b0*/  IADD3 R133, P1, R142, R135, RZ ;  /* 0x000000878e857210 */ /* 0x000fe20007f3e0ff */
        /* <DEDUP_REMOVED lines=10> */
[----:B------:R-:W-:Y:S01]  /*81160*/  LOP3.LUT R123, R123, R122, RZ, 0x3c, !PT ;  /* 0x0000007a7b7b7212 */ /* 0x000fe200078e3cff */
[----:B------:R2:W-:Y:S01]  /*81170*/  STL.64 [R1+0x31e8], R98 ;  /* 0x0031e86201007387 */ /* 0x0005e20000100a00 */
[----:B------:R-:W-:Y:S02]  /*81180*/  LOP3.LUT R109, R109, R108, RZ, 0x3c, !PT ;  /* 0x0000006c6d6d7212 */ /* 0x000fe400078e3cff */
[----:B------:R-:W-:Y:S02]  /*81190*/  LOP3.LUT R116, R117, R116, RZ, 0x3c, !PT ;  /* 0x0000007475747212 */ /* 0x000fe400078e3cff */
[----:B------:R-:W-:Y:S01]  /*811a0*/  LOP3.LUT R125, R125, R124, RZ, 0x3c, !PT ;  /* 0x0000007c7d7d7212 */ /* 0x000fe200078e3cff */
[----:B------:R-:W-:Y:S01]  /*811b0*/  STL.64 [R1+0x31a8], R100 ;  /* 0x0031a86401007387 */ /* 0x000fe20000100a00 */
[----:B------:R-:W-:Y:S02]  /*811c0*/  LOP3.LUT R111, R111, R110, RZ, 0x3c, !PT ;  /* 0x0000006e6f6f7212 */ /* 0x000fe400078e3cff */
[----:B------:R-:W-:-:S02]  /*811d0*/  LOP3.LUT R118, R119, R118, RZ, 0x3c, !PT ;  /* 0x0000007677767212 */ /* 0x000fc400078e3cff */
[----:B------:R-:W-:Y:S01]  /*811e0*/  LOP3.LUT R127, R127, R126, RZ, 0x3c, !PT ;  /* 0x0000007e7f7f7212 */ /* 0x000fe200078e3cff */
[----:B------:R-:W-:Y:S01]  /*811f0*/  IMAD.X R132, R143, 0x1, R2, P1 ;  /* 0x000000018f847824 */ /* 0x000fe200008e0602 */
[----:B------:R-:W-:Y:S01]  /*81200*/  STL.64 [R1+0x3168], R102 ;  /* 0x0031686601007387 */ /* 0x000fe20000100a00 */
[----:B------:R-:W-:Y:S02]  /*81210*/  LOP3.LUT R113, R113, R112, RZ, 0x3c, !PT ;  /* 0x0000007071717212 */ /* 0x000fe400078e3cff */
[----:B------:R-:W-:Y:S02]  /*81220*/  LOP3.LUT R120, R121, R120, RZ, 0x3c, !PT ;  /* 0x0000007879787212 */ /* 0x000fe400078e3cff */
[----:B------:R-:W-:Y:S01]  /*81230*/  LOP3.LUT R129, R129, R128, RZ, 0x3c, !PT ;  /* 0x0000008081817212 */ /* 0x000fe200078e3cff */
[----:B------:R-:W-:Y:S01]  /*81240*/  STL.64 [R1+0x3128], R104 ;  /* 0x0031286801007387 */ /* 0x000fe20000100a00 */
[----:B------:R-:W-:Y:S01]  /*81250*/  MOV R142, R115 ;  /* 0x00000073008e7202 */ /* 0x000fe20000000f00 */
[----:B------:R-:W-:Y:S01]  /*81260*/  IMAD.MOV.U32 R143, RZ, RZ, R114 ;  /* 0x000000ffff8f7224 */ /* 0x000fe200078e0072 */
        /* <DEDUP_REMOVED lines=26> */
[----:B------:R-:W-:Y:S01]  /*81410*/  STL.64 [R1+0x2ea8], R126 ;  /* 0x002ea87e01007387 */ /* 0x000fe20000100a00 */
[----:B------:R-:W-:Y:S02]  /*81420*/  STL.64 [R1+0x2e68], R128 ;  /* 0x002e688001007387 */ /* 0x000fe40000100a00 */
[----:B------:R-:W-:Y:S02]  /*81430*/  STL.64 [R1+0x2e28], R130 ;  /* 0x002e288201007387 */ /* 0x000fe40000100a00 */
[----:B------:R-:W-:Y:S01]  /*81440*/  STL.64 [R1+0x2de8], R144 ;  /* 0x002de89001007387 */ /* 0x000fe20000100a00 */
[----:B------:R2:W-:Y:S04]  /*81450*/  LDGSTS.E [R77+0x12580], [R88.64], P0 ;  /* 0x12580000584d7fae */ /* 0x0005e80008121844 */
[----:B-1----:R-:W4:Y:S01]  /*81460*/  LDL.LU R78, [R1+0x3ca8] ;  /* 0x003ca800014e7983 */ /* 0x002f220000300800 */
[----:B------:R1:W-:Y:S02]  /*81470*/  LDGSTS.E [R77+0x12980], [R90.64], P0 ;  /* 0x129800005a4d7fae */ /* 0x0003e40008121844 */
[----:B------:R2:W-:Y:S02]  /*81480*/  LDGSTS.E [R77+0x12d80], [R92.64], P0 ;  /* 0x12d800005c4d7fae */ /* 0x0005e40008121844 */
        /* <DEDUP_REMOVED lines=13> */
[----:B---3--:R-:W3:Y:S01]  /*81560*/  LDL.LU R96, [R1+0x3d28] ;  /* 0x003d280001607983 */ /* 0x008ee20000300800 */
[----:B-1----:R-:W3:Y:S01]  /*81570*/  LDL.LU R98, [R1+0x3d68] ;  /* 0x003d680001627983 */ /* 0x002ee20000300800 */
[----:B------:R-:W3:Y:S02]  /*81580*/  LDL.LU R97, [R1+0x3d24] ;  /* 0x003d240001617983 */ /* 0x000ee40000300800 */
[----:B------:R-:W3:Y:S02]  /*81590*/  LDL.LU R99, [R1+0x3d64] ;  /* 0x003d640001637983 */ /* 0x000ee40000300800 */
[----:B------:R-:W3:Y:S01]  /*815a0*/  LDL.LU.64 R80, [R1+0x3460] ;  /* 0x0034600001507983 */ /* 0x000ee20000300a00 */
[----:B------:R-:W3:Y:S01]  /*815b0*/  LDL.LU.64 R82, [R1+0x3420] ;  /* 0x0034200001527983 */ /* 0x000ee20000300a00 */
[----:B------:R-:W3:Y:S02]  /*815c0*/  LDL.LU.64 R84, [R1+0x33e0] ;  /* 0x0033e00001547983 */ /* 0x000ee40000300a00 */
[----:B------:R-:W3:Y:S01]  /*815d0*/  LDL.LU.64 R86, [R1+0x33a0] ;  /* 0x0033a00001567983 */ /* 0x000ee20000300a00 */
[----:B------:R1:W-:Y:S01]  /*815e0*/  LDGSTS.E [R77+0x15980], [R116.64], P0 ;  /* 0x15980000744d7fae */ /* 0x0003e20008121844 */
[----:B------:R-:W3:Y:S02]  /*815f0*/  LDL.LU.64 R88, [R1+0x3360] ;  /* 0x0033600001587983 */ /* 0x000ee40000300a00 */
        /* <DEDUP_REMOVED lines=8> */
[----:B------:R1:W-:Y:S01]  /*81680*/  LDGSTS.E [R77+0x17d80], [R142.64], P0 ;  /* 0x17d800008e4d7fae */ /* 0x0003e20008121844 */
[----:B----4-:R-:W-:-:S05]  /*81690*/  IADD3 R78, P1, R78, R135, RZ ;  /* 0x000000874e4e7210 */ /* 0x010fca0007f3e0ff */
[----:B------:R4:W-:Y:S01]  /*816a0*/  STL [R1+0x3ca8], R78 ;  /* 0x003ca84e01007387 */ /* 0x0009e20000100800 */
[----:B--2---:R-:W-:Y:S02]  /*816b0*/  IADD3 R92, P2, R92, R135, RZ ;  /* 0x000000875c5c7210 */ /* 0x004fe40007f5e0ff */
[----:B------:R-:W-:-:S05]  /*816c0*/  IADD3.X R79, R79, R2, RZ, P1, !PT ;  /* 0x000000024f4f7210 */ /* 0x000fca0000ffe4ff */
[----:B------:R4:W-:Y:S01]  /*816d0*/  STL [R1+0x3ca4], R79 ;  /* 0x003ca44f01007387 */ /* 0x0009e20000100800 */
[----:B------:R-:W-:Y:S02]  /*816e0*/  STL [R1+0x3ce8], R92 ;  /* 0x003ce85c01007387 */ /* 0x000fe40000100800 */
[----:B------:R-:W-:Y:S02]  /*816f0*/  IMAD.X R93, R93, 0x1, R2, P2 ;  /* 0x000000015d5d7824 */ /* 0x000fe400010e0602 */
[----:B------:R-:W2:Y:S01]  /*81700*/  LDL.LU.64 R90, [R1+0x3320] ;  /* 0x00332000015a7983 */ /* 0x000ea20000300a00 */
[----:B------:R4:W-:Y:S04]  /*81710*/  LDGSTS.E [R3+0x10200], [R78.64], P0 ;  /* 0x102000004e037fae */ /* 0x0009e80008121844 */
[----:B------:R1:W-:Y:S01]  /*81720*/  STL [R1+0x3ce4], R93 ;  /* 0x003ce45d01007387 */ /* 0x0003e20000100800 */
[----:B---3--:R-:W-:-:S02]  /*81730*/  IADD3 R96, P1, R96, R135, RZ ;  /* 0x0000008760607210 */ /* 0x008fc40007f3e0ff */
[----:B------:R-:W-:Y:S02]  /*81740*/  IADD3 R98, P2, R98, R135, RZ ;  /* 0x0000008762627210 */ /* 0x000fe40007f5e0ff */
[----:B------:R-:W-:Y:S01]  /*81750*/  IADD3.X R97, R97, R2, RZ, P1, !PT ;  /* 0x0000000261617210 */ /* 0x000fe20000ffe4ff */
[----:B----4-:R-:W-:Y:S02]  /*81760*/  IMAD.MOV.U32 R78, RZ, RZ, R92 ;  /* 0x000000ffff4e7224 */ /* 0x010fe400078e005c */
[----:B------:R-:W-:Y:S02]  /*81770*/  IMAD.MOV.U32 R79, RZ, RZ, R93 ;  /* 0x000000ffff4f7224 */ /* 0x000fe400078e005d */
[----:B-1----:R-:W3:Y:S01]  /*81780*/  LDL.LU.64 R92, [R1+0x32e0] ;  /* 0x0032e000015c7983 */ /* 0x002ee20000300a00 */
[----:B------:R-:W4:Y:S02]  /*81790*/  LDL.LU.64 R94, [R1+0x32a0] ;  /* 0x0032a000015e7983 */ /* 0x000f240000300a00 */
[----:B------:R-:W-:Y:S01]  /*817a0*/  STL [R1+0x3d28], R96 ;  /* 0x003d286001007387 */ /* 0x000fe20000100800 */
[----:B------:R1:W-:Y:S01]  /*817b0*/  LDGSTS.E [R3+0x10600], [R78.64], P0 ;  /* 0x106000004e037fae */ /* 0x0003e20008121844 */
[----:B------:R1:W-:Y:S02]  /*817c0*/  STL [R1+0x3d24], R97 ;  /* 0x003d246101007387 */ /* 0x0003e40000100800 */
[----:B------:R-:W-:Y:S02]  /*817d0*/  STL [R1+0x3d68], R98 ;  /* 0x003d686201007387 */ /* 0x000fe40000100800 */
[----:B------:R-:W-:-:S02]  /*817e0*/  IMAD.X R99, R99, 0x1, R2, P2 ;  /* 0x0000000163637824 */ /* 0x000fc400010e0602 */
[----:B-1----:R-:W-:Y:S02]  /*817f0*/  IMAD.MOV.U32 R78, RZ, RZ, R96 ;  /* 0x000000ffff4e7224 */ /* 0x002fe400078e0060 */
[----:B------:R-:W-:Y:S02]  /*81800*/  IMAD.MOV.U32 R79, RZ, RZ, R97 ;  /* 0x000000ffff4f7224 */ /* 0x000fe400078e0061 */
[----:B------:R-:W4:Y:S04]  /*81810*/  LDL.LU.64 R96, [R1+0x3260] ;  /* 0x0032600001607983 */ /* 0x000f280000300a00 */
[----:B------:R1:W-:Y:S01]  /*81820*/  LDGSTS.E [R3+0x10a00], [R78.64], P0 ;  /* 0x10a000004e037fae */ /* 0x0003e20008121844 */
[----:B------:R1:W-:Y:S02]  /*81830*/  STL [R1+0x3d64], R99 ;  /* 0x003d646301007387 */ /* 0x0003e40000100800 */
[----:B-1----:R-:W-:Y:S01]  /*81840*/  MOV R78, R98 ;  /* 0x00000062004e7202 */ /* 0x002fe20000000f00 */
[----:B------:R-:W-:-:S02]  /*81850*/  IMAD.MOV.U32 R79, RZ, RZ, R99 ;  /* 0x000000ffff4f7224 */ /* 0x000fc400078e0063 */
        /* <DEDUP_REMOVED lines=20> */
[----:B-1----:R-:W-:-:S05]  /*819a0*/  IADD3 R78, P1, R80, R135, RZ ;  /* 0x00000087504e7210 */ /* 0x002fca0007f3e0ff */
        /* <DEDUP_REMOVED lines=8> */
[----:B------:R-:W-:Y:S02]  /*81a30*/  IMAD.X R85, R89, 0x1, R2, P1 ;  /* 0x0000000159557824 */ /* 0x000fe400008e0602 */
[----:B------:R-:W-:Y:S02]  /*81a40*/  IMAD.MOV.U32 R194, RZ, RZ, R78 ;  /* 0x000000ffffc27224 */ /* 0x000fe400078e004e */
[----:B------:R-:W-:Y:S01]  /*81a50*/  IMAD.MOV.U32 R195, RZ, RZ, R77 ;  /* 0x000000ffffc37224 */ /* 0x000fe200078e004d */
[----:B------:R-:W-:Y:S01]  /*81a60*/  MOV R192, R80 ;  /* 0x0000005000c07202 */ /* 0x000fe20000000f00 */
[----:B------:R-:W-:Y:S02]  /*81a70*/  IMAD.MOV.U32 R193, RZ, RZ, R79 ;  /* 0x000000ffffc17224 */ /* 0x000fe400078e004f */
[----:B------:R-:W-:Y:S02]  /*81a80*/  IMAD.MOV.U32 R190, RZ, RZ, R82 ;  /* 0x000000ffffbe7224 */ /* 0x000fe400078e0052 */
[----:B------:R-:W-:Y:S01]  /*81a90*/  IMAD.MOV.U32 R191, RZ, RZ, R81 ;  /* 0x000000ffffbf7224 */ /* 0x000fe200078e0051 */
[----:B------:R-:W-:Y:S01]  /*81aa0*/  MOV R188, R84 ;  /* 0x0000005400bc7202 */ /* 0x000fe20000000f00 */
[----:B------:R-:W-:-:S02]  /*81ab0*/  IMAD.MOV.U32 R189, RZ, RZ, R83 ;  /* 0x000000ffffbd7224 */ /* 0x000fc400078e0053 */
[----:B------:R-:W-:Y:S02]  /*81ac0*/  IMAD.MOV.U32 R186, RZ, RZ, R86 ;  /* 0x000000ffffba7224 */ /* 0x000fe400078e0056 */
        /* <DEDUP_REMOVED lines=13> */
[----:B---3--:R-:W-:-:S04]  /*81ba0*/  IADD3 R90, P1, R92, R135, RZ ;  /* 0x000000875c5a7210 */ /* 0x008fc80007f3e0ff */
[----:B------:R-:W-:Y:S01]  /*81bb0*/  IADD3.X R89, R93, R2, RZ, P1, !PT ;  /* 0x000000025d597210 */ /* 0x000fe20000ffe4ff */
[----:B----4-:R-:W-:-:S05]  /*81bc0*/  IADD3 R92, P1, R94, R135, RZ ;  /* 0x000000875e5c7210 */ /* 0x010fca0007f3e0ff */
        /* <DEDUP_REMOVED lines=33> */
[-C--:B------:R-:W-:Y:S02]  /*81de0*/  IADD3 R126, P1, R128, R135.reuse, RZ ;  /* 0x00000087807e7210 */ /* 0x080fe40007f3e0ff */
[----:B------:R-:W-:Y:S01]  /*81df0*/  MOV R184, R88 ;  /* 0x0000005800b87202 */ /* 0x000fe20000000f00 */
[----:B------:R-:W-:Y:S02]  /*81e00*/  IMAD.MOV.U32 R185, RZ, RZ, R87 ;  /* 0x000000ffffb97224 */ /* 0x000fe400078e0057 */
[----:B------:R-:W-:Y:S02]  /*81e10*/  IMAD.MOV.U32 R182, RZ, RZ, R90 ;  /* 0x000000ffffb67224 */ /* 0x000fe400078e005a */
[----:B------:R-:W-:Y:S02]  /*81e20*/  IMAD.MOV.U32 R183, RZ, RZ, R89 ;  /* 0x000000ffffb77224 */ /* 0x000fe400078e0059 */
[----:B------:R-:W-:Y:S01]  /*81e30*/  IMAD.X R125, R129, 0x1, R2, P1 ;  /* 0x00000001817d7824 */ /* 0x000fe200008e0602 */
[----:B------:R-:W-:-:S02]  /*81e40*/  IADD3 R128, P1, R130, R135, RZ ;  /* 0x0000008782807210 */ /* 0x000fc40007f3e0ff */
[----:B------:R-:W-:Y:S01]  /*81e50*/  MOV R180, R92 ;  /* 0x0000005c00b47202 */ /* 0x000fe20000000f00 */
[----:B------:R-:W-:Y:S02]  /*81e60*/  IMAD.MOV.U32 R181, RZ, RZ, R91 ;  /* 0x000000ffffb57224 */ /* 0x000fe400078e005b */
[----:B------:R-:W-:Y:S02]  /*81e70*/  IMAD.MOV.U32 R178, RZ, RZ, R94 ;  /* 0x000000ffffb27224 */ /* 0x000fe400078e005e */
[----:B------:R-:W-:Y:S01]  /*81e80*/  IMAD.MOV.U32 R179, RZ, RZ, R93 ;  /* 0x000000ffffb37224 */ /* 0x000fe200078e005d */
[----:B------:R-:W-:Y:S01]  /*81e90*/  MOV R176, R96 ;  /* 0x0000006000b07202 */ /* 0x000fe20000000f00 */
[----:B------:R-:W-:Y:S01]  /*81ea0*/  IMAD.MOV.U32 R177, RZ, RZ, R95 ;  /* 0x000000ffffb17224 */ /* 0x000fe200078e005f */
[----:B------:R-:W-:Y:S01]  /*81eb0*/  STL.64 [R1+0x3320], R184 ;  /* 0x003320b801007387 */ /* 0x000fe20000100a00 */
[----:B------:R-:W-:Y:S02]  /*81ec0*/  IMAD.MOV.U32 R174, RZ, RZ, R98 ;  /* 0x000000ffffae7224 */ /* 0x000fe400078e0062 */
[----:B------:R-:W-:-:S02]  /*81ed0*/  IMAD.MOV.U32 R175, RZ, RZ, R97 ;  /* 0x000000ffffaf7224 */ /* 0x000fc400078e0061 */
[----:B------:R-:W-:Y:S01]  /*81ee0*/  IMAD.X R127, R131, 0x1, R2, P1 ;  /* 0x00000001837f7824 */ /* 0x000fe200008e0602 */
[----:B------:R-:W-:Y:S01]  /*81ef0*/  STL.64 [R1+0x32e0], R182 ;  /* 0x0032e0b601007387 */ /* 0x000fe20000100a00 */
[----:B------:R-:W-:Y:S01]  /*81f00*/  MOV R172, R100 ;  /* 0x0000006400ac7202 */ /* 0x000fe20000000f00 */
[----:B------:R-:W-:Y:S01]  /*81f10*/  IMAD.MOV.U32 R173, RZ, RZ, R99 ;  /* 0x000000ffffad7224 */ /* 0x000fe200078e0063 */
[----:B------:R-:W-:Y:S01]  /*81f20*/  IADD3 R130, P1, R132, R135, RZ ;  /* 0x0000008784827210 */ /* 0x000fe20007f3e0ff */
        /* <DEDUP_REMOVED lines=12> */
[----:B------:R-:W-:Y:S01]  /*81ff0*/  IADD3.X R129, R133, R2, RZ, P1, !PT ;  /* 0x0000000285817210 */ /* 0x000fe20000ffe4ff */
[----:B------:R-:W-:Y:S01]  /*82000*/  STL.64 [R1+0x31a0], R172 ;  /* 0x0031a0ac01007387 */ /* 0x000fe20000100a00 */
[----:B------:R-:W-:Y:S02]  /*82010*/  IMAD.MOV.U32 R162, RZ, RZ, R110 ;  /* 0x000000ffffa27224 */ /* 0x000fe400078e006e */
[----:B------:R-:W-:Y:S01]  /*82020*/  IMAD.MOV.U32 R163, RZ, RZ, R109 ;  /* 0x000000ffffa37224 */ /* 0x000fe200078e006d */
[----:B------:R-:W-:Y:S01]  /*82030*/  IADD3 R132, P1, R142, R135, RZ ;  /* 0x000000878e847210 */ /* 0x000fe20007f3e0ff */
[----:B------:R-:W-:Y:S01]  /*82040*/  STL.64 [R1+0x3160], R170 ;  /* 0x003160aa01007387 */ /* 0x000fe20000100a00 */
[----:B------:R-:W-:Y:S01]  /*82050*/  MOV R160, R112 ;  /* 0x0000007000a07202 */ /* 0x000fe20000000f00 */
[----:B------:R-:W-:-:S02]  /*82060*/  IMAD.MOV.U32 R161, RZ, RZ, R111 ;  /* 0x000000ffffa17224 */ /* 0x000fc400078e006f */
[----:B------:R-:W-:Y:S02]  /*82070*/  STL.64 [R1+0x3120], R168 ;  /* 0x003120a801007387 */ /* 0x000fe40000100a00 */
[----:B------:R-:W-:Y:S02]  /*82080*/  IMAD.MOV.U32 R158, RZ, RZ, R114 ;  /* 0x000000ffff9e7224 */ /* 0x000fe400078e0072 */
[----:B------:R-:W-:Y:S01]  /*82090*/  IMAD.MOV.U32 R159, RZ, RZ, R113 ;  /* 0x000000ffff9f7224 */ /* 0x000fe200078e0071 */
        /* <DEDUP_REMOVED lines=26> */
[----:B------:R-:W-:Y:S01]  /*82240*/  MOV R133, R131 ;  /* 0x0000008300857202 */ /* 0x000fe20000000f00 */
[----:B------:R-:W-:Y:S01]  /*82250*/  STL.64 [R1+0x2ea0], R148 ;  /* 0x002ea09401007387 */ /* 0x000fe20000100a00 */
[----:B------:R-:W-:Y:S02]  /*82260*/  STL.64 [R1+0x2e60], R146 ;  /* 0x002e609201007387 */ /* 0x000fe40000100a00 */
[----:B------:R-:W-:Y:S02]  /*82270*/  STL.64 [R1+0x2e20], R144 ;  /* 0x002e209001007387 */ /* 0x000fe40000100a00 */
[----:B------:R-:W-:Y:S01]  /*82280*/  STL.64 [R1+0x2de0], R142 ;  /* 0x002de08e01007387 */ /* 0x000fe20000100a00 */
[----:B------:R-:W-:Y:S01]  /*82290*/  STL.64 [R1+0x2da0], R132 ;  /* 0x002da08401007387 */ /* 0x000fe20000100a00 */
[----:B------:R-:W2:Y:S02]  /*822a0*/  LDL.LU R78, [R1+0x3cb0] ;  /* 0x003cb000014e7983 */ /* 0x000ea40000300800 */
[----:B------:R-:W3:Y:S02]  /*822b0*/  LDL.LU R92, [R1+0x3cf0] ;  /* 0x003cf000015c7983 */ /* 0x000ee40000300800 */
[----:B------:R-:W4:Y:S01]  /*822c0*/  LDL.LU R79, [R1+0x3cac] ;  /* 0x003cac00014f7983 */ /* 0x000f220000300800 */
[----:B------:R-:W4:Y:S01]  /*822d0*/  LDL.LU R93, [R1+0x3cec] ;  /* 0x003cec00015d7983 */ /* 0x000f220000300800 */
[----:B------:R-:W4:Y:S02]  /*822e0*/  LDL.LU R96, [R1+0x3d30] ;  /* 0x003d300001607983 */ /* 0x000f240000300800 */
[----:B------:R-:W4:Y:S02]  /*822f0*/  LDL.LU R77, [R1+0x3d70] ;  /* 0x003d7000014d7983 */ /* 0x000f240000300800 */
[----:B------:R-:W4:Y:S01]  /*82300*/  LDL.LU R97, [R1+0x3d2c] ;  /* 0x003d2c0001617983 */ /* 0x000f220000300800 */
[----:B------:R-:W4:Y:S01]  /*82310*/  LDL.LU R98, [R1+0x3d6c] ;  /* 0x003d6c0001627983 */ /* 0x000f220000300800 */
[----:B------:R-:W4:Y:S03]  /*82320*/  LDL.LU.64 R80, [R1+0x3458] ;  /* 0x0034580001507983 */ /* 0x000f260000300a00 */
[----:B------:R1:W-:Y:S01]  /*82330*/  LDGSTS.E [R3+0x12600], [R184.64], P0 ;  /* 0x12600000b8037fae */ /* 0x0003e20008121844 */
[----:B------:R1:W-:Y:S02]  /*82340*/  LDGSTS.E [R3+0x12a00], [R182.64], P0 ;  /* 0x12a00000b6037fae */ /* 0x0003e40008121844 */
[----:B------:R-:W4:Y:S02]  /*82350*/  LDL.LU.64 R82, [R1+0x3418] ;  /* 0x0034180001527983 */ /* 0x000f240000300a00 */
[----:B------:R1:W-:Y:S01]  /*82360*/  LDGSTS.E [R3+0x12e00], [R180.64], P0 ;  /* 0x12e00000b4037fae */ /* 0x0003e20008121844 */
[----:B------:R1:W-:Y:S01]  /*82370*/  LDGSTS.E [R3+0x13200], [R178.64], P0 ;  /* 0x13200000b2037fae */ /* 0x0003e20008121844 */
[----:B------:R1:W-:Y:S02]  /*82380*/  LDGSTS.E [R3+0x13600], [R176.64], P0 ;  /* 0x13600000b0037fae */ /* 0x0003e40008121844 */
[----:B------:R1:W-:Y:S02]  /*82390*/  LDGSTS.E [R3+0x13a00], [R174.64], P0 ;  /* 0x13a00000ae037fae */ /* 0x0003e40008121844 */
[----:B------:R1:W-:Y:S01]  /*823a0*/  LDGSTS.E [R3+0x13e00], [R172.64], P0 ;  /* 0x13e00000ac037fae */ /* 0x0003e20008121844 */
[----:B------:R1:W-:Y:S04]  /*823b0*/  LDGSTS.E [R3+0x14200], [R170.64], P0 ;  /* 0x14200000aa037fae */ /* 0x0003e80008121844 */
        /* <DEDUP_REMOVED lines=8> */
[----:B------:R-:W-:-:S02]  /*82440*/  IMAD.SHL.U32 R209, R138, 0x4, RZ ;  /* 0x000000048ad17824 */ /* 0x000fc400078e00ff */
[----:B------:R1:W-:Y:S02]  /*82450*/  LDGSTS.E [R3+0x15e00], [R156.64], P0 ;  /* 0x15e000009c037fae */ /* 0x0003e40008121844 */
[----:B------:R1:W-:Y:S01]  /*82460*/  LDGSTS.E [R3+0x16200], [R154.64], P0 ;  /* 0x162000009a037fae */ /* 0x0003e20008121844 */
[----:B------:R1:W-:Y:S01]  /*82470*/  LDGSTS.E [R3+0x16600], [R152.64], P0 ;  /* 0x1660000098037fae */ /* 0x0003e20008121844 */
[----:B------:R1:W-:Y:S02]  /*82480*/  LDGSTS.E [R3+0x16a00], [R150.64], P0 ;  /* 0x16a0000096037fae */ /* 0x0003e40008121844 */
[----:B------:R1:W-:Y:S01]  /*82490*/  LDGSTS.E [R3+0x16e00], [R148.64], P0 ;  /* 0x16e0000094037fae */ /* 0x0003e20008121844 */
[----:B------:R-:W4:Y:S01]  /*824a0*/  LDL.LU.64 R88, [R1+0x3358] ;  /* 0x0033580001587983 */ /* 0x000f220000300a00 */
[----:B------:R-:W-:Y:S01]  /*824b0*/  LOP3.LUT R90, R209, 0x50, RZ, 0x3c, !PT ;  /* 0x00000050d15a7812 */ /* 0x000fe200078e3cff */
[----:B------:R1:W-:Y:S02]  /*824c0*/  LDGSTS.E [R3+0x17200], [R146.64], P0 ;  /* 0x1720000092037fae */ /* 0x0003e40008121844 */
[----:B------:R1:W-:Y:S01]  /*824d0*/  LDGSTS.E [R3+0x17600], [R144.64], P0 ;  /* 0x1760000090037fae */ /* 0x0003e20008121844 */
[----:B------:R1:W-:Y:S01]  /*824e0*/  LDGSTS.E [R3+0x17a00], [R142.64], P0 ;  /* 0x17a000008e037fae */ /* 0x0003e20008121844 */
[----:B------:R1:W-:Y:S02]  /*824f0*/  LDGSTS.E [R3+0x17e00], [R132.64], P0 ;  /* 0x17e0000084037fae */ /* 0x0003e40008121844 */
[----:B-1----:R-:W-:-:S02]  /*82500*/  LEA R3, R137, R90, 0xf ;  /* 0x0000005a89037211 */ /* 0x002fc400078e78ff */
[-C--:B--2---:R-:W-:Y:S02]  /*82510*/  IADD3 R78, P1, R78, R135.reuse, RZ ;  /* 0x000000874e4e7210 */ /* 0x084fe40007f3e0ff */
        /* <DEDUP_REMOVED lines=10> */
[----:B------:R-:W-:Y:S01]  /*825c0*/  IADD3 R77, P2, R77, R135, RZ ;  /* 0x000000874d4d7210 */ /* 0x000fe20007f5e0ff */
[----:B-1----:R-:W-:Y:S02]  /*825d0*/  IMAD.MOV.U32 R78, RZ, RZ, R92 ;  /* 0x000000ffff4e7224 */ /* 0x002fe400078e005c */
[----:B--2---:R-:W-:Y:S02]  /*825e0*/  IMAD.MOV.U32 R79, RZ, RZ, R93 ;  /* 0x000000ffff4f7224 */ /* 0x004fe400078e005d */
[----:B---3--:R-:W2:Y:S01]  /*825f0*/  LDL.LU.64 R92, [R1+0x32d8] ;  /* 0x0032d800015c7983 */ /* 0x008ea20000300a00 */
[----:B------:R-:W-:Y:S02]  /*82600*/  IMAD.X R97, R97, 0x1, R2, P1 ;  /* 0x0000000161617824 */ /* 0x000fe400008e0602 */
[----:B------:R-:W3:Y:S02]  /*82610*/  LDL.LU.64 R94, [R1+0x3298] ;  /* 0x00329800015e7983 */ /* 0x000ee40000300a00 */
[----:B------:R-:W-:Y:S01]  /*82620*/  STL [R1+0x3d30], R96 ;  /* 0x003d306001007387 */ /* 0x000fe20000100800 */
[----:B------:R1:W-:Y:S04]  /*82630*/  LDGSTS.E [R3+0x10680], [R78.64], P0 ;  /* 0x106800004e037fae */ /* 0x0003e80008121844 */
[----:B------:R1:W-:Y:S01]  /*82640*/  STL [R1+0x3d2c], R97 ;  /* 0x003d2c6101007387 */ /* 0x0003e20000100800 */
[----:B------:R-:W-:Y:S01]  /*82650*/  STL [R1+0x3d70], R77 ;  /* 0x003d704d01007387 */ /* 0x000fe20000100800 */
[----:B------:R-:W-:Y:S01]  /*82660*/  IADD3.X R98, R98, R2, RZ, P2, !PT ;  /* 0x0000000262627210 */ /* 0x000fe200017fe4ff */
[----:B-1----:R-:W-:-:S02]  /*82670*/  IMAD.MOV.U32 R78, RZ, RZ, R96 ;  /* 0x000000ffff4e7224 */ /* 0x002fc400078e0060 */
[----:B------:R-:W-:Y:S02]  /*82680*/  IMAD.MOV.U32 R79, RZ, RZ, R97 ;  /* 0x000000ffff4f7224 */ /* 0x000fe400078e0061 */
[----:B------:R-:W3:Y:S04]  /*82690*/  LDL.LU.64 R96, [R1+0x3258] ;  /* 0x0032580001607983 */ /* 0x000ee80000300a00 */
[----:B------:R1:W-:Y:S01]  /*826a0*/  LDGSTS.E [R3+0x10a80], [R78.64], P0 ;  /* 0x10a800004e037fae */ /* 0x0003e20008121844 */
[----:B------:R1:W-:Y:S02]  /*826b0*/  STL [R1+0x3d6c], R98 ;  /* 0x003d6c6201007387 */ /* 0x0003e40000100800 */
[----:B-1----:R-:W-:Y:S02]  /*826c0*/  MOV R79, R98 ;  /* 0x00000062004f7202 */ /* 0x002fe40000000f00 */
        /* <DEDUP_REMOVED lines=21> */
[----:B-1----:R-:W-:-:S05]  /*82820*/  IADD3 R78, P1, R80, R135, RZ ;  /* 0x00000087504e7210 */ /* 0x002fca0007f3e0ff */
        /* <DEDUP_REMOVED lines=8> */
[----:B------:R-:W-:Y:S02]  /*828b0*/  IMAD.X R85, R89, 0x1, R2, P1 ;  /* 0x0000000159557824 */ /* 0x000fe400008e0602 */
        /* <DEDUP_REMOVED lines=24> */
[----:B---3--:R-:W-:-:S04]  /*82a40*/  IADD3 R92, P1, R94, R135, RZ ;  /* 0x000000875e5c7210 */ /* 0x008fc80007f3e0ff */
        /* <DEDUP_REMOVED lines=33> */
[----:B------:R-:W-:Y:S02]  /*82c60*/  IADD3 R126, P1, R128, R135, RZ ;  /* 0x00000087807e7210 */ /* 0x000fe40007f3e0ff */
[----:B------:R-:W-:Y:S01]  /*82c70*/  IMAD.MOV.U32 R182, RZ, RZ, R88 ;  /* 0x000000ffffb67224 */ /* 0x000fe200078e0058 */
[----:B------:R-:W-:Y:S01]  /*82c80*/  MOV R183, R87 ;  /* 0x0000005700b77202 */ /* 0x000fe20000000f00 */
[----:B------:R-:W-:Y:S02]  /*82c90*/  IMAD.MOV.U32 R180, RZ, RZ, R90 ;  /* 0x000000ffffb47224 */ /* 0x000fe400078e005a */
[----:B------:R-:W-:Y:S02]  /*82ca0*/  IMAD.MOV.U32 R181, RZ, RZ, R89 ;  /* 0x000000ffffb57224 */ /* 0x000fe400078e0059 */
[----:B------:R-:W-:Y:S01]  /*82cb0*/  IMAD.X R125, R129, 0x1, R2, P1 ;  /* 0x00000001817d7824 */ /* 0x000fe200008e0602 */
[----:B------:R-:W-:Y:S01]  /*82cc0*/  IADD3 R128, P1, R130, R135, RZ ;  /* 0x0000008782807210 */ /* 0x000fe20007f3e0ff */
        /* <DEDUP_REMOVED lines=45> */
[----:B------:R-:W-:Y:S02]  /*82fa0*/  MOV R151, R119 ;  /* 0x0000007700977202 */ /* 0x000fe40000000f00 */
[----:B------:R-:W-:Y:S01]  /*82fb0*/  IADD3.X R131, R139, R2, RZ, P1, !PT ;  /* 0x000000028b837210 */ /* 0x000fe20000ffe4ff */
[----:B------:R-:W-:Y:S01]  /*82fc0*/  STL.64 [R1+0x3018], R158 ;  /* 0x0030189e01007387 */ /* 0x000fe20000100a00 */
[----:B------:R-:W-:Y:S02]  /*82fd0*/  IMAD.MOV.U32 R148, RZ, RZ, R122 ;  /* 0x000000ffff947224 */ /* 0x000fe400078e007a */
[----:B------:R-:W-:-:S02]  /*82fe0*/  IMAD.MOV.U32 R149, RZ, RZ, R121 ;  /* 0x000000ffff957224 */ /* 0x000fc400078e0079 */
[----:B------:R-:W-:Y:S02]  /*82ff0*/  STL.64 [R1+0x2fd8], R156 ;  /* 0x002fd89c01007387 */ /* 0x000fe40000100a00 */
[----:B------:R-:W-:Y:S01]  /*83000*/  IMAD.MOV.U32 R146, RZ, RZ, R124 ;  /* 0x000000ffff927224 */ /* 0x000fe200078e007c */
[----:B------:R-:W-:Y:S01]  /*83010*/  MOV R147, R123 ;  /* 0x0000007b00937202 */ /* 0x000fe20000000f00 */
        /* <DEDUP_REMOVED lines=24> */
[----:B------:R-:W4:Y:S02]  /*831a0*/  LDL.LU.64 R98, [R1+0x3450] ;  /* 0x0034500001627983 */ /* 0x000f240000300a00 */
[----:B------:R-:W4:Y:S01]  /*831b0*/  LDL.LU.64 R80, [R1+0x3410] ;  /* 0x0034100001507983 */ /* 0x000f220000300a00 */
        /* <DEDUP_REMOVED lines=25> */
[----:B------:R1:W-:Y:S01]  /*83350*/  LDGSTS.E [R3+0x17e80], [R132.64], P0 ;  /* 0x17e8000084037fae */ /* 0x0003e20008121844 */
[----:B--2---:R-:W-:-:S02]  /*83360*/  IADD3 R78, P1, R78, R135, RZ ;  /* 0x000000874e4e7210 */ /* 0x004fc40007f3e0ff */
[-C--:B---3--:R-:W-:Y:S02]  /*83370*/  IADD3 R90, P2, R90, R135.reuse, RZ ;  /* 0x000000875a5a7210 */ /* 0x088fe40007f5e0ff */
[----:B----4-:R-:W-:Y:S01]  /*83380*/  IADD3.X R79, R79, R2, RZ, P1, !PT ;  /* 0x000000024f4f7210 */ /* 0x010fe20000ffe4ff */
[----:B------:R2:W-:Y:S02]  /*83390*/  STL [R1+0x3cb8], R78 ;  /* 0x003cb84e01007387 */ /* 0x0005e40000100800 */
[----:B------:R-:W-:Y:S02]  /*833a0*/  IMAD.X R91, R91, 0x1, R2, P2 ;  /* 0x000000015b5b7824 */ /* 0x000fe400010e0602 */
[----:B------:R3:W-:Y:S01]  /*833b0*/  STL [R1+0x3cb4], R79 ;  /* 0x003cb44f01007387 */ /* 0x0007e20000100800 */
[----:B------:R-:W-:Y:S02]  /*833c0*/  STL [R1+0x3cf8], R90 ;  /* 0x003cf85a01007387 */ /* 0x000fe40000100800 */
[----:B------:R-:W4:Y:S01]  /*833d0*/  LDL.LU.64 R88, [R1+0x3310] ;  /* 0x0033100001587983 */ /* 0x000f220000300a00 */
[----:B------:R2:W-:Y:S01]  /*833e0*/  LDGSTS.E [R76+0x10300], [R78.64], P0 ;  /* 0x103000004e4c7fae */ /* 0x0005e20008121844 */
[----:B------:R1:W-:Y:S01]  /*833f0*/  STL [R1+0x3cf4], R91 ;  /* 0x003cf45b01007387 */ /* 0x0003e20000100800 */
[----:B------:R-:W-:-:S02]  /*83400*/  IADD3 R94, P1, R94, R135, RZ ;  /* 0x000000875e5e7210 */ /* 0x000fc40007f3e0ff */
[----:B------:R-:W-:Y:S02]  /*83410*/  IADD3 R77, P2, R77, R135, RZ ;  /* 0x000000874d4d7210 */ /* 0x000fe40007f5e0ff */
[----:B------:R-:W-:Y:S01]  /*83420*/  IADD3.X R95, R95, R2, RZ, P1, !PT ;  /* 0x000000025f5f7210 */ /* 0x000fe20000ffe4ff */
[----:B--2---:R-:W-:Y:S02]  /*83430*/  IMAD.MOV.U32 R78, RZ, RZ, R90 ;  /* 0x000000ffff4e7224 */ /* 0x004fe400078e005a */
[----:B---3--:R-:W-:Y:S02]  /*83440*/  IMAD.MOV.U32 R79, RZ, RZ, R91 ;  /* 0x000000ffff4f7224 */ /* 0x008fe400078e005b */
[----:B-1----:R-:W2:Y:S01]  /*83450*/  LDL.LU.64 R90, [R1+0x32d0] ;  /* 0x0032d000015a7983 */ /* 0x002ea20000300a00 */
[----:B------:R-:W3:Y:S02]  /*83460*/  LDL.LU.64 R92, [R1+0x3290] ;  /* 0x00329000015c7983 */ /* 0x000ee40000300a00 */
[----:B------:R-:W-:Y:S01]  /*83470*/  STL [R1+0x3d38], R94 ;  /* 0x003d385e01007387 */ /* 0x000fe20000100800 */
[----:B------:R1:W-:Y:S01]  /*83480*/  LDGSTS.E [R76+0x10700], [R78.64], P0 ;  /* 0x107000004e4c7fae */ /* 0x0003e20008121844 */
[----:B------:R1:W-:Y:S02]  /*83490*/  STL [R1+0x3d34], R95 ;  /* 0x003d345f01007387 */ /* 0x0003e40000100800 */
[----:B------:R1:W-:Y:S02]  /*834a0*/  STL [R1+0x3d78], R77 ;  /* 0x003d784d01007387 */ /* 0x0003e40000100800 */
[----:B------:R-:W-:-:S02]  /*834b0*/  IMAD.X R96, R96, 0x1, R2, P2 ;  /* 0x0000000160607824 */ /* 0x000fc400010e0602 */
[----:B-1----:R-:W-:Y:S02]  /*834c0*/  IMAD.MOV.U32 R78, RZ, RZ, R94 ;  /* 0x000000ffff4e7224 */ /* 0x002fe400078e005e */
[----:B------:R-:W-:Y:S02]  /*834d0*/  IMAD.MOV.U32 R79, RZ, RZ, R95 ;  /* 0x000000ffff4f7224 */ /* 0x000fe400078e005f */
[----:B------:R-:W3:Y:S04]  /*834e0*/  LDL.LU.64 R94, [R1+0x3250] ;  /* 0x00325000015e7983 */ /* 0x000ee80000300a00 */
[----:B------:R1:W-:Y:S01]  /*834f0*/  LDGSTS.E [R76+0x10b00], [R78.64], P0 ;  /* 0x10b000004e4c7fae */ /* 0x0003e20008121844 */
[----:B------:R1:W-:Y:S02]  /*83500*/  STL [R1+0x3d74], R96 ;  /* 0x003d746001007387 */ /* 0x0003e40000100800 */
[----:B-1----:R-:W-:Y:S01]  /*83510*/  MOV R78, R77 ;  /* 0x0000004d004e7202 */ /* 0x002fe20000000f00 */
[----:B------:R-:W-:Y:S01]  /*83520*/  IMAD.MOV.U32 R79, RZ, RZ, R96 ;  /* 0x000000ffff4f7224 */ /* 0x000fe200078e0060 */
[----:B------:R-:W-:Y:S01]  /*83530*/  IADD3 R77, P1, R98, R135, RZ ;  /* 0x00000087624d7210 */ /* 0x000fe20007f3e0ff */
[----:B------:R-:W3:Y:S04]  /*83540*/  LDL.LU.64 R96, [R1+0x3210] ;  /* 0x0032100001607983 */ /* 0x000ee80000300a00 */
[----:B------:R1:W-:Y:S01]  /*83550*/  LDGSTS.E [R76+0x10f00], [R78.64], P0 ;  /* 0x10f000004e4c7fae */ /* 0x0003e20008121844 */
[----:B------:R-:W-:-:S03]  /*83560*/  IMAD.X R3, R99, 0x1, R2, P1 ;  /* 0x0000000163037824 */ /* 0x000fc600008e0602 */
        /* <DEDUP_REMOVED lines=17> */
[----:B------:R-:W3:Y:S01]  /*83680*/  LDL.LU.64 R132, [R1+0x2d90] ;  /* 0x002d900001847983 */ /* 0x000ee20000300a00 */
[----:B-1----:R-:W-:-:S05]  /*83690*/  IADD3 R79, P1, R80, R135, RZ ;  /* 0x00000087504f7210 */ /* 0x002fca0007f3e0ff */
[----:B------:R-:W-:Y:S01]  /*836a0*/  IMAD.X R78, R81, 0x1, R2, P1 ;  /* 0x00000001514e7824 */ /* 0x000fe200008e0602 */
[----:B------:R-:W-:-:S04]  /*836b0*/  IADD3 R81, P1, R82, R135, RZ ;  /* 0x0000008752517210 */ /* 0x000fc80007f3e0ff */
[----:B------:R-:W-:Y:S01]  /*836c0*/  IADD3.X R80, R83, R2, RZ, P1, !PT ;  /* 0x0000000253507210 */ /* 0x000fe20000ffe4ff */
[----:B------:R-:W-:-:S05]  /*836d0*/  IADD3 R83, P1, R84, R135, RZ ;  /* 0x0000008754537210 */ /* 0x000fca0007f3e0ff */
[----:B------:R-:W-:Y:S01]  /*836e0*/  IMAD.X R82, R85, 0x1, R2, P1 ;  /* 0x0000000155527824 */ /* 0x000fe200008e0602 */
[----:B------:R-:W-:-:S05]  /*836f0*/  IADD3 R85, P1, R86, R135, RZ ;  /* 0x0000008756557210 */ /* 0x000fca0007f3e0ff */
[----:B------:R-:W-:Y:S01]  /*83700*/  IMAD.X R84, R87, 0x1, R2, P1 ;  /* 0x0000000157547824 */ /* 0x000fe200008e0602 */
[----:B------:R-:W-:Y:S02]  /*83710*/  LOP3.LUT R79, R79, R78, RZ, 0x3c, !PT ;  /* 0x0000004e4f4f7212 */ /* 0x000fe400078e3cff */
[----:B------:R-:W-:Y:S02]  /*83720*/  LOP3.LUT R81, R81, R80, RZ, 0x3c, !PT ;  /* 0x0000005051517212 */ /* 0x000fe400078e3cff */
[----:B------:R-:W-:Y:S02]  /*83730*/  LOP3.LUT R83, R83, R82, RZ, 0x3c, !PT ;  /* 0x0000005253537212 */ /* 0x000fe400078e3cff */
[----:B------:R-:W-:Y:S02]  /*83740*/  LOP3.LUT R85, R85, R84, RZ, 0x3c, !PT ;  /* 0x0000005455557212 */ /* 0x000fe400078e3cff */
[----:B------:R-:W-:Y:S02]  /*83750*/  LOP3.LUT R78, R79, R78, RZ, 0x3c, !PT ;  /* 0x0000004e4f4e7212 */ /* 0x000fe400078e3cff */
[----:B------:R-:W-:-:S02]  /*83760*/  LOP3.LUT R80, R81, R80, RZ, 0x3c, !PT ;  /* 0x0000005051507212 */ /* 0x000fc400078e3cff */
[----:B------:R-:W-:Y:S01]  /*83770*/  LOP3.LUT R82, R83, R82, RZ, 0x3c, !PT ;  /* 0x0000005253527212 */ /* 0x000fe200078e3cff */
[----:B------:R-:W-:Y:S02]  /*83780*/  IMAD.MOV.U32 R138, RZ, RZ, R77 ;  /* 0x000000ffff8a7224 */ /* 0x000fe400078e004d */
[----:B------:R-:W-:Y:S01]  /*83790*/  IMAD.MOV.U32 R139, RZ, RZ, R3 ;  /* 0x000000ffff8b7224 */ /* 0x000fe200078e0003 */
[----:B------:R-:W-:Y:S02]  /*837a0*/  LOP3.LUT R84, R85, R84, RZ, 0x3c, !PT ;  /* 0x0000005455547212 */ /* 0x000fe400078e3cff */
[----:B------:R-:W-:Y:S02]  /*837b0*/  LOP3.LUT R79, R79, R78, RZ, 0x3c, !PT ;  /* 0x0000004e4f4f7212 */ /* 0x000fe400078e3cff */
[----:B------:R-:W-:Y:S02]  /*837c0*/  LOP3.LUT R81, R81, R80, RZ, 0x3c, !PT ;  /* 0x0000005051517212 */ /* 0x000fe400078e3cff */
[----:B------:R-:W-:-:S02]  /*837d0*/  LOP3.LUT R83, R83, R82, RZ, 0x3c, !PT ;  /* 0x0000005253537212 */ /* 0x000fc400078e3cff */
[----:B------:R-:W-:Y:S01]  /*837e0*/  LOP3.LUT R85, R85, R84, RZ, 0x3c, !PT ;  /* 0x0000005455557212 */ /* 0x000fe200078e3cff */
        /* <DEDUP_REMOVED lines=12> */
[----:B--2---:R-:W-:-:S04]  /*838b0*/  IADD3 R89, P1, R90, R135, RZ ;  /* 0x000000875a597210 */ /* 0x004fc80007f3e0ff */
[----:B------:R-:W-:Y:S01]  /*838c0*/  IADD3.X R88, R91, R2, RZ, P1, !PT ;  /* 0x000000025b587210 */ /* 0x000fe20000ffe4ff */
[----:B---3--:R-:W-:-:S05]  /*838d0*/  IADD3 R91, P1, R92, R135, RZ ;  /* 0x000000875c5b7210 */ /* 0x008fca0007f3e0ff */
        /* <DEDUP_REMOVED lines=31> */
[-C--:B------:R-:W-:Y:S01]  /*83ad0*/  IADD3 R123, P1, R124, R135.reuse, RZ ;  /* 0x000000877c7b7210 */ /* 0x080fe20007f3e0ff */
        /* <DEDUP_REMOVED lines=9> */
[----:B------:R-:W-:Y:S01]  /*83b70*/  LOP3.LUT R97, R97, R96, RZ, 0x3c, !PT ;  /* 0x0000006061617212 */ /* 0x000fe200078e3cff */
[----:B------:R-:W-:Y:S01]  /*83b80*/  IMAD.X R124, R127, 0x1, R2, P1 ;  /* 0x000000017f7c7824 */ /* 0x000fe200008e0602 */
[----:B------:R-:W-:Y:S02]  /*83b90*/  LOP3.LUT R90, R91, R90, RZ, 0x3c, !PT ;  /* 0x0000005a5b5a7212 */ /* 0x000fe400078e3cff */
[----:B------:R-:W-:-:S02]  /*83ba0*/  LOP3.LUT R99, R99, R98, RZ, 0x3c, !PT ;  /* 0x0000006263637212 */ /* 0x000fc400078e3cff */
[----:B------:R-:W-:Y:S02]  /*83bb0*/  IADD3 R127, P1, R128, R135, RZ ;  /* 0x00000087807f7210 */ /* 0x000fe40007f3e0ff */
        /* <DEDUP_REMOVED lines=13> */
[----:B------:R-:W-:Y:S01]  /*83c90*/  LOP3.LUT R109, R109, R108, RZ, 0x3c, !PT ;  /* 0x0000006c6d6d7212 */ /* 0x000fe200078e3cff */
[----:B------:R-:W-:Y:S01]  /*83ca0*/  IMAD.X R126, R129, 0x1, R2, P1 ;  /* 0x00000001817e7824 */ /* 0x000fe200008e0602 */
[----:B------:R-:W-:Y:S02]  /*83cb0*/  LOP3.LUT R95, R95, R94, RZ, 0x3c, !PT ;  /* 0x0000005e5f5f7212 */ /* 0x000fe400078e3cff */
[----:B------:R-:W-:Y:S02]  /*83cc0*/  LOP3.LUT R102, R103, R102, RZ, 0x3c, !PT ;  /* 0x0000006667667212 */ /* 0x000fe400078e3cff */
[----:B------:R-:W-:-:S02]  /*83cd0*/  LOP3.LUT R111, R111, R110, RZ, 0x3c, !PT ;  /* 0x0000006e6f6f7212 */ /* 0x000fc400078e3cff */
[----:B------:R-:W-:Y:S01]  /*83ce0*/  IADD3 R129, P1, R130, R135, RZ ;  /* 0x0000008782817210 */ /* 0x000fe20007f3e0ff */
[----:B------:R-:W-:Y:S01]  /*83cf0*/  STL.64 [R1+0x3310], R86 ;  /* 0x0033105601007387 */ /* 0x000fe20000100a00 */
[----:B------:R-:W-:Y:S02]  /*83d00*/  LOP3.LUT R97, R97, R96, RZ, 0x3c, !PT ;  /* 0x0000006061617212 */ /* 0x000fe400078e3cff */
[----:B------:R-:W-:Y:S02]  /*83d10*/  LOP3.LUT R104, R105, R104, RZ, 0x3c, !PT ;  /* 0x0000006869687212 */ /* 0x000fe400078e3cff */
[----:B------:R-:W-:Y:S01]  /*83d20*/  LOP3.LUT R113, R113, R112, RZ, 0x3c, !PT ;  /* 0x0000007071717212 */ /* 0x000fe200078e3cff */
[----:B------:R-:W-:Y:S01]  /*83d30*/  STL.64 [R1+0x32d0], R88 ;  /* 0x0032d05801007387 */ /* 0x000fe20000100a00 */
[----:B------:R-:W-:Y:S02]  /*83d40*/  LOP3.LUT R99, R99, R98, RZ, 0x3c, !PT ;  /* 0x0000006263637212 */ /* 0x000fe400078e3cff */
        /* <DEDUP_REMOVED lines=9> */
[----:B------:R-:W-:Y:S02]  /*83de0*/  LOP3.LUT R119, R119, R118, RZ, 0x3c, !PT ;  /* 0x0000007677777212 */ /* 0x000fe400078e3cff */
[----:B------:R-:W-:Y:S01]  /*83df0*/  IADD3.X R128, R131, R2, RZ, P1, !PT ;  /* 0x0000000283807210 */ /* 0x000fe20000ffe4ff */
[----:B------:R3:W-:Y:S01]  /*83e00*/  STL.64 [R1+0x3210], R94 ;  /* 0x0032105e01007387 */ /* 0x0007e20000100a00 */
        /* <DEDUP_REMOVED lines=42> */
[----:B------:R-:W-:Y:S01]  /*840b0*/  MOV R132, R131 ;  /* 0x0000008300847202 */ /* 0x000fe20000000f00 */
[----:B------:R-:W-:-:S02]  /*840c0*/  IMAD.MOV.U32 R133, RZ, RZ, R130 ;  /* 0x000000ffff857224 */ /* 0x000fc400078e0082 */
[----:B------:R-:W-:Y:S01]  /*840d0*/  STL.64 [R1+0x2e90], R122 ;  /* 0x002e907a01007387 */ /* 0x000fe20000100a00 */
[----:B------:R-:W-:Y:S01]  /*840e0*/  STL.64 [R1+0x2e50], R124 ;  /* 0x002e507c01007387 */ /* 0x000fe20000100a00 */
[----:B------:R-:W-:Y:S02]  /*840f0*/  STL.64 [R1+0x2e10], R126 ;  /* 0x002e107e01007387 */ /* 0x000fe40000100a00 */
[----:B------:R-:W-:Y:S02]  /*84100*/  STL.64 [R1+0x2dd0], R128 ;  /* 0x002dd08001007387 */ /* 0x000fe40000100a00 */
[----:B------:R-:W-:Y:S01]  /*84110*/  STL.64 [R1+0x2d90], R132 ;  /* 0x002d908401007387 */ /* 0x000fe20000100a00 */
[----:B------:R1:W-:Y:S01]  /*84120*/  LDGSTS.E [R76+0x12700], [R86.64], P0 ;  /* 0x12700000564c7fae */ /* 0x0003e20008121844 */
[----:B------:R1:W-:Y:S03]  /*84130*/  LDGSTS.E [R76+0x12b00], [R88.64], P0 ;  /* 0x12b00000584c7fae */ /* 0x0003e60008121844 */
[----:B------:R-:W4:Y:S01]  /*84140*/  LDL.LU R77, [R1+0x3cc0] ;  /* 0x003cc000014d7983 */ /* 0x000f220000300800 */
        /* <DEDUP_REMOVED lines=13> */
[----:B-1----:R-:W2:Y:S02]  /*84220*/  LDL.LU R88, [R1+0x3cbc] ;  /* 0x003cbc0001587983 */ /* 0x002ea40000300800 */
[----:B------:R-:W2:Y:S02]  /*84230*/  LDL.LU R91, [R1+0x3cfc] ;  /* 0x003cfc00015b7983 */ /* 0x000ea40000300800 */
[----:B---3--:R-:W3:Y:S01]  /*84240*/  LDL.LU R94, [R1+0x3d40] ;  /* 0x003d4000015e7983 */ /* 0x008ee20000300800 */
[----:B------:R-:W3:Y:S01]  /*84250*/  LDL.LU R96, [R1+0x3d80] ;  /* 0x003d800001607983 */ /* 0x000ee20000300800 */
[----:B------:R-:W3:Y:S02]  /*84260*/  LDL.LU R95, [R1+0x3d3c] ;  /* 0x003d3c00015f7983 */ /* 0x000ee40000300800 */
[----:B------:R-:W3:Y:S02]  /*84270*/  LDL.LU R97, [R1+0x3d7c] ;  /* 0x003d7c0001617983 */ /* 0x000ee40000300800 */
[----:B------:R-:W3:Y:S01]  /*84280*/  LDL.LU.64 R78, [R1+0x3448] ;  /* 0x00344800014e7983 */ /* 0x000ee20000300a00 */
[----:B------:R-:W3:Y:S01]  /*84290*/  LDL.LU.64 R80, [R1+0x3408] ;  /* 0x0034080001507983 */ /* 0x000ee20000300a00 */
[----:B------:R-:W3:Y:S03]  /*842a0*/  LDL.LU.64 R82, [R1+0x33c8] ;  /* 0x0033c80001527983 */ /* 0x000ee60000300a00 */
        /* <DEDUP_REMOVED lines=8> */
[----:B------:R-:W3:Y:S01]  /*84330*/  LDL.LU.64 R86, [R1+0x3348] ;  /* 0x0033480001567983 */ /* 0x000ee20000300a00 */
[----:B------:R-:W-:-:S03]  /*84340*/  LOP3.LUT R3, R140, 0x70, RZ, 0x3c, !PT ;  /* 0x000000708c037812 */ /* 0x000fc600078e3cff */
[----:B------:R1:W-:Y:S01]  /*84350*/  LDGSTS.E [R76+0x17b00], [R128.64], P0 ;  /* 0x17b00000804c7fae */ /* 0x0003e20008121844 */
[----:B------:R1:W-:Y:S01]  /*84360*/  LDGSTS.E [R76+0x17f00], [R132.64], P0 ;  /* 0x17f00000844c7fae */ /* 0x0003e20008121844 */
[----:B------:R-:W-:Y:S02]  /*84370*/  LEA R3, R137, R3, 0xf ;  /* 0x0000000389037211 */ /* 0x000fe400078e78ff */
[----:B----4-:R-:W-:-:S05]  /*84380*/  IADD3 R77, P1, R77, R135, RZ ;  /* 0x000000874d4d7210 */ /* 0x010fca0007f3e0ff */
[----:B------:R4:W-:Y:S01]  /*84390*/  STL [R1+0x3cc0], R77 ;  /* 0x003cc04d01007387 */ /* 0x0009e20000100800 */
[-C--:B--2---:R-:W-:Y:S01]  /*843a0*/  IADD3 R90, P2, R90, R135.reuse, RZ ;  /* 0x000000875a5a7210 */ /* 0x084fe20007f5e0ff */
[--C-:B------:R-:W-:Y:S02]  /*843b0*/  IMAD.X R88, R88, 0x1, R2.reuse, P1 ;  /* 0x0000000158587824 */ /* 0x100fe400008e0602 */
[----:B-1----:R-:W-:Y:S02]  /*843c0*/  IMAD.MOV.U32 R76, RZ, RZ, R77 ;  /* 0x000000ffff4c7224 */ /* 0x002fe400078e004d */
[----:B------:R-:W-:Y:S01]  /*843d0*/  IMAD.X R91, R91, 0x1, R2, P2 ;  /* 0x000000015b5b7824 */ /* 0x000fe200010e0602 */
[----:B------:R1:W-:Y:S01]  /*843e0*/  STL [R1+0x3cbc], R88 ;  /* 0x003cbc5801007387 */ /* 0x0003e20000100800 */
[----:B------:R-:W-:Y:S02]  /*843f0*/  STL [R1+0x3d00], R90 ;  /* 0x003d005a01007387 */ /* 0x000fe40000100800 */
[----:B----4-:R-:W-:Y:S01]  /*84400*/  IMAD.MOV.U32 R77, RZ, RZ, R88 ;  /* 0x000000ffff4d7224 */ /* 0x010fe200078e0058 */
[----:B------:R4:W-:Y:S04]  /*84410*/  STL [R1+0x3cfc], R91 ;  /* 0x003cfc5b01007387 */ /* 0x0009e80000100800 */
[----:B------:R4:W-:Y:S04]  /*84420*/  LDGSTS.E [R3+0x10380], [R76.64], P0 ;  /* 0x103800004c037fae */ /* 0x0009e80008121844 */
[----:B-1----:R-:W2:Y:S01]  /*84430*/  LDL.LU.64 R88, [R1+0x3308] ;  /* 0x0033080001587983 */ /* 0x002ea20000300a00 */
[----:B---3--:R-:W-:Y:S01]  /*84440*/  IADD3 R94, P1, R94, R135, RZ ;  /* 0x000000875e5e7210 */ /* 0x008fe20007f3e0ff */
[----:B----4-:R-:W-:Y:S01]  /*84450*/  IMAD.MOV.U32 R76, RZ, RZ, R90 ;  /* 0x000000ffff4c7224 */ /* 0x010fe200078e005a */
[----:B------:R-:W-:-:S02]  /*84460*/  MOV R77, R91 ;  /* 0x0000005b004d7202 */ /* 0x000fc40000000f00 */
[----:B------:R-:W3:Y:S01]  /*84470*/  LDL.LU.64 R90, [R1+0x32c8] ;  /* 0x0032c800015a7983 */ /* 0x000ee20000300a00 */
[--C-:B------:R-:W-:Y:S02]  /*84480*/  IMAD.X R95, R95, 0x1, R2.reuse, P1 ;  /* 0x000000015f5f7824 */ /* 0x100fe400008e0602 */
[----:B------:R-:W4:Y:S01]  /*84490*/  LDL.LU.64 R92, [R1+0x3288] ;  /* 0x00328800015c7983 */ /* 0x000f220000300a00 */
[----:B------:R-:W-:Y:S01]  /*844a0*/  IADD3 R96, P2, R96, R135, RZ ;  /* 0x0000008760607210 */ /* 0x000fe20007f5e0ff */
[----:B------:R-:W-:Y:S04]  /*844b0*/  STL [R1+0x3d40], R94 ;  /* 0x003d405e01007387 */ /* 0x000fe80000100800 */
[----:B------:R1:W-:Y:S01]  /*844c0*/  LDGSTS.E [R3+0x10780], [R76.64], P0 ;  /* 0x107800004c037fae */ /* 0x0003e20008121844 */
[----:B------:R1:W-:Y:S02]  /*844d0*/  STL [R1+0x3d3c], R95 ;  /* 0x003d3c5f01007387 */ /* 0x0003e40000100800 */
[----:B------:R-:W-:Y:S02]  /*844e0*/  STL [R1+0x3d80], R96 ;  /* 0x003d806001007387 */ /* 0x000fe40000100800 */
[----:B------:R-:W-:-:S02]  /*844f0*/  IMAD.X R97, R97, 0x1, R2, P2 ;  /* 0x0000000161617824 */ /* 0x000fc400010e0602 */
[----:B-1----:R-:W-:Y:S01]  /*84500*/  IMAD.MOV.U32 R76, RZ, RZ, R94 ;  /* 0x000000ffff4c7224 */ /* 0x002fe200078e005e */
[----:B------:R-:W-:Y:S02]  /*84510*/  MOV R77, R95 ;  /* 0x0000005f004d7202 */ /* 0x000fe40000000f00 */
[----:B------:R-:W4:Y:S04]  /*84520*/  LDL.LU.64 R94, [R1+0x3248] ;  /* 0x00324800015e7983 */ /* 0x000f280000300a00 */
[----:B------:R1:W-:Y:S01]  /*84530*/  LDGSTS.E [R3+0x10b80], [R76.64], P0 ;  /* 0x10b800004c037fae */ /* 0x0003e20008121844 */
[----:B------:R1:W-:Y:S02]  /*84540*/  STL [R1+0x3d7c], R97 ;  /* 0x003d7c6101007387 */ /* 0x0003e40000100800 */
[----:B-1----:R-:W-:-:S02]  /*84550*/  IMAD.MOV.U32 R76, RZ, RZ, R96 ;  /* 0x000000ffff4c7224 */ /* 0x002fc400078e0060 */
        /* <DEDUP_REMOVED lines=46> */
[----:B------:R1:W-:Y:S01]  /*84840*/  STL.64 [R1+0x3448], R76 ;  /* 0x0034484c01007387 */ /* 0x0003e20000100a00 */
[----:B------:R1:W-:Y:S02]  /*84850*/  STL.64 [R1+0x3408], R78 ;  /* 0x0034084e01007387 */ /* 0x0003e40000100a00 */
[----:B------:R1:W-:Y:S02]  /*84860*/  STL.64 [R1+0x33c8], R80 ;  /* 0x0033c85001007387 */ /* 0x0003e40000100a00 */
[----:B------:R1:W-:Y:S01]  /*84870*/  STL.64 [R1+0x3388], R82 ;  /* 0x0033885201007387 */ /* 0x0003e20000100a00 */
[----:B------:R1:W-:Y:S04]  /*84880*/  STL.64 [R1+0x3348], R84 ;  /* 0x0033485401007387 */ /* 0x0003e80000100a00 */
[----:B------:R1:W-:Y:S01]  /*84890*/  LDGSTS.E [R3+0x11380], [R76.64], P0 ;  /* 0x113800004c037fae */ /* 0x0003e20008121844 */
[----:B------:R1:W-:Y:S02]  /*848a0*/  LDGSTS.E [R3+0x11780], [R78.64], P0 ;  /* 0x117800004e037fae */ /* 0x0003e40008121844 */
[----:B------:R1:W-:Y:S02]  /*848b0*/  LDGSTS.E [R3+0x11b80], [R80.64], P0 ;  /* 0x11b8000050037fae */ /* 0x0003e40008121844 */
[----:B------:R2:W-:Y:S01]  /*848c0*/  LDGSTS.E [R3+0x11f80], [R82.64], P0 ;  /* 0x11f8000052037fae */ /* 0x0005e20008121844 */
[----:B------:R2:W-:Y:S01]  /*848d0*/  LDGSTS.E [R3+0x12380], [R84.64], P0 ;  /* 0x1238000054037fae */ /* 0x0005e20008121844 */
[----:B------:R-:W-:-:S05]  /*848e0*/  IMAD.MOV.U32 R209, RZ, RZ, 0x1f ;  /* 0x0000001fffd17424 */ /* 0x000fca00078e00ff */
[----:B------:R-:W-:Y:S02]  /*848f0*/  IADD3 R209, R209, c[0x0][0x180], RZ ;  /* 0x00006000d1d17a10 */ /* 0x000fe40007ffe0ff */
[----:B------:R-:W-:Y:S02]  /*84900*/  IADD3 R136, R136, 0x1, RZ ;  /* 0x0000000188887810 */ /* 0x000fe40007ffe0ff */
[----:B-1----:R-:W-:-:S04]  /*84910*/  SHF.R.S32.HI R76, RZ, 0x1f, R209 ;  /* 0x0000001fff4c7819 */ /* 0x002fc800000114d1 */
[----:B------:R-:W-:-:S04]  /*84920*/  LEA.HI R76, R76, R209, RZ, 0x5 ;  /* 0x000000d14c4c7211 */ /* 0x000fc800078f28ff */
[----:B------:R-:W-:Y:S02]  /*84930*/  SHF.R.S32.HI R76, RZ, 0x5, R76 ;  /* 0x00000005ff4c7819 */ /* 0x000fe4000001144c */
[----:B--2---:R-:W-:-:S04]  /*84940*/  IADD3 R87, P1, R88, R135, RZ ;  /* 0x0000008758577210 */ /* 0x004fc80007f3e0ff */
[----:B------:R-:W-:Y:S02]  /*84950*/  IADD3.X R86, R89, R2, RZ, P1, !PT ;  /* 0x0000000259567210 */ /* 0x000fe40000ffe4ff */
[----:B---3--:R-:W-:-:S05]  /*84960*/  IADD3 R89, P1, R90, R135, RZ ;  /* 0x000000875a597210 */ /* 0x008fca0007f3e0ff */
[----:B------:R-:W-:Y:S01]  /*84970*/  IMAD.X R88, R91, 0x1, R2, P1 ;  /* 0x000000015b587824 */ /* 0x000fe200008e0602 */
[----:B----4-:R-:W-:-:S05]  /*84980*/  IADD3 R91, P1, R92, R135, RZ ;  /* 0x000000875c5b7210 */ /* 0x010fca0007f3e0ff */
        /* <DEDUP_REMOVED lines=30> */
[--C-:B------:R-:W-:Y:S01]  /*84b70*/  IMAD.X R120, R123, 0x1, R2.reuse, P1 ;  /* 0x000000017b787824 */ /* 0x100fe200008e0602 */
[-C--:B------:R-:W-:Y:S02]  /*84b80*/  IADD3 R123, P1, R124, R135.reuse, RZ ;  /* 0x000000877c7b7210 */ /* 0x080fe40007f3e0ff */
[----:B------:R-:W-:Y:S02]  /*84b90*/  LOP3.LUT R87, R87, R86, RZ, 0x3c, !PT ;  /* 0x0000005657577212 */ /* 0x000fe400078e3cff */
[----:B------:R-:W-:Y:S01]  /*84ba0*/  LOP3.LUT R89, R89, R88, RZ, 0x3c, !PT ;  /* 0x0000005859597212 */ /* 0x000fe200078e3cff */
[----:B------:R-:W-:Y:S01]  /*84bb0*/  IMAD.X R122, R125, 0x1, R2, P1 ;  /* 0x000000017d7a7824 */ /* 0x000fe200008e0602 */
[----:B------:R-:W-:Y:S02]  /*84bc0*/  IADD3 R125, P1, R126, R135, RZ ;  /* 0x000000877e7d7210 */ /* 0x000fe40007f3e0ff */
[----:B------:R-:W-:Y:S02]  /*84bd0*/  LOP3.LUT R91, R91, R90, RZ, 0x3c, !PT ;  /* 0x0000005a5b5b7212 */ /* 0x000fe400078e3cff */
[----:B------:R-:W-:-:S02]  /*84be0*/  LOP3.LUT R93, R93, R92, RZ, 0x3c, !PT ;  /* 0x0000005c5d5d7212 */ /* 0x000fc400078e3cff */
[----:B------:R-:W-:Y:S02]  /*84bf0*/  LOP3.LUT R86, R87, R86, RZ, 0x3c, !PT ;  /* 0x0000005657567212 */ /* 0x000fe400078e3cff */
[----:B------:R-:W-:Y:S01]  /*84c00*/  LOP3.LUT R95, R95, R94, RZ, 0x3c, !PT ;  /* 0x0000005e5f5f7212 */ /* 0x000fe200078e3cff */
[----:B------:R-:W-:Y:S01]  /*84c10*/  IMAD.X R124, R127, 0x1, R2, P1 ;  /* 0x000000017f7c7824 */ /* 0x000fe200008e0602 */
        /* <DEDUP_REMOVED lines=13> */
[----:B------:R-:W-:Y:S02]  /*84cf0*/  IADD3.X R126, R129, R2, RZ, P1, !PT ;  /* 0x00000002817e7210 */ /* 0x000fe40000ffe4ff */
[----:B------:R-:W-:Y:S02]  /*84d00*/  LOP3.LUT R91, R91, R90, RZ, 0x3c, !PT ;  /* 0x0000005a5b5b7212 */ /* 0x000fe400078e3cff */
[----:B------:R-:W-:-:S02]  /*84d10*/  LOP3.LUT R98, R99, R98, RZ, 0x3c, !PT ;  /* 0x0000006263627212 */ /* 0x000fc400078e3cff */
[----:B------:R-:W-:Y:S01]  /*84d20*/  LOP3.LUT R107, R107, R106, RZ, 0x3c, !PT ;  /* 0x0000006a6b6b7212 */ /* 0x000fe200078e3cff */
[----:B------:R-:W-:Y:S01]  /*84d30*/  IADD3 R129, P1, R130, R135, RZ ;  /* 0x0000008782817210 */ /* 0x000fe20007f3e0ff */
[----:B------:R-:W-:Y:S02]  /*84d40*/  LOP3.LUT R93, R93, R92, RZ, 0x3c, !PT ;  /* 0x0000005c5d5d7212 */ /* 0x000fe400078e3cff */
[----:B------:R-:W-:Y:S02]  /*84d50*/  LOP3.LUT R100, R101, R100, RZ, 0x3c, !PT ;  /* 0x0000006465647212 */ /* 0x000fe400078e3cff */
[----:B------:R-:W-:Y:S02]  /*84d60*/  LOP3.LUT R109, R109, R108, RZ, 0x3c, !PT ;  /* 0x0000006c6d6d7212 */ /* 0x000fe400078e3cff */
[----:B------:R-:W-:Y:S02]  /*84d70*/  LOP3.LUT R95, R95, R94, RZ, 0x3c, !PT ;  /* 0x0000005e5f5f7212 */ /* 0x000fe400078e3cff */
[----:B------:R-:W-:-:S02]  /*84d80*/  LOP3.LUT R102, R103, R102, RZ, 0x3c, !PT ;  /* 0x0000006667667212 */ /* 0x000fc400078e3cff */
[----:B------:R-:W-:Y:S01]  /*84d90*/  LOP3.LUT R111, R111, R110, RZ, 0x3c, !PT ;  /* 0x0000006e6f6f7212 */ /* 0x000fe200078e3cff */
[----:B------:R1:W-:Y:S01]  /*84da0*/  STL.64 [R1+0x3308], R86 ;  /* 0x0033085601007387 */ /* 0x0003e20000100a00 */
[----:B------:R-:W-:Y:S02]  /*84db0*/  LOP3.LUT R97, R97, R96, RZ, 0x3c, !PT ;  /* 0x0000006061617212 */ /* 0x000fe400078e3cff */
[----:B------:R-:W-:Y:S02]  /*84dc0*/  LOP3.LUT R104, R105, R104, RZ, 0x3c, !PT ;  /* 0x0000006869687212 */ /* 0x000fe400078e3cff */
[----:B------:R-:W-:Y:S01]  /*84dd0*/  LOP3.LUT R113, R113, R112, RZ, 0x3c, !PT ;  /* 0x0000007071717212 */ /* 0x000fe200078e3cff */
[----:B------:R1:W-:Y:S01]  /*84de0*/  STL.64 [R1+0x32c8], R88 ;  /* 0x0032c85801007387 */ /* 0x0003e20000100a00 */
[----:B------:R-:W-:Y:S02]  /*84df0*/  LOP3.LUT R99, R99, R98, RZ, 0x3c, !PT ;  /* 0x0000006263637212 */ /* 0x000fe400078e3cff */
[----:B------:R-:W-:-:S02]  /*84e00*/  LOP3.LUT R106, R107, R106, RZ, 0x3c, !PT ;  /* 0x0000006a6b6a7212 */ /* 0x000fc400078e3cff */
[----:B------:R-:W-:Y:S01]  /*84e10*/  LOP3.LUT R115, R115, R114, RZ, 0x3c, !PT ;  /* 0x0000007273737212 */ /* 0x000fe200078e3cff */
[----:B------:R1:W-:Y:S01]  /*84e20*/  STL.64 [R1+0x3288], R90 ;  /* 0x0032885a01007387 */ /* 0x0003e20000100a00 */
[----:B------:R-:W-:Y:S02]  /*84e30*/  LOP3.LUT R101, R101, R100, RZ, 0x3c, !PT ;  /* 0x0000006465657212 */ /* 0x000fe400078e3cff */
[----:B------:R-:W-:Y:S02]  /*84e40*/  LOP3.LUT R108, R109, R108, RZ, 0x3c, !PT ;  /* 0x0000006c6d6c7212 */ /* 0x000fe400078e3cff */
[----:B------:R-:W-:Y:S01]  /*84e50*/  LOP3.LUT R117, R117, R116, RZ, 0x3c, !PT ;  /* 0x0000007475757212 */ /* 0x000fe200078e3cff */
[----:B------:R-:W-:Y:S01]  /*84e60*/  IMAD.X R128, R131, 0x1, R2, P1 ;  /* 0x0000000183807824 */ /* 0x000fe200008e0602 */
        /* <DEDUP_REMOVED lines=12> */
[----:B------:R1:W-:Y:S04]  /*84f30*/  LDGSTS.E [R3+0x12780], [R86.64], P0 ;  /* 0x1278000056037fae */ /* 0x0003e80008121844 */
[----:B------:R1:W-:Y:S01]  /*84f40*/  STL.64 [R1+0x3188], R98 ;  /* 0x0031886201007387 */ /* 0x0003e20000100a00 */
[----:B------:R-:W-:Y:S02]  /*84f50*/  LOP3.LUT R109, R109, R108, RZ, 0x3c, !PT ;  /* 0x0000006c6d6d7212 */ /* 0x000fe400078e3cff */
[----:B------:R-:W-:Y:S02]  /*84f60*/  LOP3.LUT R116, R117, R116, RZ, 0x3c, !PT ;  /* 0x0000007475747212 */ /* 0x000fe400078e3cff */
[----:B------:R-:W-:Y:S01]  /*84f70*/  LOP3.LUT R125, R125, R124, RZ, 0x3c, !PT ;  /* 0x0000007c7d7d7212 */ /* 0x000fe200078e3cff */
[----:B------:R1:W-:Y:S01]  /*84f80*/  LDGSTS.E [R3+0x12b80], [R88.64], P0 ;  /* 0x12b8000058037fae */ /* 0x0003e20008121844 */
[----:B------:R-:W-:-:S03]  /*84f90*/  IADD3 R131, P1, R132, R135, RZ ;  /* 0x0000008784837210 */ /* 0x000fc60007f3e0ff */
[----:B------:R1:W-:Y:S01]  /*84fa0*/  STL.64 [R1+0x3148], R100 ;  /* 0x0031486401007387 */ /* 0x0003e20000100a00 */
[----:B------:R-:W-:Y:S02]  /*84fb0*/  LOP3.LUT R111, R111, R110, RZ, 0x3c, !PT ;  /* 0x0000006e6f6f7212 */ /* 0x000fe400078e3cff */
[----:B------:R-:W-:Y:S02]  /*84fc0*/  LOP3.LUT R118, R119, R118, RZ, 0x3c, !PT ;  /* 0x0000007677767212 */ /* 0x000fe400078e3cff */
[----:B------:R-:W-:Y:S01]  /*84fd0*/  LOP3.LUT R127, R127, R126, RZ, 0x3c, !PT ;  /* 0x0000007e7f7f7212 */ /* 0x000fe200078e3cff */
[----:B------:R1:W-:Y:S04]  /*84fe0*/  LDGSTS.E [R3+0x12f80], [R90.64], P0 ;  /* 0x12f800005a037fae */ /* 0x0003e80008121844 */
[----:B------:R1:W-:Y:S01]  /*84ff0*/  STL.64 [R1+0x3108], R102 ;  /* 0x0031086601007387 */ /* 0x0003e20000100a00 */
[----:B------:R-:W-:-:S02]  /*85000*/  LOP3.LUT R113, R113, R112, RZ, 0x3c, !PT ;  /* 0x0000007071717212 */ /* 0x000fc400078e3cff */
[----:B------:R-:W-:Y:S02]  /*85010*/  LOP3.LUT R120, R121, R120, RZ, 0x3c, !PT ;  /* 0x0000007879787212 */ /* 0x000fe400078e3cff */
[----:B------:R-:W-:Y:S01]  /*85020*/  LOP3.LUT R129, R129, R128, RZ, 0x3c, !PT ;  /* 0x0000008081817212 */ /* 0x000fe200078e3cff */
[----:B------:R1:W-:Y:S04]  /*85030*/  LDGSTS.E [R3+0x13380], [R92.64], P0 ;  /* 0x133800005c037fae */ /* 0x0003e80008121844 */
[----:B------:R1:W-:Y:S01]  /*85040*/  STL.64 [R1+0x30c8], R104 ;  /* 0x0030c86801007387 */ /* 0x0003e20000100a00 */
[----:B------:R-:W-:Y:S02]  /*85050*/  LOP3.LUT R115, R115, R114, RZ, 0x3c, !PT ;  /* 0x0000007273737212 */ /* 0x000fe400078e3cff */
[----:B------:R-:W-:Y:S01]  /*85060*/  LOP3.LUT R122, R123, R122, RZ, 0x3c, !PT ;  /* 0x0000007a7b7a7212 */ /* 0x000fe200078e3cff */
[----:B------:R1:W-:Y:S01]  /*85070*/  LDGSTS.E [R3+0x13780], [R94.64], P0 ;  /* 0x137800005e037fae */ /* 0x0003e20008121844 */
[----:B------:R1:W-:Y:S01]  /*85080*/  STL.64 [R1+0x3088], R106 ;  /* 0x0030886a01007387 */ /* 0x0003e20000100a00 */
[----:B------:R-:W-:-:S02]  /*85090*/  LOP3.LUT R117, R117, R116, RZ, 0x3c, !PT ;  /* 0x0000007475757212 */ /* 0x000fc400078e3cff */
[----:B------:R-:W-:Y:S01]  /*850a0*/  LOP3.LUT R124, R125, R124, RZ, 0x3c, !PT ;  /* 0x0000007c7d7c7212 */ /* 0x000fe200078e3cff */
[----:B------:R1:W-:Y:S01]  /*850b0*/  LDGSTS.E [R3+0x13b80], [R96.64], P0 ;  /* 0x13b8000060037fae */ /* 0x0003e20008121844 */
[----:B------:R1:W-:Y:S01]  /*850c0*/  STL.64 [R1+0x3048], R108 ;  /* 0x0030486c01007387 */ /* 0x0003e20000100a00 */
[----:B------:R-:W-:Y:S02]  /*850d0*/  LOP3.LUT R119, R119, R118, RZ, 0x3c, !PT ;  /* 0x0000007677777212 */ /* 0x000fe400078e3cff */
[----:B------:R-:W-:Y:S01]  /*850e0*/  LOP3.LUT R126, R127, R126, RZ, 0x3c, !PT ;  /* 0x0000007e7f7e7212 */ /* 0x000fe200078e3cff */
[----:B------:R1:W-:Y:S01]  /*850f0*/  LDGSTS.E [R3+0x13f80], [R98.64], P0 ;  /* 0x13f8000062037fae */ /* 0x0003e20008121844 */
[----:B------:R-:W-:-:S03]  /*85100*/  IMAD.X R130, R133, 0x1, R2, P1 ;  /* 0x0000000185827824 */ /* 0x000fc600008e0602 */
[----:B------:R1:W-:Y:S01]  /*85110*/  STL.64 [R1+0x3008], R110 ;  /* 0x0030086e01007387 */ /* 0x0003e20000100a00 */
[----:B------:R-:W-:Y:S02]  /*85120*/  LOP3.LUT R121, R121, R120, RZ, 0x3c, !PT ;  /* 0x0000007879797212 */ /* 0x000fe400078e3cff */
[----:B------:R-:W-:Y:S01]  /*85130*/  LOP3.LUT R128, R129, R128, RZ, 0x3c, !PT ;  /* 0x0000008081807212 */ /* 0x000fe200078e3cff */
[----:B------:R1:W-:Y:S01]  /*85140*/  LDGSTS.E [R3+0x14380], [R100.64], P0 ;  /* 0x1438000064037fae */ /* 0x0003e20008121844 */
[----:B------:R1:W-:Y:S01]  /*85150*/  STL.64 [R1+0x2fc8], R112 ;  /* 0x002fc87001007387 */ /* 0x0003e20000100a00 */
[----:B------:R-:W-:-:S03]  /*85160*/  LOP3.LUT R123, R123, R122, RZ, 0x3c, !PT ;  /* 0x0000007a7b7b7212 */ /* 0x000fc600078e3cff */
[----:B------:R1:W-:Y:S01]  /*85170*/  LDGSTS.E [R3+0x14780], [R102.64], P0 ;  /* 0x1478000066037fae */ /* 0x0003e20008121844 */
[----:B------:R1:W-:Y:S01]  /*85180*/  STL.64 [R1+0x2f88], R114 ;  /* 0x002f887201007387 */ /* 0x0003e20000100a00 */
        /* <DEDUP_REMOVED lines=9> */
[----:B------:R-:W-:Y:S01]  /*85220*/  IMAD.MOV.U32 R132, RZ, RZ, R131 ;  /* 0x000000ffff847224 */ /* 0x000fe200078e0083 */
[----:B------:R-:W-:Y:S02]  /*85230*/  MOV R133, R130 ;  /* 0x0000008200857202 */ /* 0x000fe40000000f00 */
[----:B------:R1:W-:Y:S01]  /*85240*/  LDGSTS.E [R3+0x15780], [R110.64], P0 ;  /* 0x157800006e037fae */ /* 0x0003e20008121844 */
[----:B------:R1:W-:Y:S02]  /*85250*/  STL.64 [R1+0x2e88], R122 ;  /* 0x002e887a01007387 */ /* 0x0003e40000100a00 */
[----:B------:R1:W-:Y:S02]  /*85260*/  LDGSTS.E [R3+0x15b80], [R112.64], P0 ;  /* 0x15b8000070037fae */ /* 0x0003e40008121844 */
[----:B------:R1:W-:Y:S01]  /*85270*/  STL.64 [R1+0x2e48], R124 ;  /* 0x002e487c01007387 */ /* 0x0003e20000100a00 */
[----:B------:R1:W-:Y:S04]  /*85280*/  LDGSTS.E [R3+0x15f80], [R114.64], P0 ;  /* 0x15f8000072037fae */ /* 0x0003e80008121844 */
[----:B------:R1:W-:Y:S01]  /*85290*/  STL.64 [R1+0x2e08], R126 ;  /* 0x002e087e01007387 */ /* 0x0003e20000100a00 */
[----:B------:R1:W-:Y:S02]  /*852a0*/  LDGSTS.E [R3+0x16380], [R116.64], P0 ;  /* 0x1638000074037fae */ /* 0x0003e40008121844 */
[----:B------:R1:W-:Y:S02]  /*852b0*/  STL.64 [R1+0x2dc8], R128 ;  /* 0x002dc88001007387 */ /* 0x0003e40000100a00 */
[----:B------:R1:W-:Y:S01]  /*852c0*/  LDGSTS.E [R3+0x16780], [R118.64], P0 ;  /* 0x1678000076037fae */ /* 0x0003e20008121844 */
[----:B------:R1:W-:Y:S04]  /*852d0*/  STL.64 [R1+0x2d88], R132 ;  /* 0x002d888401007387 */ /* 0x0003e80000100a00 */
[----:B------:R1:W-:Y:S01]  /*852e0*/  LDGSTS.E [R3+0x16b80], [R120.64], P0 ;  /* 0x16b8000078037fae */ /* 0x0003e20008121844 */
[----:B------:R1:W-:Y:S02]  /*852f0*/  LDGSTS.E [R3+0x16f80], [R122.64], P0 ;  /* 0x16f800007a037fae */ /* 0x0003e40008121844 */
[----:B------:R1:W-:Y:S02]  /*85300*/  STL [R1+0x2d84], R136 ;  /* 0x002d848801007387 */ /* 0x0003e40000100800 */
[----:B------:R1:W-:Y:S01]  /*85310*/  LDGSTS.E [R3+0x17380], [R124.64], P0 ;  /* 0x173800007c037fae */ /* 0x0003e20008121844 */
[----:B------:R1:W-:Y:S01]  /*85320*/  LDGSTS.E [R3+0x17780], [R126.64], P0 ;  /* 0x177800007e037fae */ /* 0x0003e20008121844 */
[----:B------:R1:W-:Y:S02]  /*85330*/  LDGSTS.E [R3+0x17b80], [R128.64], P0 ;  /* 0x17b8000080037fae */ /* 0x0003e40008121844 */
[----:B------:R1:W-:Y:S01]  /*85340*/  LDGSTS.E [R3+0x17f80], [R132.64], P0 ;  /* 0x17f8000084037fae */ /* 0x0003e20008121844 */
[----:B------:R-:W-:Y:S01]  /*85350*/  ISETP.NE.U32.AND P0, PT, R136, R76, PT ;  /* 0x0000004c8800720c */ /* 0x000fe20003f05070 */
[----:B------:R-:W0:Y:S11]  /*85360*/  LDGDEPBAR ;  /* 0x00000000000079af */ /* 0x000e360000000000 */
[----:B------:R-:W-:Y:S01]  /*85370*/  @!UPT UIADD3 URZ, URZ, URZ, URZ ;  /* 0x0000003f3f3ff290 */ /* 0x000fe2000fffe03f */
[----:B-1----:R-:W-:Y:S01]  /*85380*/  @!P0 CALL.REL.NOINC `(.L_x_0) ;  /* 0x0000001000008944 */ /* 0x002fe20003c00000 */
[----:B------:R-:W-:Y:S05]  /*85390*/  BRA `(.L_x_1) ;  /* 0xfffb2cf000007947 */ /* 0x000fea000383ffff */
.L_x_0:
[----:B-----5:R-:W2:Y:S01]  /*853a0*/  LDL.LU R78, [R1+0x3da0] ;  /* 0x003da000014e7983 */ /* 0x020ea20000300800 */
[----:B------:R-:W-:-:S04]  /*853b0*/  DEPBAR.LE SB0, 0x0 ;  /* 0x000080000000791a */ /* 0x000fc80000000000 */
[----:B------:R-:W1:Y:S04]  /*853c0*/  S2R R77, SR_TID.X ;  /* 0x00000000004d7919 */ /* 0x000e680000002100 */
[----:B------:R-:W3:Y:S04]  /*853d0*/  LDL.LU R88, [R1+0x1c70] ;  /* 0x001c700001587983 */ /* 0x000ee80000300800 */
[----:B------:R-:W3:Y:S04]  /*853e0*/  LDL.LU R89, [R1+0x1c74] ;  /* 0x001c740001597983 */ /* 0x000ee80000300800 */
[----:B------:R-:W3:Y:S04]  /*853f0*/  LDL.LU R90, [R1+0x1c30] ;  /* 0x001c3000015a7983 */ /* 0x000ee80000300800 */
[----:B------:R-:W3:Y:S04]  /*85400*/  LDL.LU R91, [R1+0x1c34] ;  /* 0x001c3400015b7983 */ /* 0x000ee80000300800 */
[----:B------:R-:W4:Y:S01]  /*85410*/  LDL.LU R84, [R1+0x1c78] ;  /* 0x001c780001547983 */ /* 0x000f220000300800 */
[C---:B-1----:R-:W-:Y:S01]  /*85420*/  IMAD.SHL.U32 R2, R77.reuse, 0x40, RZ ;  /* 0x000000404d027824 */ /* 0x042fe200078e00ff */
[C---:B------:R-:W-:Y:S01]  /*85430*/  SHF.L.U32 R0, R77.reuse, 0x8, RZ ;  /* 0x000000084d007819 */ /* 0x040fe200000006ff */
[C---:B------:R-:W-:Y:S01]  /*85440*/  IMAD.SHL.U32 R3, R77.reuse, 0x20, RZ ;  /* 0x000000204d037824 */ /* 0x040fe200078e00ff */
[----:B------:R-:W4:Y:S02]  /*85450*/  LDL.LU R85, [R1+0x1c7c] ;  /* 0x001c7c0001557983 */ /* 0x000f240000300800 */
[----:B------:R-:W-:Y:S01]  /*85460*/  LOP3.LUT R2, R2, 0x600, RZ, 0xc0, !PT ;  /* 0x0000060002027812 */ /* 0x000fe200078ec0ff */
[C---:B------:R-:W-:Y:S01]  /*85470*/  IMAD.SHL.U32 R76, R77.reuse, 0x4, RZ ;  /* 0x000000044d4c7824 */ /* 0x040fe200078e00ff */
[----:B------:R-:W4:Y:S01]  /*85480*/  LDL.LU R86, [R1+0x1c38] ;  /* 0x001c380001567983 */ /* 0x000f220000300800 */
[----:B------:R-:W-:-:S02]  /*85490*/  LOP3.LUT R77, R77, 0x1f, RZ, 0xc0, !PT ;  /* 0x0000001f4d4d7812 */ /* 0x000fc400078ec0ff */
[----:B------:R-:W-:Y:S01]  /*854a0*/  LOP3.LUT R0, R0, 0x600, RZ, 0xc0, !PT ;  /* 0x0000060000007812 */ /* 0x000fe200078ec0ff */
[----:B------:R-:W4:Y:S01]  /*854b0*/  LDL.LU R87, [R1+0x1c3c] ;  /* 0x001c3c0001577983 */ /* 0x000f220000300800 */
[----:B------:R-:W-:-:S03]  /*854c0*/  LOP3.LUT R2, R2, 0x60, R3, 0xf8, !PT ;  /* 0x0000006002027812 */ /* 0x000fc600078ef803 */
[----:B------:R-:W4:Y:S01]  /*854d0*/  LDL.LU R80, [R1+0x18d0] ;  /* 0x0018d00001507983 */ /* 0x000f220000300800 */
[----:B------:R-:W-:-:S03]  /*854e0*/  LOP3.LUT R2, R2, 0x70, R76, 0x78, !PT ;  /* 0x0000007002027812 */ /* 0x000fc600078e784c */
[----:B------:R-:W4:Y:S01]  /*854f0*/  LDL.LU R81, [R1+0x18d4] ;  /* 0x0018d40001517983 */ /* 0x000f220000300800 */
[----:B------:R-:W-:-:S03]  /*85500*/  IMAD R0, R77, 0x10, R0 ;  /* 0x000000104d007824 */ /* 0x000fc600078e0200 */
[----:B------:R-:W4:Y:S04]  /*85510*/  LDL.LU R82, [R1+0x1720] ;  /* 0x0017200001527983 */ /* 0x000f280000300800 */
[----:B------:R-:W4:Y:S04]  /*85520*/  LDL.LU R83, [R1+0x1724] ;  /* 0x0017240001537983 */ /* 0x000f280000300800 */
[----:B------:R-:W4:Y:S04]  /*85530*/  LDL.LU R76, [R1+0x18d8] ;  /* 0x0018d800014c7983 */ /* 0x000f280000300800 */
[----:B------:R-:W4:Y:S04]  /*85540*/  LDL.LU R77, [R1+0x18dc] ;  /* 0x0018dc00014d7983 */ /* 0x000f280000300800 */
[----:B------:R-:W-:Y:S01]  /*85550*/  BAR.SYNC.DEFER_BLOCKING 0x0 ;  /* 0x0000000000007b1d */ /* 0x000fe20000010000 */
[----:B--2---:R-:W-:-:S05]  /*85560*/  ISETP.GE.AND P1, PT, R78, c[0x0][0x17c], PT ;  /* 0x00005f004e007a0c */ /* 0x004fca0003f26270 */
[----:B------:R-:W2:Y:S04]  /*85570*/  LDL.LU R78, [R1+0x1728] ;  /* 0x00172800014e7983 */ /* 0x000ea80000300800 */
[----:B------:R-:W2:Y:S04]  /*85580*/  LDL.LU R79, [R1+0x172c] ;  /* 0x00172c00014f7983 */ /* 0x000ea80000300800 */
[----:B---3--:R1:W-:Y:S04]  /*85590*/  STS.128 [R2], R88 ;  /* 0x0000005802007388 */ /* 0x0083e80000000c00 */
[----:B-1----:R-:W3:Y:S04]  /*855a0*/  LDL.LU R88, [R1+0xde0] ;  /* 0x000de00001587983 */ /* 0x002ee80000300800 */
[----:B------:R-:W3:Y:S04]  /*855b0*/  LDL.LU R89, [R1+0xde4] ;  /* 0x000de40001597983 */ /* 0x000ee80000300800 */
[----:B------:R-:W3:Y:S04]  /*855c0*/  LDL.LU R90, [R1+0xdd0] ;  /* 0x000dd000015a7983 */ /* 0x000ee80000300800 */
[----:B----4-:R1:W-:Y:S04]  /*855d0*/  STS.128 [R2+0x80], R84 ;  /* 0x0000805402007388 */ /* 0x0103e80000000c00 */
[----:B------:R-:W3:Y:S04]  /*855e0*/  LDL.LU R91, [R1+0xdd4] ;  /* 0x000dd400015b7983 */ /* 0x000ee80000300800 */
[----:B------:R4:W-:Y:S04]  /*855f0*/  STS.128 [R2+0x100], R80 ;  /* 0x0001005002007388 */ /* 0x0009e80000000c00 */
[----:B-1----:R-:W3:Y:S04]  /*85600*/  LDL.LU R84, [R1+0xde8] ;  /* 0x000de80001547983 */ /* 0x002ee80000300800 */
[----:B------:R-:W3:Y:S04]  /*85610*/  LDL.LU R85, [R1+0xdec] ;  /* 0x000dec0001557983 */ /* 0x000ee80000300800 */
[----:B------:R-:W3:Y:S04]  /*85620*/  LDL.LU R86, [R1+0xdd8] ;  /* 0x000dd80001567983 */ /* 0x000ee80000300800 */
[----:B------:R-:W3:Y:S04]  /*85630*/  LDL.LU R87, [R1+0xddc] ;  /* 0x000ddc0001577983 */ /* 0x000ee80000300800 */
[----:B----4-:R-:W3:Y:S04]  /*85640*/  LDL.LU R80, [R1+0xad0] ;  /* 0x000ad00001507983 */ /* 0x010ee80000300800 */
[----:B------:R-:W3:Y:S04]  /*85650*/  LDL.LU R81, [R1+0xad4] ;  /* 0x000ad40001517983 */ /* 0x000ee80000300800 */
[----:B------:R-:W3:Y:S04]  /*85660*/  LDL.LU R82, [R1+0xac0] ;  /* 0x000ac00001527983 */ /* 0x000ee80000300800 */
[----:B------:R-:W3:Y:S04]  /*85670*/  LDL.LU R83, [R1+0xac4] ;  /* 0x000ac40001537983 */ /* 0x000ee80000300800 */
[----:B--2---:R1:W-:Y:S01]  /*85680*/  STS.128 [R2+0x180], R76 ;  /* 0x0001804c02007388 */ /* 0x0043e20000000c00 */
[----:B------:R-:W-:-:S06]  /*85690*/  NOP ;  /* 0x0000000000007918 */ /* 0x000fcc0000000000 */
[----:B------:R-:W2:Y:S04]  /*856a0*/  LDS.128 R92, [R0] ;  /* 0x00000000005c7984 */ /* 0x000ea80000000c00 */
[----:B-1----:R-:W4:Y:S04]  /*856b0*/  LDL.LU R76, [R1+0xad8] ;  /* 0x000ad800014c7983 */ /* 0x002f280000300800 */
[----:B------:R-:W4:Y:S04]  /*856c0*/  LDL.LU R77, [R1+0xadc] ;  /* 0x000adc00014d7983 */ /* 0x000f280000300800 */
[----:B------:R-:W4:Y:S04]  /*856d0*/  LDL.LU R78, [R1+0xac8] ;  /* 0x000ac800014e7983 */ /* 0x000f280000300800 */
[----:B------:R-:W4:Y:S01]  /*856e0*/  LDL.LU R79, [R1+0xacc] ;  /* 0x000acc00014f7983 */ /* 0x000f220000300800 */
[----:B------:R-:W-:-:S02]  /*856f0*/  LOP3.LUT R200, R0, 0x20, RZ, 0x3c, !PT ;  /* 0x0000002000c87812 */ /* 0x000fc400078e3cff */
[C---:B------:R-:W-:Y:S02]  /*85700*/  LOP3.LUT R3, R0.reuse, 0x40, RZ, 0x3c, !PT ;  /* 0x0000004000037812 */ /* 0x040fe400078e3cff */
[----:B------:R-:W-:Y:S01]  /*85710*/  LOP3.LUT R252, R0, 0x60, RZ, 0x3c, !PT ;  /* 0x0000006000fc7812 */ /* 0x000fe200078e3cff */
[----:B------:R-:W1:Y:S04]  /*85720*/  LDS.128 R100, [R200] ;  /* 0x00000000c8647984 */ /* 0x000e680000000c00 */
[----:B------:R-:W3:Y:S04]  /*85730*/  LDS.128 R96, [R3] ;  /* 0x0000000003607984 */ /* 0x000ee80000000c00 */
[----:B--2---:R-:W-:Y:S04]  /*85740*/  STL.64 [R1+0x6e0], R92 ;  /* 0x0006e05c01007387 */ /* 0x004fe80000100a00 */
[----:B------:R-:W-:Y:S04]  /*85750*/  STL.64 [R1+0x6e8], R94 ;  /* 0x0006e85e01007387 */ /* 0x000fe80000100a00 */
[----:B------:R-:W2:Y:S01]  /*85760*/  LDS.128 R92, [R252] ;  /* 0x00000000fc5c7984 */ /* 0x000ea20000000c00 */
[----:B------:R-:W-:-:S06]  /*85770*/  NOP ;  /* 0x0000000000007918 */ /* 0x000fcc0000000000 */
[----:B---3--:R3:W-:Y:S04]  /*85780*/  STS.128 [R2], R88 ;  /* 0x0000005802007388 */ /* 0x0087e80000000c00 */
[----:B-1----:R-:W-:Y:S04]  /*85790*/  STL.64 [R1+0x740], R100 ;  /* 0x0007406401007387 */ /* 0x002fe80000100a00 */
[----:B------:R-:W-:Y:S04]  /*857a0*/  STL.64 [R1+0x748], R102 ;  /* 0x0007486601007387 */ /* 0x000fe80000100a00 */
[----:B------:R-:W-:Y:S04]  /*857b0*/  STL.64 [R1+0x8c0], R96 ;  /* 0x0008c06001007387 */ /* 0x000fe80000100a00 */
[----:B------:R-:W-:Y:S04]  /*857c0*/  STL.64 [R1+0x8c8], R98 ;  /* 0x0008c86201007387 */ /* 0x000fe80000100a00 */
[----:B------:R1:W-:Y:S04]  /*857d0*/  STS.128 [R2+0x80], R84 ;  /* 0x0000805402007388 */ /* 0x0003e80000000c00 */
[----:B--2---:R-:W-:Y:S04]  /*857e0*/  STL.64 [R1+0x8f0], R92 ;  /* 0x0008f05c01007387 */ /* 0x004fe80000100a00 */
[----:B------:R-:W-:Y:S04]  /*857f0*/  STL.64 [R1+0x8f8], R94 ;  /* 0x0008f85e01007387 */ /* 0x000fe80000100a00 */
[----:B---3--:R-:W2:Y:S04]  /*85800*/  LDL.LU R88, [R1+0x7d0] ;  /* 0x0007d00001587983 */ /* 0x008ea80000300800 */
[----:B------:R-:W2:Y:S04]  /*85810*/  LDL.LU R89, [R1+0x7d4] ;  /* 0x0007d40001597983 */ /* 0x000ea80000300800 */
[----:B------:R-:W2:Y:S04]  /*85820*/  LDL.LU R90, [R1+0x7b0] ;  /* 0x0007b000015a7983 */ /* 0x000ea80000300800 */
[----:B------:R-:W2:Y:S04]  /*85830*/  LDL.LU R91, [R1+0x7b4] ;  /* 0x0007b400015b7983 */ /* 0x000ea80000300800 */
[----:B-1----:R-:W3:Y:S04]  /*85840*/  LDL.LU R84, [R1+0x7d8] ;  /* 0x0007d80001547983 */ /* 0x002ee80000300800 */
[----:B------:R-:W3:Y:S04]  /*85850*/  LDL.LU R85, [R1+0x7dc] ;  /* 0x0007dc0001557983 */ /* 0x000ee80000300800 */
[----:B------:R-:W3:Y:S04]  /*85860*/  LDL.LU R86, [R1+0x7b8] ;  /* 0x0007b80001567983 */ /* 0x000ee80000300800 */
[----:B------:R1:W-:Y:S04]  /*85870*/  STS.128 [R2+0x100], R80 ;  /* 0x0001005002007388 */ /* 0x0003e80000000c00 */
[----:B------:R-:W3:Y:S04]  /*85880*/  LDL.LU R87, [R1+0x7bc] ;  /* 0x0007bc0001577983 */ /* 0x000ee80000300800 */
[----:B-1----:R-:W2:Y:S04]  /*85890*/  LDL.LU R80, [R1+0x5d0] ;  /* 0x0005d00001507983 */ /* 0x002ea80000300800 */
[----:B------:R-:W2:Y:S04]  /*858a0*/  LDL.LU R81, [R1+0x5d4] ;  /* 0x0005d40001517983 */ /* 0x000ea80000300800 */
[----:B------:R-:W2:Y:S04]  /*858b0*/  LDL.LU R82, [R1+0x5c0] ;  /* 0x0005c00001527983 */ /* 0x000ea80000300800 */
[----:B------:R-:W2:Y:S04]  /*858c0*/  LDL.LU R83, [R1+0x5c4] ;  /* 0x0005c40001537983 */ /* 0x000ea80000300800 */
[----:B----4-:R1:W-:Y:S01]  /*858d0*/  STS.128 [R2+0x180], R76 ;  /* 0x0001804c02007388 */ /* 0x0103e20000000c00 */
[----:B------:R-:W-:-:S06]  /*858e0*/  NOP ;  /* 0x0000000000007918 */ /* 0x000fcc0000000000 */
[----:B------:R-:W4:Y:S04]  /*858f0*/  LDS.128 R92, [R0] ;  /* 0x00000000005c7984 */ /* 0x000f280000000c00 */
[----:B------:R-:W4:Y:S04]  /*85900*/  LDS.128 R100, [R200] ;  /* 0x00000000c8647984 */ /* 0x000f280000000c00 */
[----:B------:R-:W4:Y:S04]  /*85910*/  LDS.128 R96, [R3] ;  /* 0x0000000003607984 */ /* 0x000f280000000c00 */
[----:B-1----:R-:W3:Y:S04]  /*85920*/  LDL.LU R76, [R1+0x5d8] ;  /* 0x0005d800014c7983 */ /* 0x002ee80000300800 */
[----:B------:R-:W3:Y:S04]  /*85930*/  LDL.LU R77, [R1+0x5dc] ;  /* 0x0005dc00014d7983 */ /* 0x000ee80000300800 */
[----:B------:R-:W3:Y:S04]  /*85940*/  LDL.LU R78, [R1+0x5c8] ;  /* 0x0005c800014e7983 */ /* 0x000ee80000300800 */
[----:B------:R-:W3:Y:S04]  /*85950*/  LDL.LU R79, [R1+0x5cc] ;  /* 0x0005cc00014f7983 */ /* 0x000ee80000300800 */
[----:B----4-:R-:W-:Y:S04]  /*85960*/  STL.64 [R1+0x690], R92 ;  /* 0x0006905c01007387 */ /* 0x010fe80000100a00 */
[----:B------:R-:W-:Y:S04]  /*85970*/  STL.64 [R1+0x698], R94 ;  /* 0x0006985e01007387 */ /* 0x000fe80000100a00 */
[----:B------:R-:W1:Y:S01]  /*85980*/  LDS.128 R92, [R252] ;  /* 0x00000000fc5c7984 */ /* 0x000e620000000c00 */
[----:B------:R-:W-:-:S06]  /*85990*/  NOP ;  /* 0x0000000000007918 */ /* 0x000fcc0000000000 */
[----:B------:R-:W-:Y:S04]  /*859a0*/  STL.64 [R1+0x720], R100 ;  /* 0x0007206401007387 */ /* 0x000fe80000100a00 */
[----:B------:R-:W-:Y:S04]  /*859b0*/  STL.64 [R1+0x728], R102 ;  /* 0x0007286601007387 */ /* 0x000fe80000100a00 */
[----:B------:R-:W-:Y:S04]  /*859c0*/  STL.64 [R1+0x7d0], R96 ;  /* 0x0007d06001007387 */ /* 0x000fe80000100a00 */
[----:B------:R-:W-:Y:S04]  /*859d0*/  STL.64 [R1+0x7d8], R98 ;  /* 0x0007d86201007387 */ /* 0x000fe80000100a00 */
[----:B-1----:R-:W-:Y:S04]  /*859e0*/  STL.64 [R1+0x8e0], R92 ;  /* 0x0008e05c01007387 */ /* 0x002fe80000100a00 */
[----:B------:R-:W-:Y:S04]  /*859f0*/  STL.64 [R1+0x8e8], R94 ;  /* 0x0008e85e01007387 */ /* 0x000fe80000100a00 */
[----:B--2---:R1:W-:Y:S04]  /*85a00*/  STS.128 [R2+0x100], R80 ;  /* 0x0001005002007388 */ /* 0x0043e80000000c00 */
[----:B-1----:R-:W2:Y:S04]  /*85a10*/  LDL.LU R82, [R1+0x90] ;  /* 0x0000900001527983 */ /* 0x002ea80000300800 */
[----:B------:R-:W2:Y:S04]  /*85a20*/  LDL.LU R83, [R1+0x94] ;  /* 0x0000940001537983 */ /* 0x000ea80000300800 */
[----:B---3--:R1:W-:Y:S04]  /*85a30*/  STS.128 [R2+0x180], R76 ;  /* 0x0001804c02007388 */ /* 0x0083e80000000c00 */
[----:B-1----:R-:W3:Y:S04]  /*85a40*/  LDL.LU R78, [R1+0x98] ;  /* 0x00009800014e7983 */ /* 0x002ee80000300800 */
[----:B------:R-:W3:Y:S04]  /*85a50*/  LDL.LU R79, [R1+0x9c] ;  /* 0x00009c00014f7983 */ /* 0x000ee80000300800 */
[----:B------:R-:W-:Y:S04]  /*85a60*/  STS.128 [R2], R88 ;  /* 0x0000005802007388 */ /* 0x000fe80000000c00 */
[----:B------:R-:W-:Y:S01]  /*85a70*/  STS.128 [R2+0x80], R84 ;  /* 0x0000805402007388 */ /* 0x000fe20000000c00 */
[----:B------:R-:W-:-:S06]  /*85a80*/  NOP ;  /* 0x0000000000007918 */ /* 0x000fcc0000000000 */
[----:B------:R-:W1:Y:S04]  /*85a90*/  LDS.128 R84, [R0] ;  /* 0x0000000000547984 */ /* 0x000e680000000c00 */
[----:B------:R-:W4:Y:S04]  /*85aa0*/  LDS.128 R96, [R200] ;  /* 0x00000000c8607984 */ /* 0x000f280000000c00 */
[----:B------:R-:W4:Y:S04]  /*85ab0*/  LDS.128 R92, [R3] ;  /* 0x00000000035c7984 */ /* 0x000f280000000c00 */
[----:B-1----:R-:W-:Y:S04]  /*85ac0*/  STL.64 [R1+0x5d0], R84 ;  /* 0x0005d05401007387 */ /* 0x002fe80000100a00 */
[----:B------:R-:W-:Y:S04]  /*85ad0*/  STL.64 [R1+0x5d8], R86 ;  /* 0x0005d85601007387 */ /* 0x000fe80000100a00 */
[----:B------:R-:W1:Y:S01]  /*85ae0*/  LDS.128 R84, [R252] ;  /* 0x00000000fc547984 */ /* 0x000e620000000c00 */
[----:B------:R-:W-:-:S03]  /*85af0*/  IMAD.MOV.U32 R80, RZ, RZ, R216 ;  /* 0x000000ffff507224 */ /* 0x000fc600078e00d8 */
[----:B----4-:R-:W-:Y:S01]  /*85b00*/  STL.64 [R1+0x6f0], R96 ;  /* 0x0006f06001007387 */ /* 0x010fe20000100a00 */
[----:B------:R-:W-:Y:S01]  /*85b10*/  IMAD.MOV.U32 R81, RZ, RZ, R217 ;  /* 0x000000ffff517224 */ /* 0x000fe200078e00d9 */
[----:B------:R-:W-:Y:S01]  /*85b20*/  MOV R77, R219 ;  /* 0x000000db004d7202 */ /* 0x000fe20000000f00 */
[----:B------:R-:W-:Y:S01]  /*85b30*/  IMAD.MOV.U32 R76, RZ, RZ, R218 ;  /* 0x000000ffff4c7224 */ /* 0x000fe200078e00da */
[----:B------:R-:W-:Y:S01]  /*85b40*/  STL.64 [R1+0x6f8], R98 ;  /* 0x0006f86201007387 */ /* 0x000fe20000100a00 */
[----:B------:R-:W-:-:S06]  /*85b50*/  NOP ;  /* 0x0000000000007918 */ /* 0x000fcc0000000000 */
[----:B------:R-:W-:Y:S04]  /*85b60*/  STL.64 [R1+0x760], R92 ;  /* 0x0007605c01007387 */ /* 0x000fe80000100a00 */
[----:B------:R-:W-:Y:S04]  /*85b70*/  STL.64 [R1+0x768], R94 ;  /* 0x0007685e01007387 */ /* 0x000fe80000100a00 */
[----:B--2---:R-:W-:Y:S04]  /*85b80*/  STS.128 [R2+0x100], R80 ;  /* 0x0001005002007388 */ /* 0x004fe80000000c00 */
[----:B-1----:R-:W-:Y:S04]  /*85b90*/  STL.64 [R1+0x8d0], R84 ;  /* 0x0008d05401007387 */ /* 0x002fe80000100a00 */
[----:B------:R1:W-:Y:S04]  /*85ba0*/  STL.64 [R1+0x8d8], R86 ;  /* 0x0008d85601007387 */ /* 0x0003e80000100a00 */
[----:B-1----:R-:W2:Y:S04]  /*85bb0*/  LDL.LU R86, [R1+0x70] ;  /* 0x0000700001567983 */ /* 0x002ea80000300800 */
[----:B------:R-:W2:Y:S04]  /*85bc0*/  LDL.LU R87, [R1+0x74] ;  /* 0x0000740001577983 */ /* 0x000ea80000300800 */
[----:B------:R-:W4:Y:S04]  /*85bd0*/  LDL.LU R82, [R1+0x78] ;  /* 0x0000780001527983 */ /* 0x000f280000300800 */
[----:B------:R-:W4:Y:S04]  /*85be0*/  LDL.LU R83, [R1+0x7c] ;  /* 0x00007c0001537983 */ /* 0x000f280000300800 */
[----:B---3--:R1:W-:Y:S04]  /*85bf0*/  STS.128 [R2+0x180], R76 ;  /* 0x0001804c02007388 */ /* 0x0083e80000000c00 */
[----:B-1----:R-:W3:Y:S01]  /*85c00*/  LDL.LU R78, [R1+0x50] ;  /* 0x00005000014e7983 */ /* 0x002ee20000300800 */
[----:B------:R-:W-:-:S03]  /*85c10*/  IMAD.MOV.U32 R76, RZ, RZ, R52 ;  /* 0x000000ffff4c7224 */ /* 0x000fc600078e0034 */
[----:B------:R-:W3:Y:S01]  /*85c20*/  LDL.LU R79, [R1+0x54] ;  /* 0x00005400014f7983 */ /* 0x000ee20000300800 */
[----:B------:R-:W-:Y:S01]  /*85c30*/  IMAD.MOV.U32 R77, RZ, RZ, R53 ;  /* 0x000000ffff4d7224 */ /* 0x000fe200078e0035 */
[----:B------:R-:W-:Y:S01]  /*85c40*/  MOV R53, R55 ;  /* 0x0000003700357202 */ /* 0x000fe20000000f00 */
[----:B------:R-:W-:Y:S02]  /*85c50*/  IMAD.MOV.U32 R52, RZ, RZ, R54 ;  /* 0x000000ffff347224 */ /* 0x000fe400078e0036 */
[----:B------:R-:W2:Y:S04]  /*85c60*/  LDL.LU R54, [R1+0x58] ;  /* 0x0000580001367983 */ /* 0x000ea80000300800 */
[----:B------:R-:W2:Y:S01]  /*85c70*/  LDL.LU R55, [R1+0x5c] ;  /* 0x00005c0001377983 */ /* 0x000ea20000300800 */
[----:B------:R-:W-:Y:S01]  /*85c80*/  IMAD.MOV.U32 R90, RZ, RZ, R224 ;  /* 0x000000ffff5a7224 */ /* 0x000fe200078e00e0 */
[----:B------:R-:W-:Y:S01]  /*85c90*/  MOV R89, R221 ;  /* 0x000000dd00597202 */ /* 0x000fe20000000f00 */
[----:B------:R-:W-:Y:S01]  /*85ca0*/  IMAD.MOV.U32 R91, RZ, RZ, R225 ;  /* 0x000000ffff5b7224 */ /* 0x000fe200078e00e1 */
[----:B------:R-:W-:Y:S01]  /*85cb0*/  MOV R225, R223 ;  /* 0x000000df00e17202 */ /* 0x000fe20000000f00 */
[----:B------:R-:W-:-:S02]  /*85cc0*/  IMAD.MOV.U32 R88, RZ, RZ, R220 ;  /* 0x000000ffff587224 */ /* 0x000fc400078e00dc */
[----:B------:R-:W-:-:S03]  /*85cd0*/  IMAD.MOV.U32 R224, RZ, RZ, R222 ;  /* 0x000000ffffe07224 */ /* 0x000fc600078e00de */
[----:B------:R-:W-:Y:S04]  /*85ce0*/  STS.128 [R2], R88 ;  /* 0x0000005802007388 */ /* 0x000fe80000000c00 */
[----:B------:R-:W-:Y:S01]  /*85cf0*/  STS.128 [R2+0x80], R224 ;  /* 0x000080e002007388 */ /* 0x000fe20000000c00 */
[----:B------:R-:W-:-:S06]  /*85d00*/  NOP ;  /* 0x0000000000007918 */ /* 0x000fcc0000000000 */
[----:B------:R-:W1:Y:S04]  /*85d10*/  LDS.128 R88, [R0] ;  /* 0x0000000000587984 */ /* 0x000e680000000c00 */
[----:B------:R-:W1:Y:S04]  /*85d20*/  LDS.128 R96, [R200] ;  /* 0x00000000c8607984 */ /* 0x000e680000000c00 */
[----:B------:R-:W1:Y:S04]  /*85d30*/  LDS.128 R92, [R3] ;  /* 0x00000000035c7984 */ /* 0x000e680000000c00 */
[----:B-1----:R-:W-:Y:S04]  /*85d40*/  STL.64 [R1+0x70], R88 ;  /* 0x0000705801007387 */ /* 0x002fe80000100a00 */
[----:B------:R-:W-:Y:S04]  /*85d50*/  STL.64 [R1+0x78], R90 ;  /* 0x0000785a01007387 */ /* 0x000fe80000100a00 */
[----:B------:R-:W1:Y:S01]  /*85d60*/  LDS.128 R88, [R252] ;  /* 0x00000000fc587984 */ /* 0x000e620000000c00 */
[----:B------:R-:W-:Y:S01]  /*85d70*/  IMAD.MOV.U32 R80, RZ, RZ, R214 ;  /* 0x000000ffff507224 */ /* 0x000fe200078e00d6 */
[----:B------:R-:W-:Y:S01]  /*85d80*/  MOV R81, R215 ;  /* 0x000000d700517202 */ /* 0x000fe20000000f00 */
[----:B------:R-:W-:-:S06]  /*85d90*/  NOP ;  /* 0x0000000000007918 */ /* 0x000fcc0000000000 */
[----:B------:R-:W-:Y:S04]  /*85da0*/  STL.64 [R1+0x6c0], R96 ;  /* 0x0006c06001007387 */ /* 0x000fe80000100a00 */
[----:B------:R-:W-:Y:S04]  /*85db0*/  STL.64 [R1+0x6c8], R98 ;  /* 0x0006c86201007387 */ /* 0x000fe80000100a00 */
[----:B------:R-:W-:Y:S04]  /*85dc0*/  STL.64 [R1+0x730], R92 ;  /* 0x0007305c01007387 */ /* 0x000fe80000100a00 */
[----:B------:R-:W-:Y:S04]  /*85dd0*/  STL.64 [R1+0x738], R94 ;  /* 0x0007385e01007387 */ /* 0x000fe80000100a00 */
[----:B----4-:R4:W-:Y:S04]  /*85de0*/  STS.128 [R2+0x80], R80 ;  /* 0x0000805002007388 */ /* 0x0109e80000000c00 */
[----:B-1----:R-:W-:Y:S04]  /*85df0*/  STL.64 [R1+0x8b0], R88 ;  /* 0x0008b05801007387 */ /* 0x002fe80000100a00 */
[----:B------:R-:W-:Y:S04]  /*85e00*/  STL.64 [R1+0x8b8], R90 ;  /* 0x0008b85a01007387 */ /* 0x000fe80000100a00 */
[----:B----4-:R-:W4:Y:S04]  /*85e10*/  LDL.LU R82, [R1+0x30] ;  /* 0x0000300001527983 */ /* 0x010f280000300800 */
[----:B------:R-:W4:Y:S04]  /*85e20*/  LDL.LU R83, [R1+0x34] ;  /* 0x0000340001537983 */ /* 0x000f280000300800 */
[----:B---3--:R1:W-:Y:S04]  /*85e30*/  STS.128 [R2+0x100], R76 ;  /* 0x0001004c02007388 */ /* 0x0083e80000000c00 */
[----:B--2---:R2:W-:Y:S04]  /*85e40*/  STS.128 [R2+0x180], R52 ;  /* 0x0001803402007388 */ /* 0x0045e80000000c00 */
[----:B-1----:R-:W3:Y:S01]  /*85e50*/  LDL.LU R78, [R1+0x38] ;  /* 0x00003800014e7983 */ /* 0x002ee20000300800 */
[----:B------:R-:W-:Y:S01]  /*85e60*/  IMAD.MOV.U32 R76, RZ, RZ, R58 ;  /* 0x000000ffff4c7224 */ /* 0x000fe200078e003a */
[----:B------:R-:W-:-:S02]  /*85e70*/  MOV R77, R59 ;  /* 0x0000003b004d7202 */ /* 0x000fc40000000f00 */
[----:B------:R-:W3:Y:S04]  /*85e80*/  LDL.LU R79, [R1+0x3c] ;  /* 0x00003c00014f7983 */ /* 0x000ee80000300800 */
[----:B------:R-:W3:Y:S04]  /*85e90*/  LDL.LU R58, [R1+0x10] ;  /* 0x00001000013a7983 */ /* 0x000ee80000300800 */
[----:B------:R-:W3:Y:S04]  /*85ea0*/  LDL.LU R59, [R1+0x14] ;  /* 0x00001400013b7983 */ /* 0x000ee80000300800 */
[----:B--2---:R-:W2:Y:S04]  /*85eb0*/  LDL.LU R54, [R1+0x18] ;  /* 0x0000180001367983 */ /* 0x004ea80000300800 */
[----:B------:R-:W2:Y:S01]  /*85ec0*/  LDL.LU R55, [R1+0x1c] ;  /* 0x00001c0001377983 */ /* 0x000ea20000300800 */
[----:B------:R-:W-:-:S02]  /*85ed0*/  IMAD.MOV.U32 R84, RZ, RZ, R212 ;  /* 0x000000ffff547224 */ /* 0x000fc400078e00d4 */
[----:B------:R-:W-:Y:S01]  /*85ee0*/  IMAD.MOV.U32 R85, RZ, RZ, R213 ;  /* 0x000000ffff557224 */ /* 0x000fe200078e00d5 */
[----:B------:R-:W-:Y:S01]  /*85ef0*/  MOV R53, R63 ;  /* 0x0000003f00357202 */ /* 0x000fe20000000f00 */
[----:B------:R-:W-:Y:S02]  /*85f00*/  IMAD.MOV.U32 R80, RZ, RZ, R56 ;  /* 0x000000ffff507224 */ /* 0x000fe400078e0038 */
[----:B------:R-:W-:Y:S01]  /*85f10*/  IMAD.MOV.U32 R81, RZ, RZ, R57 ;  /* 0x000000ffff517224 */ /* 0x000fe200078e0039 */
[----:B------:R-:W-:Y:S01]  /*85f20*/  STS.128 [R2], R84 ;  /* 0x0000005402007388 */ /* 0x000fe20000000c00 */
[----:B------:R-:W-:Y:S01]  /*85f30*/  IMAD.MOV.U32 R56, RZ, RZ, R60 ;  /* 0x000000ffff387224 */ /* 0x000fe200078e003c */
[----:B------:R-:W-:-:S06]  /*85f40*/  NOP ;  /* 0x0000000000007918 */ /* 0x000fcc0000000000 */
[----:B------:R-:W-:Y:S01]  /*85f50*/  IMAD.MOV.U32 R57, RZ, RZ, R61 ;  /* 0x000000ffff397224 */ /* 0x000fe200078e003d */
[----:B------:R-:W-:Y:S01]  /*85f60*/  LDS.128 R88, [R200] ;  /* 0x00000000c8587984 */ /* 0x000fe20000000c00 */
[----:B------:R-:W-:-:S03]  /*85f70*/  IMAD.MOV.U32 R52, RZ, RZ, R62 ;  /* 0x000000ffff347224 */ /* 0x000fc600078e003e */
[----:B------:R-:W1:Y:S04]  /*85f80*/  LDS.128 R60, [R0] ;  /* 0x00000000003c7984 */ /* 0x000e680000000c00 */
[----:B------:R-:W1:Y:S04]  /*85f90*/  LDS.128 R84, [R3] ;  /* 0x0000000003547984 */ /* 0x000e680000000c00 */
[----:B-1----:R-:W-:Y:S04]  /*85fa0*/  STL.64 [R1+0x30], R60 ;  /* 0x0000303c01007387 */ /* 0x002fe80000100a00 */
[----:B------:R-:W-:Y:S04]  /*85fb0*/  STL.64 [R1+0x38], R62 ;  /* 0x0000383e01007387 */ /* 0x000fe80000100a00 */
[----:B------:R-:W1:Y:S01]  /*85fc0*/  LDS.128 R60, [R252] ;  /* 0x00000000fc3c7984 */ /* 0x000e620000000c00 */
[----:B------:R-:W-:-:S06]  /*85fd0*/  NOP ;  /* 0x0000000000007918 */ /* 0x000fcc0000000000 */
[----:B------:R-:W-:Y:S04]  /*85fe0*/  STL.64 [R1+0x680], R88 ;  /* 0x0006805801007387 */ /* 0x000fe80000100a00 */
[----:B------:R-:W-:Y:S04]  /*85ff0*/  STL.64 [R1+0x688], R90 ;  /* 0x0006885a01007387 */ /* 0x000fe80000100a00 */
[----:B------:R-:W-:Y:S04]  /*86000*/  STL.64 [R1+0x700], R84 ;  /* 0x0007005401007387 */ /* 0x000fe80000100a00 */
[----:B------:R-:W-:Y:S04]  /*86010*/  STL.64 [R1+0x708], R86 ;  /* 0x0007085601007387 */ /* 0x000fe80000100a00 */
[----:B----4-:R-:W-:Y:S04]  /*86020*/  STS.128 [R2], R80 ;  /* 0x0000005002007388 */ /* 0x010fe80000000c00 */
[----:B-1----:R-:W-:Y:S04]  /*86030*/  STL.64 [R1+0x7b0], R60 ;  /* 0x0007b03c01007387 */ /* 0x002fe80000100a00 */
[----:B------:R-:W-:Y:S04]  /*86040*/  STL.64 [R1+0x7b8], R62 ;  /* 0x0007b83e01007387 */ /* 0x000fe80000100a00 */
[----:B---3--:R-:W-:Y:S04]  /*86050*/  STS.128 [R2+0x80], R76 ;  /* 0x0000804c02007388 */ /* 0x008fe80000000c00 */
[----:B------:R1:W-:Y:S04]  /*86060*/  STS.128 [R2+0x100], R56 ;  /* 0x0001003802007388 */ /* 0x0003e80000000c00 */
[----:B--2---:R2:W-:Y:S01]  /*86070*/  STS.128 [R2+0x180], R52 ;  /* 0x0001803402007388 */ /* 0x0045e20000000c00 */
[----:B------:R-:W-:-:S06]  /*86080*/  NOP ;  /* 0x0000000000007918 */ /* 0x000fcc0000000000 */
[----:B------:R-:W3:Y:S01]  /*86090*/  LDS.128 R60, [R0] ;  /* 0x00000000003c7984 */ /* 0x000ee20000000c00 */
[----:B-1----:R-:W-:Y:S01]  /*860a0*/  IMAD.MOV.U32 R58, RZ, RZ, R248 ;  /* 0x000000ffff3a7224 */ /* 0x002fe200078e00f8 */
[----:B------:R-:W-:Y:S01]  /*860b0*/  MOV R59, R249 ;  /* 0x000000f9003b7202 */ /* 0x000fe20000000f00 */
[----:B------:R-:W-:Y:S02]  /*860c0*/  IMAD.MOV.U32 R56, RZ, RZ, R64 ;  /* 0x000000ffff387224 */ /* 0x000fe400078e0040 */
[----:B------:R-:W-:Y:S02]  /*860d0*/  IMAD.MOV.U32 R57, RZ, RZ, R65 ;  /* 0x000000ffff397224 */ /* 0x000fe400078e0041 */
[----:B--2---:R-:W-:Y:S01]  /*860e0*/  IMAD.MOV.U32 R54, RZ, RZ, R240 ;  /* 0x000000ffff367224 */ /* 0x004fe200078e00f0 */
[----:B------:R-:W-:Y:S01]  /*860f0*/  MOV R53, R69 ;  /* 0x0000004500357202 */ /* 0x000fe20000000f00 */
[----:B------:R-:W-:Y:S01]  /*86100*/  IMAD.MOV.U32 R55, RZ, RZ, R241 ;  /* 0x000000ffff377224 */ /* 0x000fe200078e00f1 */
[----:B------:R-:W-:Y:S01]  /*86110*/  MOV R241, R71 ;  /* 0x0000004700f17202 */ /* 0x000fe20000000f00 */
[----:B------:R-:W-:-:S02]  /*86120*/  IMAD.MOV.U32 R52, RZ, RZ, R68 ;  /* 0x000000ffff347224 */ /* 0x000fc400078e0044 */
[----:B------:R-:W-:Y:S02]  /*86130*/  IMAD.MOV.U32 R240, RZ, RZ, R70 ;  /* 0x000000fffff07224 */ /* 0x000fe400078e0046 */
[----:B------:R-:W1:Y:S01]  /*86140*/  LDS.128 R68, [R200] ;  /* 0x00000000c8447984 */ /* 0x000e620000000c00 */
[----:B------:R-:W-:Y:S02]  /*86150*/  IMAD.MOV.U32 R248, RZ, RZ, R66 ;  /* 0x000000fffff87224 */ /* 0x000fe400078e0042 */
[----:B------:R-:W-:Y:S02]  /*86160*/  IMAD.MOV.U32 R249, RZ, RZ, R67 ;  /* 0x000000fffff97224 */ /* 0x000fe400078e0043 */
[----:B------:R-:W2:Y:S04]  /*86170*/  LDS.128 R64, [R3] ;  /* 0x0000000003407984 */ /* 0x000ea80000000c00 */
[----:B---3--:R-:W-:Y:S04]  /*86180*/  STL.64 [R1+0x10], R60 ;  /* 0x0000103c01007387 */ /* 0x008fe80000100a00 */
[----:B------:R-:W-:Y:S04]  /*86190*/  STL.64 [R1+0x18], R62 ;  /* 0x0000183e01007387 */ /* 0x000fe80000100a00 */
[----:B------:R-:W3:Y:S01]  /*861a0*/  LDS.128 R60, [R252] ;  /* 0x00000000fc3c7984 */ /* 0x000ee20000000c00 */
[----:B------:R-:W-:-:S06]  /*861b0*/  NOP ;  /* 0x0000000000007918 */ /* 0x000fcc0000000000 */
[----:B------:R-:W-:Y:S04]  /*861c0*/  STS.128 [R2], R56 ;  /* 0x0000003802007388 */ /* 0x000fe80000000c00 */
[----:B-1----:R-:W-:Y:S04]  /*861d0*/  STL.64 [R1+0x90], R68 ;  /* 0x0000904401007387 */ /* 0x002fe80000100a00 */
[----:B------:R-:W-:Y:S04]  /*861e0*/  STL.64 [R1+0x98], R70 ;  /* 0x0000984601007387 */ /* 0x000fe80000100a00 */
[----:B--2---:R-:W-:Y:S04]  /*861f0*/  STL.64 [R1+0x6d0], R64 ;  /* 0x0006d04001007387 */ /* 0x004fe80000100a00 */
[----:B------:R-:W-:Y:S04]  /*86200*/  STS.128 [R2+0x80], R248 ;  /* 0x000080f802007388 */ /* 0x000fe80000000c00 */
[----:B------:R-:W-:Y:S04]  /*86210*/  STS.128 [R2+0x100], R52 ;  /* 0x0001003402007388 */ /* 0x000fe80000000c00 */
[----:B------:R-:W-:Y:S01]  /*86220*/  STS.128 [R2+0x180], R240 ;  /* 0x000180f002007388 */ /* 0x000fe20000000c00 */
[----:B------:R-:W-:-:S06]  /*86230*/  NOP ;  /* 0x0000000000007918 */ /* 0x000fcc0000000000 */
[----:B------:R-:W-:Y:S04]  /*86240*/  STL.64 [R1+0x6d8], R66 ;  /* 0x0006d84201007387 */ /* 0x000fe80000100a00 */
[----:B---3--:R1:W-:Y:S04]  /*86250*/  STL.64 [R1+0x750], R60 ;  /* 0x0007503c01007387 */ /* 0x0083e80000100a00 */
[----:B------:R-:W2:Y:S04]  /*86260*/  LDS.128 R56, [R200] ;  /* 0x00000000c8387984 */ /* 0x000ea80000000c00 */
[----:B------:R3:W-:Y:S04]  /*86270*/  STL.64 [R1+0x758], R62 ;  /* 0x0007583e01007387 */ /* 0x0007e80000100a00 */
[----:B------:R-:W4:Y:S01]  /*86280*/  LDS.128 R52, [R3] ;  /* 0x0000000003347984 */ /* 0x000f220000000c00 */
[----:B-1----:R-:W-:Y:S01]  /*86290*/  IMAD.MOV.U32 R60, RZ, RZ, R48 ;  /* 0x000000ffff3c7224 */ /* 0x002fe200078e0030 */
[----:B------:R-:W-:-:S02]  /*862a0*/  MOV R61, R49 ;  /* 0x00000031003d7202 */ /* 0x000fc40000000f00 */
[----:B------:R-:W-:Y:S01]  /*862b0*/  LDS.128 R248, [R0] ;  /* 0x0000000000f87984 */ /* 0x000fe20000000c00 */
[----:B---3--:R-:W-:Y:S02]  /*862c0*/  IMAD.MOV.U32 R62, RZ, RZ, R44 ;  /* 0x000000ffff3e7224 */ /* 0x008fe400078e002c */
[----:B------:R-:W-:Y:S01]  /*862d0*/  IMAD.MOV.U32 R63, RZ, RZ, R45 ;  /* 0x000000ffff3f7224 */ /* 0x000fe200078e002d */
[----:B------:R-:W-:Y:S01]  /*862e0*/  MOV R45, R51 ;  /* 0x00000033002d7202 */ /* 0x000fe20000000f00 */
[----:B------:R-:W-:Y:S02]  /*862f0*/  IMAD.MOV.U32 R44, RZ, RZ, R50 ;  /* 0x000000ffff2c7224 */ /* 0x000fe400078e0032 */
[----:B------:R-:W1:Y:S01]  /*86300*/  LDS.128 R48, [R252] ;  /* 0x00000000fc307984 */ /* 0x000e620000000c00 */
[----:B------:R-:W-:-:S06]  /*86310*/  NOP ;  /* 0x0000000000007918 */ /* 0x000fcc0000000000 */
[----:B--2---:R2:W-:Y:S04]  /*86320*/  STL.64 [R1+0x50], R56 ;  /* 0x0000503801007387 */ /* 0x0045e80000100a00 */
[----:B------:R3:W-:Y:S04]  /*86330*/  STL.64 [R1+0x58], R58 ;  /* 0x0000583a01007387 */ /* 0x0007e80000100a00 */
[----:B----4-:R4:W-:Y:S04]  /*86340*/  STL.64 [R1+0x6b0], R52 ;  /* 0x0006b03401007387 */ /* 0x0109e80000100a00 */
[----:B------:R2:W-:Y:S04]  /*86350*/  STL.64 [R1+0x6b8], R54 ;  /* 0x0006b83601007387 */ /* 0x0005e80000100a00 */
[----:B-1----:R1:W-:Y:S04]  /*86360*/  STL.64 [R1+0x710], R48 ;  /* 0x0007103001007387 */ /* 0x0023e80000100a00 */
[----:B------:R1:W-:Y:S04]  /*86370*/  STL.64 [R1+0x718], R50 ;  /* 0x0007183201007387 */ /* 0x0003e80000100a00 */
[----:B--2---:R-:W2:Y:S04]  /*86380*/  LDL.LU R56, [R1+0x1c60] ;  /* 0x001c600001387983 */ /* 0x004ea80000300800 */
[----:B------:R-:W2:Y:S04]  /*86390*/  LDL.LU R57, [R1+0x1c64] ;  /* 0x001c640001397983 */ /* 0x000ea80000300800 */
[----:B---3--:R-:W2:Y:S04]  /*863a0*/  LDL.LU R58, [R1+0x1c20] ;  /* 0x001c2000013a7983 */ /* 0x008ea80000300800 */
[----:B------:R-:W2:Y:S04]  /*863b0*/  LDL.LU R59, [R1+0x1c24] ;  /* 0x001c2400013b7983 */ /* 0x000ea80000300800 */
[----:B----4-:R-:W3:Y:S04]  /*863c0*/  LDL.LU R52, [R1+0x1c68] ;  /* 0x001c680001347983 */ /* 0x010ee80000300800 */
[----:B------:R-:W3:Y:S04]  /*863d0*/  LDL.LU R53, [R1+0x1c6c] ;  /* 0x001c6c0001357983 */ /* 0x000ee80000300800 */
[----:B------:R-:W3:Y:S04]  /*863e0*/  LDL.LU R54, [R1+0x1c28] ;  /* 0x001c280001367983 */ /* 0x000ee80000300800 */
[----:B------:R-:W3:Y:S04]  /*863f0*/  LDL.LU R55, [R1+0x1c2c] ;  /* 0x001c2c0001377983 */ /* 0x000ee80000300800 */
[----:B-1----:R-:W4:Y:S04]  /*86400*/  LDL.LU R48, [R1+0x18c0] ;  /* 0x0018c00001307983 */ /* 0x002f280000300800 */
[----:B------:R-:W4:Y:S04]  /*86410*/  LDL.LU R49, [R1+0x18c4] ;  /* 0x0018c40001317983 */ /* 0x000f280000300800 */
[----:B------:R-:W4:Y:S04]  /*86420*/  LDL.LU R50, [R1+0x18b0] ;  /* 0x0018b00001327983 */ /* 0x000f280000300800 */
[----:B------:R1:W-:Y:S04]  /*86430*/  STS.128 [R2+0x180], R44 ;  /* 0x0001802c02007388 */ /* 0x0003e80000000c00 */
[----:B------:R-:W4:Y:S04]  /*86440*/  LDL.LU R51, [R1+0x18b4] ;  /* 0x0018b40001337983 */ /* 0x000f280000300800 */
[----:B-1----:R-:W4:Y:S04]  /*86450*/  LDL.LU R44, [R1+0x18c8] ;  /* 0x0018c800012c7983 */ /* 0x002f280000300800 */
        /* <DEDUP_REMOVED lines=8> */
[----:B------:R-:W-:Y:S01]  /*864e0*/  IMAD.MOV.U32 R233, RZ, RZ, R75 ;  /* 0x000000ffffe97224 */ /* 0x000fe200078e004b */
[----:B------:R-:W-:Y:S04]  /*864f0*/  STS.128 [R2], R64 ;  /* 0x0000004002007388 */ /* 0x000fe80000000c00 */
[----:B------:R-:W-:Y:S04]  /*86500*/  STS.128 [R2+0x80], R232 ;  /* 0x000080e802007388 */ /* 0x000fe80000000c00 */
[----:B------:R-:W-:Y:S01]  /*86510*/  STS.128 [R2+0x100], R60 ;  /* 0x0001003c02007388 */ /* 0x000fe20000000c00 */
[----:B------:R-:W-:-:S06]  /*86520*/  NOP ;  /* 0x0000000000007918 */ /* 0x000fcc0000000000 */
[----:B------:R-:W1:Y:S04]  /*86530*/  LDS.128 R64, [R3] ;  /* 0x0000000003407984 */ /* 0x000e680000000c00 */
[----:B------:R-:W1:Y:S04]  /*86540*/  LDS.128 R60, [R252] ;  /* 0x00000000fc3c7984 */ /* 0x000e680000000c00 */
[----:B------:R-:W-:Y:S04]  /*86550*/  LDS.128 R232, [R0] ;  /* 0x0000000000e87984 */ /* 0x000fe80000000c00 */
[----:B------:R-:W-:Y:S01]  /*86560*/  LDS.128 R240, [R200] ;  /* 0x00000000c8f07984 */ /* 0x000fe20000000c00 */
[----:B------:R-:W-:-:S06]  /*86570*/  NOP ;  /* 0x0000000000007918 */ /* 0x000fcc0000000000 */
[----:B-1----:R-:W-:Y:S04]  /*86580*/  STL.64 [R1+0x5c0], R64 ;  /* 0x0005c04001007387 */ /* 0x002fe80000100a00 */
[----:B------:R-:W-:Y:S04]  /*86590*/  STL.64 [R1+0x5c8], R66 ;  /* 0x0005c84201007387 */ /* 0x000fe80000100a00 */
[----:B------:R-:W-:Y:S04]  /*865a0*/  STL.64 [R1+0x6a0], R60 ;  /* 0x0006a03c01007387 */ /* 0x000fe80000100a00 */
[----:B------:R-:W-:Y:S04]  /*865b0*/  STL.64 [R1+0x6a8], R62 ;  /* 0x0006a83e01007387 */ /* 0x000fe80000100a00 */
[----:B--2---:R1:W-:Y:S04]  /*865c0*/  STS.128 [R2], R56 ;  /* 0x0000003802007388 */ /* 0x0043e80000000c00 */
[----:B-1----:R-:W2:Y:S04]  /*865d0*/  LDL.LU R56, [R1+0xe00] ;  /* 0x000e000001387983 */ /* 0x002ea80000300800 */
[----:B------:R-:W2:Y:S04]  /*865e0*/  LDL.LU R57, [R1+0xe04] ;  /* 0x000e040001397983 */ /* 0x000ea80000300800 */
[----:B------:R-:W2:Y:S04]  /*865f0*/  LDL.LU R58, [R1+0xdf0] ;  /* 0x000df000013a7983 */ /* 0x000ea80000300800 */
[----:B---3--:R1:W-:Y:S04]  /*86600*/  STS.128 [R2+0x80], R52 ;  /* 0x0000803402007388 */ /* 0x0083e80000000c00 */
[----:B------:R-:W2:Y:S04]  /*86610*/  LDL.LU R59, [R1+0xdf4] ;  /* 0x000df400013b7983 */ /* 0x000ea80000300800 */
[----:B----4-:R3:W-:Y:S04]  /*86620*/  STS.128 [R2+0x100], R48 ;  /* 0x0001003002007388 */ /* 0x0107e80000000c00 */
[----:B-1----:R-:W4:Y:S04]  /*86630*/  LDL.LU R52, [R1+0xe08] ;  /* 0x000e080001347983 */ /* 0x002f280000300800 */
[----:B------:R-:W4:Y:S04]  /*86640*/  LDL.LU R53, [R1+0xe0c] ;  /* 0x000e0c0001357983 */ /* 0x000f280000300800 */
[----:B------:R-:W4:Y:S04]  /*86650*/  LDL.LU R54, [R1+0xdf8] ;  /* 0x000df80001367983 */ /* 0x000f280000300800 */
[----:B------:R-:W4:Y:S04]  /*86660*/  LDL.LU R55, [R1+0xdfc] ;  /* 0x000dfc0001377983 */ /* 0x000f280000300800 */
[----:B---3--:R-:W3:Y:S04]  /*86670*/  LDL.LU R48, [R1+0xaf0] ;  /* 0x000af00001307983 */ /* 0x008ee80000300800 */
[----:B------:R-:W3:Y:S04]  /*86680*/  LDL.LU R49, [R1+0xaf4] ;  /* 0x000af40001317983 */ /* 0x000ee80000300800 */
[----:B------:R-:W3:Y:S04]  /*86690*/  LDL.LU R50, [R1+0xae0] ;  /* 0x000ae00001327983 */ /* 0x000ee80000300800 */
[----:B------:R1:W-:Y:S01]  /*866a0*/  STS.128 [R2+0x180], R44 ;  /* 0x0001802c02007388 */ /* 0x0003e20000000c00 */
[----:B------:R-:W-:-:S06]  /*866b0*/  NOP ;  /* 0x0000000000007918 */ /* 0x000fcc0000000000 */
[----:B------:R-:W3:Y:S04]  /*866c0*/  LDL.LU R51, [R1+0xae4] ;  /* 0x000ae40001337983 */ /* 0x000ee80000300800 */
[----:B------:R-:W1:Y:S04]  /*866d0*/  LDS.128 R60, [R0] ;  /* 0x00000000003c7984 */ /* 0x000e680000000c00 */
[----:B------:R-:W1:Y:S04]  /*866e0*/  LDS.128 R68, [R200] ;  /* 0x00000000c8447984 */ /* 0x000e680000000c00 */
[----:B-1----:R-:W3:Y:S04]  /*866f0*/  LDL.LU R44, [R1+0xaf8] ;  /* 0x000af800012c7983 */ /* 0x002ee80000300800 */
[----:B------:R-:W3:Y:S04]  /*86700*/  LDL.LU R45, [R1+0xafc] ;  /* 0x000afc00012d7983 */ /* 0x000ee80000300800 */
[----:B------:R-:W3:Y:S04]  /*86710*/  LDL.LU R46, [R1+0xae8] ;  /* 0x000ae800012e7983 */ /* 0x000ee80000300800 */
[----:B------:R-:W3:Y:S04]  /*86720*/  LDL.LU R47, [R1+0xaec] ;  /* 0x000aec00012f7983 */ /* 0x000ee80000300800 */
[----:B------:R-:W1:Y:S04]  /*86730*/  LDS.128 R64, [R3] ;  /* 0x0000000003407984 */ /* 0x000e680000000c00 */
[----:B------:R-:W-:Y:S04]  /*86740*/  STL.64 [R1+0x900], R60 ;  /* 0x0009003c01007387 */ /* 0x000fe80000100a00 */
[----:B------:R-:W-:Y:S04]  /*86750*/  STL.64 [R1+0x908], R62 ;  /* 0x0009083e01007387 */ /* 0x000fe80000100a00 */
[----:B------:R-:W1:Y:S01]  /*86760*/  LDS.128 R60, [R252] ;  /* 0x00000000fc3c7984 */ /* 0x000e620000000c00 */
[----:B------:R-:W-:-:S06]  /*86770*/  NOP ;  /* 0x0000000000007918 */ /* 0x000fcc0000000000 */
[----:B------:R-:W-:Y:S04]  /*86780*/  STL.64 [R1+0x920], R68 ;  /* 0x0009204401007387 */ /* 0x000fe80000100a00 */
[----:B------:R-:W-:Y:S04]  /*86790*/  STL.64 [R1+0x928], R70 ;  /* 0x0009284601007387 */ /* 0x000fe80000100a00 */
        /* <DEDUP_REMOVED lines=8> */
[----:B----4-:R1:W-:Y:S04]  /*86820*/  STS.128 [R2+0x80], R52 ;  /* 0x0000803402007388 */ /* 0x0103e80000000c00 */
[----:B------:R-:W2:Y:S04]  /*86830*/  LDL.LU R59, [R1+0x7e4] ;  /* 0x0007e400013b7983 */ /* 0x000ea80000300800 */
[----:B-1----:R-:W4:Y:S04]  /*86840*/  LDL.LU R52, [R1+0x7f8] ;  /* 0x0007f80001347983 */ /* 0x002f280000300800 */
[----:B------:R-:W4:Y:S04]  /*86850*/  LDL.LU R53, [R1+0x7fc] ;  /* 0x0007fc0001357983 */ /* 0x000f280000300800 */
[----:B------:R-:W4:Y:S04]  /*86860*/  LDL.LU R54, [R1+0x7e8] ;  /* 0x0007e80001367983 */ /* 0x000f280000300800 */
[----:B---3--:R1:W-:Y:S04]  /*86870*/  STS.128 [R2+0x100], R48 ;  /* 0x0001003002007388 */ /* 0x0083e80000000c00 */
[----:B------:R-:W4:Y:S04]  /*86880*/  LDL.LU R55, [R1+0x7ec] ;  /* 0x0007ec0001377983 */ /* 0x000f280000300800 */
[----:B-1----:R-:W3:Y:S04]  /*86890*/  LDL.LU R48, [R1+0x5f0] ;  /* 0x0005f00001307983 */ /* 0x002ee80000300800 */
        /* <DEDUP_REMOVED lines=31> */
[----:B------:R-:W4:Y:S04]  /*86a90*/  LDL.LU R55, [R1+0xbc] ;  /* 0x0000bc0001377983 */ /* 0x000f280000300800 */
[----:B---3--:R1:W-:Y:S04]  /*86aa0*/  STS.128 [R2+0x100], R48 ;  /* 0x0001003002007388 */ /* 0x0083e80000000c00 */
        /* <DEDUP_REMOVED lines=68> */
[----:B-1----:R-:W3:Y:S04]  /*86ef0*/  LDL.LU R48, [R1] ;  /* 0x0000000001307983 */ /* 0x002ee80000300800 */
        /* <DEDUP_REMOVED lines=25> */
[----:B----4-:R1:W-:Y:S04]  /*87090*/  STS.128 [R2+0x80], R52 ;  /* 0x0000803402007388 */ /* 0x0103e80000000c00 */
[----:B-1----:R-:W4:Y:S04]  /*870a0*/  LDL.LU R54, [R1+0x118] ;  /* 0x0001180001367983 */ /* 0x002f280000300800 */
[----:B------:R-:W4:Y:S04]  /*870b0*/  LDL.LU R55, [R1+0x11c] ;  /* 0x00011c0001377983 */ /* 0x000f280000300800 */
[----:B---3--:R1:W-:Y:S04]  /*870c0*/  STS.128 [R2+0x100], R48 ;  /* 0x0001003002007388 */ /* 0x0083e80000000c00 */
[----:B-1----:R-:W3:Y:S04]  /*870d0*/  LDL.LU R50, [R1+0xf0] ;  /* 0x0000f00001327983 */ /* 0x002ee80000300800 */
[----:B------:R-:W3:Y:S04]  /*870e0*/  LDL.LU R51, [R1+0xf4] ;  /* 0x0000f40001337983 */ /* 0x000ee80000300800 */
[----:B------:R1:W-:Y:S01]  /*870f0*/  STS.128 [R2+0x180], R44 ;  /* 0x0001802c02007388 */ /* 0x0003e20000000c00 */
[----:B------:R-:W-:-:S06]  /*87100*/  NOP ;  /* 0x0000000000007918 */ /* 0x000fcc0000000000 */
[----:B------:R-:W1:Y:S04]  /*87110*/  LDS.128 R60, [R0] ;  /* 0x00000000003c7984 */ /* 0x000e680000000c00 */
[----:B------:R-:W1:Y:S04]  /*87120*/  LDS.128 R68, [R200] ;  /* 0x00000000c8447984 */ /* 0x000e680000000c00 */
[----:B------:R-:W1:Y:S04]  /*87130*/  LDS.128 R64, [R3] ;  /* 0x0000000003407984 */ /* 0x000e680000000c00 */
[----:B-1----:R-:W2:Y:S04]  /*87140*/  LDL.LU R46, [R1+0xf8] ;  /* 0x0000f800012e7983 */ /* 0x002ea80000300800 */
[----:B------:R-:W2:Y:S04]  /*87150*/  LDL.LU R47, [R1+0xfc] ;  /* 0x0000fc00012f7983 */ /* 0x000ea80000300800 */
[----:B------:R-:W-:Y:S04]  /*87160*/  STL.64 [R1+0x40], R60 ;  /* 0x0000403c01007387 */ /* 0x000fe80000100a00 */
[----:B------:R-:W-:Y:S04]  /*87170*/  STL.64 [R1+0x48], R62 ;  /* 0x0000483e01007387 */ /* 0x000fe80000100a00 */
[----:B------:R-:W1:Y:S01]  /*87180*/  LDS.128 R60, [R252] ;  /* 0x00000000fc3c7984 */ /* 0x000e620000000c00 */
[----:B------:R-:W-:-:S02]  /*87190*/  IMAD.MOV.U32 R48, RZ, RZ, R236 ;  /* 0x000000ffff307224 */ /* 0x000fc400078e00ec */
[----:B------:R-:W-:Y:S01]  /*871a0*/  IMAD.MOV.U32 R49, RZ, RZ, R237 ;  /* 0x000000ffff317224 */ /* 0x000fe200078e00ed */
[----:B------:R-:W-:Y:S01]  /*871b0*/  STL.64 [R1+0xb0], R68 ;  /* 0x0000b04401007387 */ /* 0x000fe20000100a00 */
[----:B------:R-:W-:Y:S01]  /*871c0*/  IMAD.MOV.U32 R44, RZ, RZ, R238 ;  /* 0x000000ffff2c7224 */ /* 0x000fe200078e00ee */
[----:B------:R-:W-:Y:S01]  /*871d0*/  MOV R45, R239 ;  /* 0x000000ef002d7202 */ /* 0x000fe20000000f00 */
[----:B------:R-:W-:-:S06]  /*871e0*/  NOP ;  /* 0x0000000000007918 */ /* 0x000fcc0000000000 */
[----:B------:R-:W-:Y:S04]  /*871f0*/  STL.64 [R1+0xb8], R70 ;  /* 0x0000b84601007387 */ /* 0x000fe80000100a00 */
[----:B------:R-:W-:Y:S04]  /*87200*/  STL.64 [R1+0x170], R64 ;  /* 0x0001704001007387 */ /* 0x000fe80000100a00 */
[----:B------:R-:W-:Y:S04]  /*87210*/  STL.64 [R1+0x178], R66 ;  /* 0x0001784201007387 */ /* 0x000fe80000100a00 */
[----:B-1----:R-:W-:Y:S04]  /*87220*/  STL.64 [R1+0x930], R60 ;  /* 0x0009303c01007387 */ /* 0x002fe80000100a00 */
[----:B------:R-:W-:Y:S04]  /*87230*/  STL.64 [R1+0x938], R62 ;  /* 0x0009383e01007387 */ /* 0x000fe80000100a00 */
[----:B---3--:R1:W-:Y:S04]  /*87240*/  STS.128 [R2+0x100], R48 ;  /* 0x0001003002007388 */ /* 0x0083e80000000c00 */
[----:B-1----:R-:W3:Y:S04]  /*87250*/  LDL.LU R50, [R1+0xd0] ;  /* 0x0000d00001327983 */ /* 0x002ee80000300800 */
[----:B------:R-:W3:Y:S04]  /*87260*/  LDL.LU R51, [R1+0xd4] ;  /* 0x0000d40001337983 */ /* 0x000ee80000300800 */
[----:B--2---:R1:W-:Y:S04]  /*87270*/  STS.128 [R2+0x180], R44 ;  /* 0x0001802c02007388 */ /* 0x0043e80000000c00 */
[----:B-1----:R-:W2:Y:S04]  /*87280*/  LDL.LU R46, [R1+0xd8] ;  /* 0x0000d800012e7983 */ /* 0x002ea80000300800 */
[----:B------:R-:W2:Y:S01]  /*87290*/  LDL.LU R47, [R1+0xdc] ;  /* 0x0000dc00012f7983 */ /* 0x000ea20000300800 */
[----:B------:R-:W-:Y:S01]  /*872a0*/  IMAD.MOV.U32 R52, RZ, RZ, R246 ;  /* 0x000000ffff347224 */ /* 0x000fe200078e00f6 */
[----:B------:R-:W-:Y:S01]  /*872b0*/  MOV R53, R247 ;  /* 0x000000f700357202 */ /* 0x000fe20000000f00 */
[----:B------:R-:W-:-:S02]  /*872c0*/  IMAD.MOV.U32 R56, RZ, RZ, R244 ;  /* 0x000000ffff387224 */ /* 0x000fc400078e00f4 */
[----:B------:R-:W-:Y:S02]  /*872d0*/  IMAD.MOV.U32 R57, RZ, RZ, R245 ;  /* 0x000000ffff397224 */ /* 0x000fe400078e00f5 */
[----:B----4-:R1:W-:Y:S04]  /*872e0*/  STS.128 [R2+0x80], R52 ;  /* 0x0000803402007388 */ /* 0x0103e80000000c00 */
[----:B------:R-:W-:Y:S01]  /*872f0*/  STS.128 [R2], R56 ;  /* 0x0000003802007388 */ /* 0x000fe20000000c00 */
[----:B------:R-:W-:-:S06]  /*87300*/  NOP ;  /* 0x0000000000007918 */ /* 0x000fcc0000000000 */
[----:B------:R-:W-:Y:S04]  /*87310*/  LDS.128 R60, [R200] ;  /* 0x00000000c83c7984 */ /* 0x000fe80000000c00 */
[----:B------:R-:W-:Y:S01]  /*87320*/  LDS.128 R56, [R3] ;  /* 0x0000000003387984 */ /* 0x000fe20000000c00 */
[----:B-1----:R-:W-:Y:S01]  /*87330*/  IMAD.MOV.U32 R54, RZ, RZ, R36 ;  /* 0x000000ffff367224 */ /* 0x002fe200078e0024 */
[----:B------:R-:W-:Y:S01]  /*87340*/  MOV R55, R37 ;  /* 0x0000002500377202 */ /* 0x000fe20000000f00 */
[----:B------:R-:W-:Y:S02]  /*87350*/  IMAD.MOV.U32 R52, RZ, RZ, R40 ;  /* 0x000000ffff347224 */ /* 0x000fe400078e0028 */
[----:B------:R-:W-:Y:S02]  /*87360*/  IMAD.MOV.U32 R53, RZ, RZ, R41 ;  /* 0x000000ffff357224 */ /* 0x000fe400078e0029 */
[----:B------:R-:W-:-:S02]  /*87370*/  IMAD.MOV.U32 R36, RZ, RZ, R42 ;  /* 0x000000ffff247224 */ /* 0x000fc400078e002a */
[----:B------:R-:W-:Y:S02]  /*87380*/  IMAD.MOV.U32 R37, RZ, RZ, R43 ;  /* 0x000000ffff257224 */ /* 0x000fe400078e002b */
[----:B------:R-:W1:Y:S01]  /*87390*/  LDS.128 R40, [R0] ;  /* 0x0000000000287984 */ /* 0x000e620000000c00 */
[----:B------:R-:W-:-:S03]  /*873a0*/  IMAD.MOV.U32 R48, RZ, RZ, R228 ;  /* 0x000000ffff307224 */ /* 0x000fc600078e00e4 */
[----:B-1----:R-:W-:Y:S04]  /*873b0*/  STL.64 [R1+0x20], R40 ;  /* 0x0000202801007387 */ /* 0x002fe80000100a00 */
[----:B------:R-:W-:Y:S04]  /*873c0*/  STL.64 [R1+0x28], R42 ;  /* 0x0000282a01007387 */ /* 0x000fe80000100a00 */
[----:B------:R-:W1:Y:S01]  /*873d0*/  LDS.128 R40, [R252] ;  /* 0x00000000fc287984 */ /* 0x000e620000000c00 */
[----:B------:R-:W-:Y:S01]  /*873e0*/  IMAD.MOV.U32 R49, RZ, RZ, R229 ;  /* 0x000000ffff317224 */ /* 0x000fe200078e00e5 */
[----:B------:R-:W-:Y:S01]  /*873f0*/  MOV R45, R231 ;  /* 0x000000e7002d7202 */ /* 0x000fe20000000f00 */
[----:B------:R-:W-:Y:S01]  /*87400*/  IMAD.MOV.U32 R44, RZ, RZ, R230 ;  /* 0x000000ffff2c7224 */ /* 0x000fe200078e00e6 */
[----:B------:R-:W-:Y:S01]  /*87410*/  STL.64 [R1+0x80], R60 ;  /* 0x0000803c01007387 */ /* 0x000fe20000100a00 */
[----:B------:R-:W-:-:S06]  /*87420*/  NOP ;  /* 0x0000000000007918 */ /* 0x000fcc0000000000 */
[----:B------:R-:W-:Y:S04]  /*87430*/  STL.64 [R1+0x88], R62 ;  /* 0x0000883e01007387 */ /* 0x000fe80000100a00 */
[----:B------:R-:W-:Y:S04]  /*87440*/  STL.64 [R1+0x110], R56 ;  /* 0x0001103801007387 */ /* 0x000fe80000100a00 */
[----:B------:R-:W-:Y:S04]  /*87450*/  STL.64 [R1+0x118], R58 ;  /* 0x0001183a01007387 */ /* 0x000fe80000100a00 */
[----:B------:R-:W-:Y:S04]  /*87460*/  STS.128 [R2+0x180], R36 ;  /* 0x0001802402007388 */ /* 0x000fe80000000c00 */
[----:B-1----:R-:W-:Y:S04]  /*87470*/  STL.64 [R1+0x7e0], R40 ;  /* 0x0007e02801007387 */ /* 0x002fe80000100a00 */
[----:B------:R-:W-:Y:S04]  /*87480*/  STL.64 [R1+0x7e8], R42 ;  /* 0x0007e82a01007387 */ /* 0x000fe80000100a00 */
[----:B---3--:R1:W-:Y:S04]  /*87490*/  STS.128 [R2], R48 ;  /* 0x0000003002007388 */ /* 0x0083e80000000c00 */
[----:B-1----:R-:W3:Y:S04]  /*874a0*/  LDL.LU R48, [R1+0x1ca0] ;  /* 0x001ca00001307983 */ /* 0x002ee80000300800 */
[----:B------:R-:W3:Y:S04]  /*874b0*/  LDL.LU R49, [R1+0x1ca4] ;  /* 0x001ca40001317983 */ /* 0x000ee80000300800 */
[----:B------:R-:W3:Y:S04]  /*874c0*/  LDL.LU R50, [R1+0x1ce0] ;  /* 0x001ce00001327983 */ /* 0x000ee80000300800 */
[----:B--2---:R1:W-:Y:S04]  /*874d0*/  STS.128 [R2+0x80], R44 ;  /* 0x0000802c02007388 */ /* 0x0043e80000000c00 */
[----:B------:R-:W3:Y:S04]  /*874e0*/  LDL.LU R51, [R1+0x1ce4] ;  /* 0x001ce40001337983 */ /* 0x000ee80000300800 */
[----:B-1----:R-:W2:Y:S04]  /*874f0*/  LDL.LU R44, [R1+0x1ca8] ;  /* 0x001ca800012c7983 */ /* 0x002ea80000300800 */
        /* <DEDUP_REMOVED lines=11> */
[----:B------:R-:W-:Y:S01]  /*875b0*/  STS.128 [R2+0x100], R52 ;  /* 0x0001003402007388 */ /* 0x000fe20000000c00 */
[----:B------:R-:W-:-:S06]  /*875c0*/  NOP ;  /* 0x0000000000007918 */ /* 0x000fcc0000000000 */
[----:B------:R-:W1:Y:S04]  /*875d0*/  LDS.128 R60, [R200] ;  /* 0x00000000c83c7984 */ /* 0x000e680000000c00 */
[----:B------:R-:W1:Y:S04]  /*875e0*/  LDS.128 R56, [R3] ;  /* 0x0000000003387984 */ /* 0x000e680000000c00 */
[----:B------:R-:W1:Y:S04]  /*875f0*/  LDS.128 R52, [R252] ;  /* 0x00000000fc347984 */ /* 0x000e680000000c00 */
[----:B------:R-:W-:Y:S01]  /*87600*/  LDS.128 R244, [R0] ;  /* 0x0000000000f47984 */ /* 0x000fe20000000c00 */
[----:B------:R-:W-:-:S06]  /*87610*/  NOP ;  /* 0x0000000000007918 */ /* 0x000fcc0000000000 */
[----:B-1----:R-:W-:Y:S04]  /*87620*/  STL.64 [R1], R60 ;  /* 0x0000003c01007387 */ /* 0x002fe80000100a00 */
[----:B------:R-:W-:Y:S04]  /*87630*/  STL.64 [R1+0x8], R62 ;  /* 0x0000083e01007387 */ /* 0x000fe80000100a00 */
[----:B------:R-:W-:Y:S04]  /*87640*/  STL.64 [R1+0xd0], R56 ;  /* 0x0000d03801007387 */ /* 0x000fe80000100a00 */
[----:B------:R-:W-:Y:S04]  /*87650*/  STL.64 [R1+0xd8], R58 ;  /* 0x0000d83a01007387 */ /* 0x000fe80000100a00 */
[----:B------:R-:W-:Y:S04]  /*87660*/  STL.64 [R1+0xf0], R52 ;  /* 0x0000f03401007387 */ /* 0x000fe80000100a00 */
[----:B------:R-:W-:Y:S04]  /*87670*/  STL.64 [R1+0xf8], R54 ;  /* 0x0000f83601007387 */ /* 0x000fe80000100a00 */
[----:B---3--:R1:W-:Y:S04]  /*87680*/  STS.128 [R2], R48 ;  /* 0x0000003002007388 */ /* 0x0083e80000000c00 */
[----:B-1----:R-:W3:Y:S04]  /*87690*/  LDL.LU R48, [R1+0xe10] ;  /* 0x000e100001307983 */ /* 0x002ee80000300800 */
[----:B------:R-:W3:Y:S04]  /*876a0*/  LDL.LU R49, [R1+0xe14] ;  /* 0x000e140001317983 */ /* 0x000ee80000300800 */
[----:B------:R-:W3:Y:S04]  /*876b0*/  LDL.LU R50, [R1+0xe30] ;  /* 0x000e300001327983 */ /* 0x000ee80000300800 */
[----:B--2---:R1:W-:Y:S04]  /*876c0*/  STS.128 [R2+0x80], R44 ;  /* 0x0000802c02007388 */ /* 0x0043e80000000c00 */
[----:B------:R-:W3:Y:S04]  /*876d0*/  LDL.LU R51, [R1+0xe34] ;  /* 0x000e340001337983 */ /* 0x000ee80000300800 */
[----:B----4-:R2:W-:Y:S04]  /*876e0*/  STS.128 [R2+0x100], R40 ;  /* 0x0001002802007388 */ /* 0x0105e80000000c00 */
[----:B-1----:R-:W4:Y:S04]  /*876f0*/  LDL.LU R44, [R1+0xe18] ;  /* 0x000e1800012c7983 */ /* 0x002f280000300800 */
[----:B------:R-:W4:Y:S04]  /*87700*/  LDL.LU R45, [R1+0xe1c] ;  /* 0x000e1c00012d7983 */ /* 0x000f280000300800 */
[----:B------:R-:W4:Y:S04]  /*87710*/  LDL.LU R46, [R1+0xe38] ;  /* 0x000e3800012e7983 */ /* 0x000f280000300800 */
[----:B------:R-:W4:Y:S04]  /*87720*/  LDL.LU R47, [R1+0xe3c] ;  /* 0x000e3c00012f7983 */ /* 0x000f280000300800 */
[----:B--2---:R-:W2:Y:S04]  /*87730*/  LDL.LU R40, [R1+0xbe0] ;  /* 0x000be00001287983 */ /* 0x004ea80000300800 */
[----:B------:R-:W2:Y:S04]  /*87740*/  LDL.LU R41, [R1+0xbe4] ;  /* 0x000be40001297983 */ /* 0x000ea80000300800 */
[----:B------:R-:W2:Y:S04]  /*87750*/  LDL.LU R42, [R1+0xbc0] ;  /* 0x000bc000012a7983 */ /* 0x000ea80000300800 */
[----:B------:R1:W-:Y:S01]  /*87760*/  STS.128 [R2+0x180], R36 ;  /* 0x0001802402007388 */ /* 0x0003e20000000c00 */
[----:B------:R-:W-:-:S06]  /*87770*/  NOP ;  /* 0x0000000000007918 */ /* 0x000fcc0000000000 */
[----:B------:R-:W2:Y:S04]  /*87780*/  LDL.LU R43, [R1+0xbc4] ;  /* 0x000bc400012b7983 */ /* 0x000ea80000300800 */
[----:B------:R-:W1:Y:S04]  /*87790*/  LDS.128 R52, [R0] ;  /* 0x0000000000347984 */ /* 0x000e680000000c00 */
[----:B------:R-:W1:Y:S04]  /*877a0*/  LDS.128 R60, [R200] ;  /* 0x00000000c83c7984 */ /* 0x000e680000000c00 */
[----:B-1----:R-:W2:Y:S04]  /*877b0*/  LDL.LU R36, [R1+0xbe8] ;  /* 0x000be80001247983 */ /* 0x002ea80000300800 */
[----:B------:R-:W2:Y:S04]  /*877c0*/  LDL.LU R37, [R1+0xbec] ;  /* 0x000bec0001257983 */ /* 0x000ea80000300800 */
[----:B------:R-:W2:Y:S04]  /*877d0*/  LDL.LU R38, [R1+0xbc8] ;  /* 0x000bc80001267983 */ /* 0x000ea80000300800 */
[----:B------:R-:W2:Y:S04]  /*877e0*/  LDL.LU R39, [R1+0xbcc] ;  /* 0x000bcc0001277983 */ /* 0x000ea80000300800 */
        /* <DEDUP_REMOVED lines=11> */
[----:B---3--:R1:W-:Y:S04]  /*878a0*/  STS.128 [R2], R48 ;  /* 0x0000003002007388 */ /* 0x0083e80000000c00 */
[----:B-1----:R-:W3:Y:S04]  /*878b0*/  LDL.LU R48, [R1+0x940] ;  /* 0x0009400001307983 */ /* 0x002ee80000300800 */
[----:B------:R-:W3:Y:S04]  /*878c0*/  LDL.LU R49, [R1+0x944] ;  /* 0x0009440001317983 */ /* 0x000ee80000300800 */
[----:B------:R-:W3:Y:S04]  /*878d0*/  LDL.LU R50, [R1+0x800] ;  /* 0x0008000001327983 */ /* 0x000ee80000300800 */
[----:B----4-:R1:W-:Y:S04]  /*878e0*/  STS.128 [R2+0x80], R44 ;  /* 0x0000802c02007388 */ /* 0x0103e80000000c00 */
[----:B------:R-:W3:Y:S04]  /*878f0*/  LDL.LU R51, [R1+0x804] ;  /* 0x0008040001337983 */ /* 0x000ee80000300800 */
[----:B-1----:R-:W4:Y:S04]  /*87900*/  LDL.LU R44, [R1+0x948] ;  /* 0x00094800012c7983 */ /* 0x002f280000300800 */
[----:B------:R-:W4:Y:S04]  /*87910*/  LDL.LU R45, [R1+0x94c] ;  /* 0x00094c00012d7983 */ /* 0x000f280000300800 */
[----:B------:R-:W4:Y:S04]  /*87920*/  LDL.LU R46, [R1+0x808] ;  /* 0x00080800012e7983 */ /* 0x000f280000300800 */
[----:B--2---:R1:W-:Y:S04]  /*87930*/  STS.128 [R2+0x100], R40 ;  /* 0x0001002802007388 */ /* 0x0043e80000000c00 */
[----:B------:R-:W4:Y:S04]  /*87940*/  LDL.LU R47, [R1+0x80c] ;  /* 0x00080c00012f7983 */ /* 0x000f280000300800 */
[----:B-1----:R-:W2:Y:S04]  /*87950*/  LDL.LU R40, [R1+0x610] ;  /* 0x0006100001287983 */ /* 0x002ea80000300800 */
        /* <DEDUP_REMOVED lines=31> */
[----:B------:R-:W4:Y:S04]  /*87b50*/  LDL.LU R47, [R1+0x25c] ;  /* 0x00025c00012f7983 */ /* 0x000f280000300800 */
[----:B--2---:R1:W-:Y:S04]  /*87b60*/  STS.128 [R2+0x100], R40 ;  /* 0x0001002802007388 */ /* 0x0043e80000000c00 */
        /* <DEDUP_REMOVED lines=125> */
[----:B--2---:R1:W-:Y:S04]  /*88340*/  STS.128 [R2+0x100], R40 ;  /* 0x0001002802007388 */ /* 0x0043e80000000c00 */
[----:B-1----:R-:W2:Y:S04]  /*88350*/  LDL.LU R40, [R1+0xc0] ;  /* 0x0000c00001287983 */ /* 0x002ea80000300800 */
[----:B------:R-:W2:Y:S04]  /*88360*/  LDL.LU R41, [R1+0xc4] ;  /* 0x0000c40001297983 */ /* 0x000ea80000300800 */
[----:B------:R-:W2:Y:S04]  /*88370*/  LDL.LU R42, [R1+0x150] ;  /* 0x00015000012a7983 */ /* 0x000ea80000300800 */
[----:B---3--:R1:W-:Y:S04]  /*88380*/  STS.128 [R2+0x180], R36 ;  /* 0x0001802402007388 */ /* 0x0083e80000000c00 */
[----:B------:R-:W2:Y:S04]  /*88390*/  LDL.LU R43, [R1+0x154] ;  /* 0x00015400012b7983 */ /* 0x000ea80000300800 */
[----:B-1----:R-:W3:Y:S04]  /*883a0*/  LDL.LU R36, [R1+0xc8] ;  /* 0x0000c80001247983 */ /* 0x002ee80000300800 */
[----:B------:R-:W3:Y:S04]  /*883b0*/  LDL.LU R37, [R1+0xcc] ;  /* 0x0000cc0001257983 */ /* 0x000ee80000300800 */
[----:B------:R-:W3:Y:S04]  /*883c0*/  LDL.LU R38, [R1+0x158] ;  /* 0x0001580001267983 */ /* 0x000ee80000300800 */
[----:B------:R-:W3:Y:S04]  /*883d0*/  LDL.LU R39, [R1+0x15c] ;  /* 0x00015c0001277983 */ /* 0x000ee80000300800 */
[----:B----4-:R1:W-:Y:S04]  /*883e0*/  STS.128 [R2+0x80], R44 ;  /* 0x0000802c02007388 */ /* 0x0103e80000000c00 */
[----:B------:R-:W-:Y:S01]  /*883f0*/  STS.128 [R2], R48 ;  /* 0x0000003002007388 */ /* 0x000fe20000000c00 */
[----:B------:R-:W-:-:S06]  /*88400*/  NOP ;  /* 0x0000000000007918 */ /* 0x000fcc0000000000 */
[----:B------:R-:W-:Y:S04]  /*88410*/  LDS.128 R52, [R200] ;  /* 0x00000000c8347984 */ /* 0x000fe80000000c00 */
[----:B------:R-:W-:Y:S01]  /*88420*/  LDS.128 R48, [R3] ;  /* 0x0000000003307984 */ /* 0x000fe20000000c00 */
[----:B-1----:R-:W-:Y:S01]  /*88430*/  IMAD.MOV.U32 R46, RZ, RZ, R28 ;  /* 0x000000ffff2e7224 */ /* 0x002fe200078e001c */
[----:B------:R-:W-:Y:S01]  /*88440*/  MOV R45, R33 ;  /* 0x00000021002d7202 */ /* 0x000fe20000000f00 */
[----:B------:R-:W-:Y:S01]  /*88450*/  IMAD.MOV.U32 R47, RZ, RZ, R29 ;  /* 0x000000ffff2f7224 */ /* 0x000fe200078e001d */
[----:B------:R-:W-:Y:S01]  /*88460*/  MOV R29, R35 ;  /* 0x00000023001d7202 */ /* 0x000fe20000000f00 */
[----:B------:R-:W-:Y:S02]  /*88470*/  IMAD.MOV.U32 R44, RZ, RZ, R32 ;  /* 0x000000ffff2c7224 */ /* 0x000fe400078e0020 */
[----:B------:R-:W-:-:S02]  /*88480*/  IMAD.MOV.U32 R28, RZ, RZ, R34 ;  /* 0x000000ffff1c7224 */ /* 0x000fc400078e0022 */
        /* <DEDUP_REMOVED lines=9> */
[----:B------:R-:W-:Y:S04]  /*88520*/  STS.128 [R2+0x180], R28 ;  /* 0x0001801c02007388 */ /* 0x000fe80000000c00 */
[----:B-1----:R-:W-:Y:S04]  /*88530*/  STL.64 [R1+0x340], R32 ;  /* 0x0003402001007387 */ /* 0x002fe80000100a00 */
[----:B------:R-:W-:Y:S04]  /*88540*/  STL.64 [R1+0x348], R34 ;  /* 0x0003482201007387 */ /* 0x000fe80000100a00 */
[----:B--2---:R1:W-:Y:S04]  /*88550*/  STS.128 [R2], R40 ;  /* 0x0000002802007388 */ /* 0x0043e80000000c00 */
        /* <DEDUP_REMOVED lines=236> */
[----:B---3--:R1:W-:Y:S04]  /*89420*/  STS.128 [R2+0x100], R32 ;  /* 0x0001002002007388 */ /* 0x0083e80000000c00 */
        /* <DEDUP_REMOVED lines=122> */
[----:B------:R-:W-:Y:S04]  /*89bd0*/  STL [R1+0x41ec], R242 ;  /* 0x0041ecf201007387 */ /* 0x000fe80000100800 */
[----:B------:R-:W-:Y:S04]  /*89be0*/  STL [R1+0x41e8], R243 ;  /* 0x0041e8f301007387 */ /* 0x000fe80000100800 */
[----:B------:R-:W-:Y:S04]  /*89bf0*/  STL [R1+0x41e4], R244 ;  /* 0x0041e4f401007387 */ /* 0x000fe80000100800 */
[----:B------:R-:W-:Y:S04]  /*89c00*/  STL [R1+0x41e0], R245 ;  /* 0x0041e0f501007387 */ /* 0x000fe80000100800 */
[----:B------:R-:W-:Y:S04]  /*89c10*/  STL [R1+0x41dc], R246 ;  /* 0x0041dcf601007387 */ /* 0x000fe80000100800 */
[----:B------:R-:W-:Y:S04]  /*89c20*/  STL [R1+0x41d8], R247 ;  /* 0x0041d8f701007387 */ /* 0x000fe80000100800 */
        /* <DEDUP_REMOVED lines=1971> */
[----:B------:R-:W3:Y:S01]  /*91760*/  LDS.128 R20, [R252] ;  /* 0x00000000fc147984 */ /* 0x000ee20000000c00 */
[----:B------:R-:W-:-:S06]  /*91770*/  NOP ;  /* 0x0000000000007918 */ /* 0x000fcc0000000000 */
[----:B------:R-:W-:Y:S04]  /*91780*/  STL.64 [R1+0x16a0], R28 ;  /* 0x0016a01c01007387 */ /* 0x000fe80000100a00 */
[----:B------:R-:W-:Y:S04]  /*91790*/  STL.64 [R1+0x16a8], R30 ;  /* 0x0016a81e01007387 */ /* 0x000fe80000100a00 */
[----:B-1----:R-:W-:Y:S04]  /*917a0*/  STL.64 [R1+0x1b20], R24 ;  /* 0x001b201801007387 */ /* 0x002fe80000100a00 */
[----:B------:R-:W-:Y:S04]  /*917b0*/  STL.64 [R1+0x1b28], R26 ;  /* 0x001b281a01007387 */ /* 0x000fe80000100a00 */
[----:B---3--:R-:W-:Y:S04]  /*917c0*/  STL.64 [R1+0x1cf0], R20 ;  /* 0x001cf01401007387 */ /* 0x008fe80000100a00 */
[----:B------:R-:W-:Y:S04]  /*917d0*/  STL.64 [R1+0x1cf8], R22 ;  /* 0x001cf81601007387 */ /* 0x000fe80000100a00 */
[----:B------:R1:W-:Y:S04]  /*917e0*/  STS.128 [R2], R16 ;  /* 0x0000001002007388 */ /* 0x0003e80000000c00 */
        /* <DEDUP_REMOVED lines=679> */
[----:B----4-:R1:W-:Y:S04]  /*94260*/  STS.128 [R2+0x80], R12 ;  /* 0x0000800c02007388 */ /* 0x0103e80000000c00 */
[----:B-1----:R-:W4:Y:S04]  /*94270*/  LDL.LU R12, [R1+0x2360] ;  /* 0x00236000010c7983 */ /* 0x002f280000300800 */
[----:B------:R-:W4:Y:S04]  /*94280*/  LDL.LU R13, [R1+0x2364] ;  /* 0x00236400010d7983 */ /* 0x000f280000300800 */
[----:B------:R-:W4:Y:S04]  /*94290*/  LDL.LU R14, [R1+0x2350] ;  /* 0x00235000010e7983 */ /* 0x000f280000300800 */
[----:B------:R-:W4:Y:S04]  /*942a0*/  LDL.LU R15, [R1+0x2354] ;  /* 0x00235400010f7983 */ /* 0x000f280000300800 */
[----:B--2---:R-:W-:Y:S04]  /*942b0*/  STS.128 [R2+0x100], R8 ;  /* 0x0001000802007388 */ /* 0x004fe80000000c00 */
[----:B---3--:R1:W-:Y:S04]  /*942c0*/  STS.128 [R2+0x180], R4 ;  /* 0x0001800402007388 */ /* 0x0083e80000000c00 */
[----:B-1----:R-:W2:Y:S04]  /*942d0*/  LDL.LU R4, [R1+0x2368] ;  /* 0x0023680001047983 */ /* 0x002ea80000300800 */
[----:B------:R-:W2:Y:S04]  /*942e0*/  LDL.LU R5, [R1+0x236c] ;  /* 0x00236c0001057983 */ /* 0x000ea80000300800 */
[----:B------:R-:W2:Y:S04]  /*942f0*/  LDL.LU R6, [R1+0x2358] ;  /* 0x0023580001067983 */ /* 0x000ea80000300800 */
[----:B------:R-:W2:Y:S04]  /*94300*/  LDL.LU R7, [R1+0x235c] ;  /* 0x00235c0001077983 */ /* 0x000ea80000300800 */
[----:B------:R-:W3:Y:S04]  /*94310*/  LDL.LU R8, [R1+0x20c0] ;  /* 0x0020c00001087983 */ /* 0x000ee80000300800 */
[----:B------:R-:W3:Y:S04]  /*94320*/  LDL.LU R9, [R1+0x20c4] ;  /* 0x0020c40001097983 */ /* 0x000ee80000300800 */
[----:B------:R-:W3:Y:S04]  /*94330*/  LDL.LU R10, [R1+0x20b0] ;  /* 0x0020b000010a7983 */ /* 0x000ee80000300800 */
[----:B------:R-:W3:Y:S04]  /*94340*/  LDL.LU R11, [R1+0x20b4] ;  /* 0x0020b400010b7983 */ /* 0x000ee80000300800 */
[----:B------:R1:W-:Y:S01]  /*94350*/  STS.128 [R2], R16 ;  /* 0x0000001002007388 */ /* 0x0003e20000000c00 */
[----:B------:R-:W-:-:S06]  /*94360*/  NOP ;  /* 0x0000000000007918 */ /* 0x000fcc0000000000 */
[----:B------:R-:W1:Y:S04]  /*94370*/  LDS.128 R20, [R0] ;  /* 0x0000000000147984 */ /* 0x000e680000000c00 */
[----:B------:R-:W1:Y:S04]  /*94380*/  LDS.128 R28, [R200] ;  /* 0x00000000c81c7984 */ /* 0x000e680000000c00 */
[----:B------:R-:W1:Y:S04]  /*94390*/  LDS.128 R24, [R3] ;  /* 0x0000000003187984 */ /* 0x000e680000000c00 */
[----:B-1----:R-:W3:Y:S04]  /*943a0*/  LDL.LU R16, [R1+0x20c8] ;  /* 0x0020c80001107983 */ /* 0x002ee80000300800 */
[----:B------:R-:W3:Y:S04]  /*943b0*/  LDL.LU R17, [R1+0x20cc] ;  /* 0x0020cc0001117983 */ /* 0x000ee80000300800 */
[----:B------:R-:W3:Y:S04]  /*943c0*/  LDL.LU R18, [R1+0x20b8] ;  /* 0x0020b80001127983 */ /* 0x000ee80000300800 */
[----:B------:R-:W3:Y:S04]  /*943d0*/  LDL.LU R19, [R1+0x20bc] ;  /* 0x0020bc0001137983 */ /* 0x000ee80000300800 */
[----:B------:R-:W-:Y:S04]  /*943e0*/  STL.64 [R1+0x1ed0], R20 ;  /* 0x001ed01401007387 */ /* 0x000fe80000100a00 */
        /* <DEDUP_REMOVED lines=24> */
[----:B------:R1:W-:Y:S01]  /*94570*/  STS.128 [R2+0x180], R16 ;  /* 0x0001801002007388 */ /* 0x0003e20000000c00 */
[----:B------:R-:W-:-:S06]  /*94580*/  NOP ;  /* 0x0000000000007918 */ /* 0x000fcc0000000000 */
[----:B------:R-:W1:Y:S04]  /*94590*/  LDS.128 R20, [R0] ;  /* 0x0000000000147984 */ /* 0x000e680000000c00 */
[----:B------:R-:W1:Y:S04]  /*945a0*/  LDS.128 R28, [R200] ;  /* 0x00000000c81c7984 */ /* 0x000e680000000c00 */
[----:B------:R-:W1:Y:S04]  /*945b0*/  LDS.128 R24, [R3] ;  /* 0x0000000003187984 */ /* 0x000e680000000c00 */
[----:B-1----:R-:W4:Y:S04]  /*945c0*/  LDL.LU R16, [R1+0x1c88] ;  /* 0x001c880001107983 */ /* 0x002f280000300800 */
[----:B------:R-:W4:Y:S04]  /*945d0*/  LDL.LU R17, [R1+0x1c8c] ;  /* 0x001c8c0001117983 */ /* 0x000f280000300800 */
[----:B------:R-:W4:Y:S04]  /*945e0*/  LDL.LU R18, [R1+0x1c48] ;  /* 0x001c480001127983 */ /* 0x000f280000300800 */
[----:B------:R-:W4:Y:S04]  /*945f0*/  LDL.LU R19, [R1+0x1c4c] ;  /* 0x001c4c0001137983 */ /* 0x000f280000300800 */
        /* <DEDUP_REMOVED lines=24> */
[----:B------:R-:W3:Y:S04]  /*94780*/  LDL.LU R15, [R1+0x1934] ;  /* 0x00193400010f7983 */ /* 0x000ee80000300800 */
[----:B------:R1:W-:Y:S01]  /*94790*/  STS.128 [R2+0x180], R16 ;  /* 0x0001801002007388 */ /* 0x0003e20000000c00 */
[----:B------:R-:W-:-:S06]  /*947a0*/  NOP ;  /* 0x0000000000007918 */ /* 0x000fcc0000000000 */
[----:B------:R-:W-:Y:S04]  /*947b0*/  LDS.128 R224, [R0] ;  /* 0x0000000000e07984 */ /* 0x000fe80000000c00 */
[----:B------:R-:W-:Y:S04]  /*947c0*/  LDS.128 R220, [R200] ;  /* 0x00000000c8dc7984 */ /* 0x000fe80000000c00 */
[----:B------:R-:W-:Y:S04]  /*947d0*/  LDS.128 R216, [R3] ;  /* 0x0000000003d87984 */ /* 0x000fe80000000c00 */
[----:B-1----:R-:W3:Y:S04]  /*947e0*/  LDL.LU R16, [R1+0x1948] ;  /* 0x0019480001107983 */ /* 0x002ee80000300800 */
[----:B------:R-:W3:Y:S04]  /*947f0*/  LDL.LU R17, [R1+0x194c] ;  /* 0x00194c0001117983 */ /* 0x000ee80000300800 */
[----:B------:R-:W-:Y:S01]  /*94800*/  LDS.128 R212, [R252] ;  /* 0x00000000fcd47984 */ /* 0x000fe20000000c00 */
[----:B------:R-:W-:-:S06]  /*94810*/  NOP ;  /* 0x0000000000007918 */ /* 0x000fcc0000000000 */
[----:B------:R-:W3:Y:S04]  /*94820*/  LDL.LU R18, [R1+0x1938] ;  /* 0x0019380001127983 */ /* 0x000ee80000300800 */
[----:B------:R-:W3:Y:S04]  /*94830*/  LDL.LU R19, [R1+0x193c] ;  /* 0x00193c0001137983 */ /* 0x000ee80000300800 */
[----:B--2---:R1:W-:Y:S04]  /*94840*/  STS.128 [R2], R4 ;  /* 0x0000000402007388 */ /* 0x0043e80000000c00 */
[----:B-1----:R-:W2:Y:S04]  /*94850*/  LDL.LU R4, [R1+0x17a0] ;  /* 0x0017a00001047983 */ /* 0x002ea80000300800 */
[----:B------:R-:W2:Y:S04]  /*94860*/  LDL.LU R5, [R1+0x17a4] ;  /* 0x0017a40001057983 */ /* 0x000ea80000300800 */
[----:B------:R-:W2:Y:S04]  /*94870*/  LDL.LU R6, [R1+0x1790] ;  /* 0x0017900001067983 */ /* 0x000ea80000300800 */
[----:B----4-:R1:W-:Y:S04]  /*94880*/  STS.128 [R2+0x80], R8 ;  /* 0x0000800802007388 */ /* 0x0103e80000000c00 */
[----:B------:R-:W2:Y:S04]  /*94890*/  LDL.LU R7, [R1+0x1794] ;  /* 0x0017940001077983 */ /* 0x000ea80000300800 */
[----:B---3--:R3:W-:Y:S04]  /*948a0*/  STS.128 [R2+0x100], R12 ;  /* 0x0001000c02007388 */ /* 0x0087e80000000c00 */
        /* <DEDUP_REMOVED lines=8> */
[----:B------:R-:W3:Y:S04]  /*94930*/  LDL.LU R32, [R1+0x1628] ;  /* 0x0016280001207983 */ /* 0x000ee80000300800 */
[----:B------:R-:W3:Y:S04]  /*94940*/  LDL.LU R33, [R1+0x162c] ;  /* 0x00162c0001217983 */ /* 0x000ee80000300800 */
[----:B------:R-:W-:Y:S01]  /*94950*/  STS.128 [R2+0x180], R16 ;  /* 0x0001801002007388 */ /* 0x000fe20000000c00 */
[----:B------:R-:W-:-:S06]  /*94960*/  NOP ;  /* 0x0000000000007918 */ /* 0x000fcc0000000000 */
[----:B------:R-:W-:Y:S04]  /*94970*/  LDS.128 R28, [R0] ;  /* 0x00000000001c7984 */ /* 0x000fe80000000c00 */
[----:B------:R-:W-:Y:S04]  /*94980*/  LDS.128 R24, [R200] ;  /* 0x00000000c8187984 */ /* 0x000fe80000000c00 */
[----:B------:R-:W-:Y:S04]  /*94990*/  LDS.128 R20, [R3] ;  /* 0x0000000003147984 */ /* 0x000fe80000000c00 */
        /* <DEDUP_REMOVED lines=123> */
[----:B------:R-:W-:Y:S01]  /*95150*/  STS.128 [R2+0x180], R96 ;  /* 0x0001806002007388 */ /* 0x000fe20000000c00 */
[----:B------:R-:W-:-:S06]  /*95160*/  NOP ;  /* 0x0000000000007918 */ /* 0x000fcc0000000000 */
[----:B------:R-:W3:Y:S04]  /*95170*/  LDL.LU R112, [R1+0x20a8] ;  /* 0x0020a80001707983 */ /* 0x000ee80000300800 */
[----:B------:R-:W3:Y:S04]  /*95180*/  LDL.LU R113, [R1+0x20ac] ;  /* 0x0020ac0001717983 */ /* 0x000ee80000300800 */
[----:B------:R-:W1:Y:S04]  /*95190*/  LDS.128 R96, [R252] ;  /* 0x00000000fc607984 */ /* 0x000e680000000c00 */
[----:B------:R-:W3:Y:S04]  /*951a0*/  LDL.LU R114, [R1+0x2098] ;  /* 0x0020980001727983 */ /* 0x000ee80000300800 */
[----:B------:R-:W3:Y:S04]  /*951b0*/  LDL.LU R115, [R1+0x209c] ;  /* 0x00209c0001737983 */ /* 0x000ee80000300800 */
[----:B------:R-:W-:Y:S04]  /*951c0*/  LDS.128 R108, [R0] ;  /* 0x00000000006c7984 */ /* 0x000fe80000000c00 */
[----:B------:R-:W-:Y:S04]  /*951d0*/  LDS.128 R104, [R200] ;  /* 0x00000000c8687984 */ /* 0x000fe80000000c00 */
[----:B------:R-:W-:Y:S01]  /*951e0*/  LDS.128 R100, [R3] ;  /* 0x0000000003647984 */ /* 0x000fe20000000c00 */
[----:B------:R-:W-:-:S06]  /*951f0*/  NOP ;  /* 0x0000000000007918 */ /* 0x000fcc0000000000 */
[----:B-1----:R-:W-:Y:S04]  /*95200*/  STL [R1+0x41cc], R99 ;  /* 0x0041cc6301007387 */ /* 0x002fe80000100800 */
        /* <DEDUP_REMOVED lines=98> */
[----:B------:R-:W1:Y:S04]  /*95830*/  LDS.128 R160, [R252] ;  /* 0x00000000fca07984 */ /* 0x000e680000000c00 */
[----:B------:R-:W3:Y:S04]  /*95840*/  LDL.LU R176, [R1+0x1328] ;  /* 0x0013280001b07983 */ /* 0x000ee80000300800 */
[----:B------:R-:W3:Y:S04]  /*95850*/  LDL.LU R177, [R1+0x132c] ;  /* 0x00132c0001b17983 */ /* 0x000ee80000300800 */
        /* <DEDUP_REMOVED lines=22> */
[----:B------:R-:W4:Y:S04]  /*959c0*/  LDL.LU R192, [R1+0x828] ;  /* 0x0008280001c07983 */ /* 0x000f280000300800 */
[----:B------:R-:W4:Y:S04]  /*959d0*/  LDL.LU R193, [R1+0x82c] ;  /* 0x00082c0001c17983 */ /* 0x000f280000300800 */
[----:B------:R-:W4:Y:S04]  /*959e0*/  LDL.LU R194, [R1+0x7a8] ;  /* 0x0007a80001c27983 */ /* 0x000f280000300800 */
[----:B------:R-:W4:Y:S04]  /*959f0*/  LDL.LU R195, [R1+0x7ac] ;  /* 0x0007ac0001c37983 */ /* 0x000f280000300800 */
[----:B------:R-:W-:Y:S01]  /*95a00*/  STS.128 [R2+0x180], R176 ;  /* 0x000180b002007388 */ /* 0x000fe20000000c00 */
[----:B------:R-:W-:-:S06]  /*95a10*/  NOP ;  /* 0x0000000000007918 */ /* 0x000fcc0000000000 */
[----:B------:R-:W1:Y:S04]  /*95a20*/  LDS.128 R176, [R252] ;  /* 0x00000000fcb07984 */ /* 0x000e680000000c00 */
[----:B------:R-:W2:Y:S04]  /*95a30*/  LDS.128 R188, [R0] ;  /* 0x0000000000bc7984 */ /* 0x000ea80000000c00 */
        /* <DEDUP_REMOVED lines=8> */
[----:B------:R-:W2:Y:S04]  /*95ac0*/  LDL.LU R7, [R1+0x1134] ;  /* 0x0011340001077983 */ /* 0x000ea80000300800 */
[----:B---3--:R1:W-:Y:S04]  /*95ad0*/  STS.128 [R2+0x100], R12 ;  /* 0x0001000c02007388 */ /* 0x0083e80000000c00 */
[----:B-1----:R-:W3:Y:S04]  /*95ae0*/  LDL.LU R12, [R1+0x1148] ;  /* 0x00114800010c7983 */ /* 0x002ee80000300800 */
[----:B------:R-:W3:Y:S04]  /*95af0*/  LDL.LU R13, [R1+0x114c] ;  /* 0x00114c00010d7983 */ /* 0x000ee80000300800 */
[----:B------:R-:W3:Y:S04]  /*95b00*/  LDL.LU R99, [R1+0x2d70] ;  /* 0x002d700001637983 */ /* 0x000ee80000300800 */
[----:B------:R-:W3:Y:S04]  /*95b10*/  LDL.LU R14, [R1+0x1138] ;  /* 0x00113800010e7983 */ /* 0x000ee80000300800 */
[----:B------:R-:W3:Y:S04]  /*95b20*/  LDL.LU R15, [R1+0x113c] ;  /* 0x00113c00010f7983 */ /* 0x000ee80000300800 */
[----:B------:R-:W3:Y:S04]  /*95b30*/  LDL.LU R179, [R1+0x29ec] ;  /* 0x0029ec0001b37983 */ /* 0x000ee80000300800 */
[----:B----4-:R1:W-:Y:S04]  /*95b40*/  STS.128 [R2+0x80], R8 ;  /* 0x0000800802007388 */ /* 0x0103e80000000c00 */
[----:B------:R4:W-:Y:S01]  /*95b50*/  STS.128 [R2+0x180], R192 ;  /* 0x000180c002007388 */ /* 0x0009e20000000c00 */
[----:B------:R-:W-:-:S06]  /*95b60*/  NOP ;  /* 0x0000000000007918 */ /* 0x000fcc0000000000 */
[----:B------:R1:W-:Y:S01]  /*95b70*/  LDS.128 R204, [R3] ;  /* 0x0000000003cc7984 */ /* 0x0003e20000000c00 */
[----:B------:R-:W-:-:S03]  /*95b80*/  IMAD.MOV.U32 R228, RZ, RZ, c[0x0][0x194] ;  /* 0x00006500ffe47624 */ /* 0x000fc600078e00ff */
[----:B------:R-:W2:Y:S04]  /*95b90*/  LDS.128 R196, [R0] ;  /* 0x0000000000c47984 */ /* 0x000ea80000000c00 */
[----:B-1----:R-:W3:Y:S04]  /*95ba0*/  LDL.LU R8, [R1+0xea0] ;  /* 0x000ea00001087983 */ /* 0x002ee80000300800 */
        /* <DEDUP_REMOVED lines=15> */
[----:B------:R-:W-:Y:S04]  /*95ca0*/  LDS.128 R200, [R200] ;  /* 0x00000000c8c87984 */ /* 0x000fe80000000c00 */
[----:B------:R-:W-:Y:S01]  /*95cb0*/  LDS.128 R208, [R252] ;  /* 0x00000000fcd07984 */ /* 0x000fe20000000c00 */
[----:B------:R-:W-:-:S06]  /*95cc0*/  NOP ;  /* 0x0000000000007918 */ /* 0x000fcc0000000000 */
[----:B--2---:R1:W-:Y:S01]  /*95cd0*/  STS.128 [R2], R4 ;  /* 0x0000000402007388 */ /* 0x0043e20000000c00 */
[C---:B---3--:R-:W-:Y:S01]  /*95ce0*/  ISETP.GE.AND P0, PT, R99.reuse, c[0x0][0x17c], PT ;  /* 0x00005f0063007a0c */ /* 0x048fe20003f06270 */
[----:B------:R-:W-:Y:S01]  /*95cf0*/  IMAD R237, R99, c[0x0][0x198], RZ ;  /* 0x0000660063ed7a24 */ /* 0x000fe200078e02ff */
[----:B------:R-:W-:-:S04]  /*95d00*/  ISETP.GE.AND P2, PT, R179, c[0x0][0x178], PT ;  /* 0x00005e00b3007a0c */ /* 0x000fc80003f46270 */
[----:B------:R-:W-:Y:S02]  /*95d10*/  ISETP.LT.AND P2, PT, R99, c[0x0][0x17c], !P2 ;  /* 0x00005f0063007a0c */ /* 0x000fe40005741270 */
[----:B------:R-:W2:Y:S01]  /*95d20*/  LDL.LU R99, [R1+0x2d64] ;  /* 0x002d640001637983 */ /* 0x000ea20000300800 */
[----:B------:R-:W-:-:S03]  /*95d30*/  IMAD R3, R179, c[0x0][0x194], RZ ;  /* 0x00006500b3037a24 */ /* 0x000fc600078e02ff */
[----:B------:R-:W3:Y:S02]  /*95d40*/  LDL.LU R131, [R1+0x2d6c] ;  /* 0x002d6c0001837983 */ /* 0x000ee40000300800 */
[C---:B-1----:R-:W-:Y:S02]  /*95d50*/  LEA R4, P3, R3.reuse, c[0x0][0x170], 0x2 ;  /* 0x00005c0003047a11 */ /* 0x042fe400078610ff */
[----:B------:R-:W-:Y:S02]  /*95d60*/  STS.128 [R2+0x80], R12 ;  /* 0x0000800c02007388 */ /* 0x000fe40000000c00 */
[----:B------:R-:W-:Y:S02]  /*95d70*/  LEA.HI.X.SX32 R5, R3, c[0x0][0x174], 0x2, P3 ;  /* 0x00005d0003057a11 */ /* 0x000fe400018f16ff */
[----:B------:R-:W3:Y:S04]  /*95d80*/  LDL.LU R115, [R1+0x2d74] ;  /* 0x002d740001737983 */ /* 0x000ee80000300800 */
[----:B------:R-:W3:Y:S04]  /*95d90*/  LDL.LU R239, [R1+0x2d7c] ;  /* 0x002d7c0001ef7983 */ /* 0x000ee80000300800 */
[----:B------:R-:W3:Y:S04]  /*95da0*/  LDL.LU R238, [R1+0x2d78] ;  /* 0x002d780001ee7983 */ /* 0x000ee80000300800 */
[----:B------:R-:W-:Y:S04]  /*95db0*/  STS.128 [R2+0x100], R8 ;  /* 0x0001000802007388 */ /* 0x000fe80000000c00 */
[----:B----4-:R1:W-:Y:S01]  /*95dc0*/  STS.128 [R2+0x180], R192 ;  /* 0x000180c002007388 */ /* 0x0103e20000000c00 */
[----:B------:R-:W-:-:S02]  /*95dd0*/  ISETP.LT.AND P3, PT, R163, c[0x0][0x178], !P0 ;  /* 0x00005e00a3007a0c */ /* 0x000fc40004761270 */
[----:B-1----:R-:W-:-:S04]  /*95de0*/  LEA R2, R228, R3, 0x5 ;  /* 0x00000003e4027211 */ /* 0x002fc800078e28ff */
[----:B------:R-:W-:Y:S01]  /*95df0*/  LEA R194, P4, R2, c[0x0][0x170], 0x2 ;  /* 0x00005c0002c27a11 */ /* 0x000fe200078810ff */
[----:B------:R-:W-:-:S03]  /*95e00*/  IMAD R7, R228, 0x20, R2 ;  /* 0x00000020e4077824 */ /* 0x000fc600078e0202 */
[----:B------:R-:W-:Y:S01]  /*95e10*/  LEA.HI.X.SX32 R195, R2, c[0x0][0x174], 0x2, P4 ;  /* 0x00005d0002c37a11 */ /* 0x000fe200020f16ff */
[----:B------:R-:W-:Y:S01]  /*95e20*/  IMAD.WIDE R2, R237, 0x4, R4 ;  /* 0x00000004ed027825 */ /* 0x000fe200078e0204 */
[----:B------:R-:W-:-:S06]  /*95e30*/  NOP ;  /* 0x0000000000007918 */ /* 0x000fcc0000000000 */
[----:B------:R1:W-:Y:S02]  /*95e40*/  @P2 STG.E [R2.64], R243 ;  /* 0x000000f302002986 */ /* 0x0003e4000c101904 */
[----:B-1----:R-:W-:-:S05]  /*95e50*/  IMAD.WIDE R2, R237, 0x4, R194 ;  /* 0x00000004ed027825 */ /* 0x002fca00078e02c2 */
[----:B------:R1:W-:Y:S04]  /*95e60*/  @P3 STG.E [R2.64], R242 ;  /* 0x000000f202003986 */ /* 0x0003e8000c101904 */
[----:B-1----:R-:W4:Y:S01]  /*95e70*/  LDL.LU R242, [R1+0x10] ;  /* 0x0000100001f27983 */ /* 0x002f220000300800 */
[C---:B------:R-:W-:Y:S01]  /*95e80*/  IMAD R8, R228.reuse, 0x20, R7 ;  /* 0x00000020e4087824 */ /* 0x040fe200078e0207 */
[----:B------:R-:W-:Y:S02]  /*95e90*/  LEA R6, P4, R7, c[0x0][0x170], 0x2 ;  /* 0x00005c0007067a11 */ /* 0x000fe400078810ff */
[----:B------:R-:W-:Y:S01]  /*95ea0*/  ISETP.LT.AND P2, PT, R147, c[0x0][0x178], !P0 ;  /* 0x00005e0093007a0c */ /* 0x000fe20004741270 */
[----:B------:R-:W-:Y:S01]  /*95eb0*/  IMAD R10, R228, 0x20, R8 ;  /* 0x00000020e40a7824 */ /* 0x000fe200078e0208 */
[----:B------:R-:W-:Y:S01]  /*95ec0*/  LEA.HI.X.SX32 R7, R7, c[0x0][0x174], 0x2, P4 ;  /* 0x00005d0007077a11 */ /* 0x000fe200020f16ff */
[----:B------:R-:W4:Y:S01]  /*95ed0*/  LDL.LU R247, [R1+0x3db4] ;  /* 0x003db40001f77983 */ /* 0x000f220000300800 */
[----:B------:R-:W-:-:S02]  /*95ee0*/  LEA R192, P5, R8, c[0x0][0x170], 0x2 ;  /* 0x00005c0008c07a11 */ /* 0x000fc400078a10ff */
[----:B------:R-:W-:Y:S01]  /*95ef0*/  LEA R13, R228, R10, 0x5 ;  /* 0x0000000ae40d7211 */ /* 0x000fe200078e28ff */
[----:B------:R-:W-:Y:S01]  /*95f00*/  IMAD.WIDE R2, R237, 0x4, R6 ;  /* 0x00000004ed027825 */ /* 0x000fe200078e0206 */
[----:B------:R-:W-:Y:S01]  /*95f10*/  LEA.HI.X.SX32 R193, R8, c[0x0][0x174], 0x2, P5 ;  /* 0x00005d0008c17a11 */ /* 0x000fe200028f16ff */
[----:B------:R-:W4:Y:S01]  /*95f20*/  LDL.LU R245, [R1+0x694] ;  /* 0x0006940001f57983 */ /* 0x000f220000300800 */
[----:B------:R-:W-:-:S03]  /*95f30*/  LEA R14, P5, R10, c[0x0][0x170], 0x2 ;  /* 0x00005c000a0e7a11 */ /* 0x000fc600078a10ff */
[C---:B------:R-:W-:Y:S01]  /*95f40*/  IMAD.WIDE R8, R237.reuse, 0x4, R192 ;  /* 0x00000004ed087825 */ /* 0x040fe200078e02c0 */
[----:B------:R-:W-:Y:S01]  /*95f50*/  LEA.HI.X.SX32 R15, R10, c[0x0][0x174], 0x2, P5 ;  /* 0x00005d000a0f7a11 */ /* 0x000fe200028f16ff */
[----:B------:R-:W4:Y:S04]  /*95f60*/  LDL.LU R244, [R1+0x5d4] ;  /* 0x0005d40001f47983 */ /* 0x000f280000300800 */
[----:B------:R-:W-:Y:S01]  /*95f70*/  IMAD.WIDE R10, R237, 0x4, R14 ;  /* 0x00000004ed0a7825 */ /* 0x000fe200078e020e */
[----:B------:R-:W4:Y:S04]  /*95f80*/  LDL.LU R246, [R1+0x74] ;  /* 0x0000740001f67983 */ /* 0x000f280000300800 */
[----:B------:R-:W4:Y:S01]  /*95f90*/  LDL.LU R243, [R1+0x34] ;  /* 0x0000340001f37983 */ /* 0x000f220000300800 */
[----:B--2---:R-:W-:-:S02]  /*95fa0*/  ISETP.LT.AND P4, PT, R99, c[0x0][0x178], !P0 ;  /* 0x00005e0063007a0c */ /* 0x004fc40004781270 */
[----:B---3--:R-:W-:-:S11]  /*95fb0*/  ISETP.LT.AND P6, PT, R131, c[0x0][0x178], !P0 ;  /* 0x00005e0083007a0c */ /* 0x008fd600047c1270 */
[----:B------:R1:W-:Y:S01]  /*95fc0*/  @P4 STG.E [R2.64], R231 ;  /* 0x000000e702004986 */ /* 0x0003e2000c101904 */
[----:B------:R-:W-:-:S03]  /*95fd0*/  LEA R12, P4, R13, c[0x0][0x170], 0x2 ;  /* 0x00005c000d0c7a11 */ /* 0x000fc600078810ff */
[----:B------:R2:W-:Y:S01]  /*95fe0*/  @P2 STG.E [R8.64], R230 ;  /* 0x000000e608002986 */ /* 0x0005e2000c101904 */
[----:B------:R-:W-:Y:S01]  /*95ff0*/  ISETP.LT.AND P2, PT, R115, c[0x0][0x178], !P0 ;  /* 0x00005e0073007a0c */ /* 0x000fe20004741270 */
[C---:B-1----:R-:W-:Y:S02]  /*96000*/  IMAD R2, R228.reuse, 0x20, R13 ;  /* 0x00000020e4027824 */ /* 0x042fe400078e020d */
[----:B------:R1:W-:Y:S01]  /*96010*/  @P6 STG.E [R10.64], R229 ;  /* 0x000000e50a006986 */ /* 0x0003e2000c101904 */
[----:B------:R-:W-:Y:S01]  /*96020*/  LEA.HI.X.SX32 R13, R13, c[0x0][0x174], 0x2, P4 ;  /* 0x00005d000d0d7a11 */ /* 0x000fe200020f16ff */
[----:B------:R-:W-:Y:S01]  /*96030*/  IMAD R3, R228, 0x20, R2 ;  /* 0x00000020e4037824 */ /* 0x000fe200078e0202 */
[----:B------:R-:W-:-:S04]  /*96040*/  ISETP.LT.AND P4, PT, R239, c[0x0][0x178], !P0 ;  /* 0x00005e00ef007a0c */ /* 0x000fc80004781270 */
[----:B--2---:R-:W-:Y:S02]  /*96050*/  LEA R8, P6, R3, c[0x0][0x170], 0x2 ;  /* 0x00005c0003087a11 */ /* 0x004fe400078c10ff */
[----:B-1----:R-:W-:-:S04]  /*96060*/  LEA R10, P5, R2, c[0x0][0x170], 0x2 ;  /* 0x00005c00020a7a11 */ /* 0x002fc800078a10ff */
[----:B------:R-:W-:Y:S02]  /*96070*/  LEA.HI.X.SX32 R11, R2, c[0x0][0x174], 0x2, P5 ;  /* 0x00005d00020b7a11 */ /* 0x000fe400028f16ff */
[----:B------:R-:W-:Y:S01]  /*96080*/  LEA.HI.X.SX32 R9, R3, c[0x0][0x174], 0x2, P6 ;  /* 0x00005d0003097a11 */ /* 0x000fe200030f16ff */
[----:B------:R-:W-:-:S04]  /*96090*/  IMAD.WIDE R2, R237, 0x4, R12 ;  /* 0x00000004ed027825 */ /* 0x000fc800078e020c */
[----:B------:R-:W-:Y:S01]  /*960a0*/  IMAD.WIDE R228, R237, 0x4, R10 ;  /* 0x00000004ede47825 */ /* 0x000fe200078e020a */
[----:B----4-:R1:W-:Y:S04]  /*960b0*/  @P2 STG.E [R2.64], R242 ;  /* 0x000000f202002986 */ /* 0x0103e8000c101904 */
[----:B------:R2:W-:Y:S04]  /*960c0*/  @P4 STG.E [R228.64], R248 ;  /* 0x000000f8e4004986 */ /* 0x0005e8000c101904 */
[----:B-1----:R-:W3:Y:S04]  /*960d0*/  LDL.LU R242, [R1+0x41ec] ;  /* 0x0041ec0001f27983 */ /* 0x002ee80000300800 */
[----:B--2---:R-:W2:Y:S01]  /*960e0*/  LDL.LU R248, [R1+0x6e4] ;  /* 0x0006e40001f87983 */ /* 0x004ea20000300800 */
[----:B------:R-:W-:-:S02]  /*960f0*/  ISETP.LT.AND P5, PT, R238, c[0x0][0x178], !P0 ;  /* 0x00005e00ee007a0c */ /* 0x000fc400047a1270 */
[----:B------:R-:W-:Y:S01]  /*96100*/  ISETP.LT.AND P0, PT, R179, c[0x0][0x178], !P1 ;  /* 0x00005e00b3007a0c */ /* 0x000fe20004f01270 */
[----:B------:R-:W-:Y:S01]  /*96110*/  IMAD.WIDE R230, R237, 0x4, R8 ;  /* 0x00000004ede67825 */ /* 0x000fe200078e0208 */
[----:B------:R-:W-:Y:S02]  /*96120*/  ISETP.LT.AND P6, PT, R163, c[0x0][0x178], !P1 ;  /* 0x00005e00a3007a0c */ /* 0x000fe40004fc1270 */
[----:B------:R-:W-:-:S05]  /*96130*/  IADD3 R237, R237, c[0x0][0x198], RZ ;  /* 0x00006600eded7a10 */ /* 0x000fca0007ffe0ff */
[----:B------:R-:W-:-:S04]  /*96140*/  IMAD.WIDE R2, R237, 0x4, R4 ;  /* 0x00000004ed027825 */ /* 0x000fc800078e0204 */
[----:B------:R-:W-:Y:S01]  /*96150*/  IMAD.WIDE R228, R237, 0x4, R194 ;  /* 0x00000004ede47825 */ /* 0x000fe200078e02c2 */
[----:B------:R-:W-:Y:S01]  /*96160*/  @P5 STG.E [R230.64], R232 ;  /* 0x000000e8e6005986 */ /* 0x000fe2000c101904 */
[----:B------:R-:W-:-:S03]  /*96170*/  ISETP.LT.AND P3, PT, R99, c[0x0][0x178], !P1 ;  /* 0x00005e0063007a0c */ /* 0x000fc60004f61270 */
[----:B--2---:R-:W-:Y:S04]  /*96180*/  @P0 STG.E [R2.64], R248 ;  /* 0x000000f802000986 */ /* 0x004fe8000c101904 */
[----:B------:R1:W-:Y:S04]  /*96190*/  @P6 STG.E [R228.64], R245 ;  /* 0x000000f5e4006986 */ /* 0x0003e8000c101904 */
[----:B-1----:R-:W2:Y:S01]  /*961a0*/  LDL.LU R245, [R1+0x3db8] ;  /* 0x003db80001f57983 */ /* 0x002ea20000300800 */
[----:B------:R-:W-:Y:S01]  /*961b0*/  ISETP.LT.AND P5, PT, R147, c[0x0][0x178], !P1 ;  /* 0x00005e0093007a0c */ /* 0x000fe20004fa1270 */
[----:B------:R-:W-:Y:S01]  /*961c0*/  IMAD.WIDE R230, R237, 0x4, R6 ;  /* 0x00000004ede67825 */ /* 0x000fe200078e0206 */
[----:B------:R-:W-:Y:S01]  /*961d0*/  ISETP.LT.AND P2, PT, R131, c[0x0][0x178], !P1 ;  /* 0x00005e0083007a0c */ /* 0x000fe20004f41270 */
[----:B------:R-:W4:Y:S01]  /*961e0*/  LDL.LU R232, [R1+0x720] ;  /* 0x0007200001e87983 */ /* 0x000f220000300800 */
[----:B------:R-:W-:Y:S01]  /*961f0*/  ISETP.LT.AND P4, PT, R115, c[0x0][0x178], !P1 ;  /* 0x00005e0073007a0c */ /* 0x000fe20004f81270 */
[----:B------:R-:W-:-:S02]  /*96200*/  IMAD.WIDE R2, R237, 0x4, R192 ;  /* 0x00000004ed027825 */ /* 0x000fc400078e02c0 */
[----:B------:R1:W-:Y:S01]  /*96210*/  @P3 STG.E [R230.64], R244 ;  /* 0x000000f4e6003986 */ /* 0x0003e2000c101904 */
[----:B------:R-:W-:Y:S01]  /*96220*/  ISETP.LT.AND P3, PT, R239, c[0x0][0x178], !P1 ;  /* 0x00005e00ef007a0c */ /* 0x000fe20004f61270 */
[----:B------:R-:W-:-:S04]  /*96230*/  IMAD.WIDE R228, R237, 0x4, R14 ;  /* 0x00000004ede47825 */ /* 0x000fc800078e020e */
[----:B------:R3:W-:Y:S01]  /*96240*/  @P5 STG.E [R2.64], R246 ;  /* 0x000000f602005986 */ /* 0x0007e2000c101904 */
[----:B-1----:R-:W-:-:S03]  /*96250*/  IMAD.WIDE R230, R237, 0x4, R12 ;  /* 0x00000004ede67825 */ /* 0x002fc600078e020c */
[----:B------:R-:W4:Y:S04]  /*96260*/  LDL.LU R244, [R1+0x6f0] ;  /* 0x0006f00001f47983 */ /* 0x000f280000300800 */
[----:B------:R1:W-:Y:S01]  /*96270*/  @P2 STG.E [R228.64], R243 ;  /* 0x000000f3e4002986 */ /* 0x0003e2000c101904 */
[----:B---3--:R-:W-:Y:S01]  /*96280*/  IMAD.WIDE R2, R237, 0x4, R10 ;  /* 0x00000004ed027825 */ /* 0x008fe200078e020a */
[----:B------:R-:W-:Y:S02]  /*96290*/  ISETP.GE.AND P0, PT, R247, c[0x0][0x17c], PT ;  /* 0x00005f00f7007a0c */ /* 0x000fe40003f06270 */
[----:B------:R3:W-:Y:S04]  /*962a0*/  @P4 STG.E [R230.64], R236 ;  /* 0x000000ece6004986 */ /* 0x0007e8000c101904 */
[----:B-1----:R-:W4:Y:S01]  /*962b0*/  LDL.LU R243, [R1+0x6c0] ;  /* 0x0006c00001f37983 */ /* 0x002f220000300800 */
[----:B------:R-:W-:-:S03]  /*962c0*/  IMAD.WIDE R228, R237, 0x4, R8 ;  /* 0x00000004ede47825 */ /* 0x000fc600078e0208 */
[----:B------:R-:W4:Y:S01]  /*962d0*/  LDL.LU R248, [R1+0x90] ;  /* 0x0000900001f87983 */ /* 0x000f220000300800 */
[----:B---3--:R-:W-:-:S03]  /*962e0*/  IADD3 R236, R237, c[0x0][0x198], RZ ;  /* 0x00006600edec7a10 */ /* 0x008fc60007ffe0ff */
[----:B------:R-:W3:Y:S04]  /*962f0*/  LDL.LU R246, [R1+0x50] ;  /* 0x0000500001f67983 */ /* 0x000ee80000300800 */
[----:B------:R-:W3:Y:S04]  /*96300*/  LDL.LU R237, [R1+0x680] ;  /* 0x0006800001ed7983 */ /* 0x000ee80000300800 */
[----:B------:R-:W3:Y:S04]  /*96310*/  LDL.LU R247, [R1+0x6c4] ;  /* 0x0006c40001f77983 */ /* 0x000ee80000300800 */
[----:B------:R1:W-:Y:S01]  /*96320*/  @P3 STG.E [R2.64], R249 ;  /* 0x000000f902003986 */ /* 0x0003e2000c101904 */
[----:B--2---:R-:W-:-:S03]  /*96330*/  ISETP.GE.AND P2, PT, R245, c[0x0][0x17c], PT ;  /* 0x00005f00f5007a0c */ /* 0x004fc60003f46270 */
[----:B------:R-:W2:Y:S04]  /*96340*/  LDL.LU R245, [R1+0x684] ;  /* 0x0006840001f57983 */ /* 0x000ea80000300800 */
[----:B-1----:R-:W2:Y:S01]  /*96350*/  LDL.LU R249, [R1+0x740] ;  /* 0x0007400001f97983 */ /* 0x002ea20000300800 */
[----:B------:R-:W-:Y:S02]  /*96360*/  ISETP.LT.AND P1, PT, R238, c[0x0][0x178], !P1 ;  /* 0x00005e00ee007a0c */ /* 0x000fe40004f21270 */
[----:B------:R-:W-:Y:S02]  /*96370*/  ISETP.LT.AND P6, PT, R179, c[0x0][0x178], !P0 ;  /* 0x00005e00b3007a0c */ /* 0x000fe400047c1270 */
[----:B------:R-:W-:Y:S01]  /*96380*/  ISETP.LT.AND P5, PT, R163, c[0x0][0x178], !P0 ;  /* 0x00005e00a3007a0c */ /* 0x000fe200047a1270 */
[----:B------:R-:W-:Y:S01]  /*96390*/  IMAD.WIDE R230, R236, 0x4, R4 ;  /* 0x00000004ece67825 */ /* 0x000fe200078e0204 */
[----:B------:R-:W-:-:S03]  /*963a0*/  ISETP.LT.AND P4, PT, R99, c[0x0][0x178], !P0 ;  /* 0x00005e0063007a0c */ /* 0x000fc60004781270 */
[----:B------:R-:W-:Y:S01]  /*963b0*/  IMAD.WIDE R2, R236, 0x4, R194 ;  /* 0x00000004ec027825 */ /* 0x000fe200078e02c2 */
[----:B------:R-:W-:-:S03]  /*963c0*/  ISETP.LT.AND P3, PT, R147, c[0x0][0x178], !P0 ;  /* 0x00005e0093007a0c */ /* 0x000fc60004761270 */
[----:B------:R1:W-:Y:S01]  /*963d0*/  @P1 STG.E [R228.64], R233 ;  /* 0x000000e9e4001986 */ /* 0x0003e2000c101904 */
[----:B------:R-:W-:Y:S01]  /*963e0*/  ISETP.LT.AND P1, PT, R131, c[0x0][0x178], !P0 ;  /* 0x00005e0083007a0c */ /* 0x000fe20004721270 */
[----:B-1----:R-:W-:Y:S02]  /*963f0*/  IMAD.WIDE R228, R236, 0x4, R6 ;  /* 0x00000004ece47825 */ /* 0x002fe400078e0206 */
[----:B--2---:R1:W-:Y:S04]  /*96400*/  @P6 STG.E [R230.64], R249 ;  /* 0x000000f9e6006986 */ /* 0x0043e8000c101904 */
[----:B----4-:R2:W-:Y:S01]  /*96410*/  @P5 STG.E [R2.64], R232 ;  /* 0x000000e802005986 */ /* 0x0105e2000c101904 */
[----:B------:R-:W-:-:S03]  /*96420*/  ISETP.LT.AND P5, PT, R115, c[0x0][0x178], !P0 ;  /* 0x00005e0073007a0c */ /* 0x000fc600047a1270 */
[----:B------:R4:W-:Y:S01]  /*96430*/  @P4 STG.E [R228.64], R244 ;  /* 0x000000f4e4004986 */ /* 0x0009e2000c101904 */
[----:B------:R-:W-:Y:S01]  /*96440*/  ISETP.LT.AND P6, PT, R239, c[0x0][0x178], !P0 ;  /* 0x00005e00ef007a0c */ /* 0x000fe200047c1270 */
[----:B-1----:R-:W-:-:S04]  /*96450*/  IMAD.WIDE R230, R236, 0x4, R12 ;  /* 0x00000004ece67825 */ /* 0x002fc800078e020c */
[----:B--2---:R-:W-:-:S04]  /*96460*/  IMAD.WIDE R2, R236, 0x4, R192 ;  /* 0x00000004ec027825 */ /* 0x004fc800078e02c0 */
[C---:B----4-:R-:W-:Y:S01]  /*96470*/  IMAD.WIDE R228, R236.reuse, 0x4, R14 ;  /* 0x00000004ece47825 */ /* 0x050fe200078e020e */
[----:B------:R-:W2:Y:S04]  /*96480*/  LDL.LU R244, [R1+0x724] ;  /* 0x0007240001f47983 */ /* 0x000ea80000300800 */
[----:B------:R1:W-:Y:S04]  /*96490*/  @P3 STG.E [R2.64], R243 ;  /* 0x000000f302003986 */ /* 0x0003e8000c101904 */
[----:B------:R-:W4:Y:S04]  /*964a0*/  LDL.LU R249, [R1+0x6f4] ;  /* 0x0006f40001f97983 */ /* 0x000f280000300800 */
[----:B---3--:R-:W-:Y:S04]  /*964b0*/  @P1 STG.E [R228.64], R237 ;  /* 0x000000ede4001986 */ /* 0x008fe8000c101904 */
[----:B-1----:R-:W3:Y:S04]  /*964c0*/  LDL.LU R243, [R1+0x41e8] ;  /* 0x0041e80001f37983 */ /* 0x002ee80000300800 */
[----:B------:R1:W-:Y:S01]  /*964d0*/  @P5 STG.E [R230.64], R248 ;  /* 0x000000f8e6005986 */ /* 0x0003e2000c101904 */
[----:B------:R-:W-:-:S03]  /*964e0*/  IMAD.WIDE R232, R236, 0x4, R10 ;  /* 0x00000004ece87825 */ /* 0x000fc600078e020a */
[----:B-1----:R-:W2:Y:S01]  /*964f0*/  LDL.LU R231, [R1+0x744] ;  /* 0x0007440001e77983 */ /* 0x002ea20000300800 */
[C---:B------:R-:W-:Y:S01]  /*96500*/  IADD3 R237, R236.reuse, c[0x0][0x198], RZ ;  /* 0x00006600eced7a10 */ /* 0x040fe20007ffe0ff */
[----:B------:R-:W-:Y:S02]  /*96510*/  IMAD.WIDE R2, R236, 0x4, R8 ;  /* 0x00000004ec027825 */ /* 0x000fe400078e0208 */
[----:B------:R-:W3:Y:S04]  /*96520*/  LDL.LU R248, [R1+0x94] ;  /* 0x0000940001f87983 */ /* 0x000ee80000300800 */
[----:B------:R1:W-:Y:S04]  /*96530*/  @P6 STG.E [R232.64], R246 ;  /* 0x000000f6e8006986 */ /* 0x0003e8000c101904 */
[----:B-1----:R-:W3:Y:S04]  /*96540*/  LDL.LU R246, [R1+0x54] ;  /* 0x0000540001f67983 */ /* 0x002ee80000300800 */
[----:B------:R-:W3:Y:S01]  /*96550*/  LDL.LU R236, [R1+0x3dbc] ;  /* 0x003dbc0001ec7983 */ /* 0x000ee20000300800 */
[----:B------:R-:W-:-:S02]  /*96560*/  ISETP.LT.AND P0, PT, R238, c[0x0][0x178], !P0 ;  /* 0x00005e00ee007a0c */ /* 0x000fc40004701270 */
[----:B------:R-:W-:Y:S01]  /*96570*/  ISETP.LT.AND P4, PT, R179, c[0x0][0x178], !P2 ;  /* 0x00005e00b3007a0c */ /* 0x000fe20005781270 */
[----:B------:R-:W-:Y:S01]  /*96580*/  IMAD.WIDE R228, R237, 0x4, R4 ;  /* 0x00000004ede47825 */ /* 0x000fe200078e0204 */
[----:B------:R-:W-:Y:S02]  /*96590*/  ISETP.LT.AND P1, PT, R163, c[0x0][0x178], !P2 ;  /* 0x00005e00a3007a0c */ /* 0x000fe40005721270 */
[----:B------:R-:W-:Y:S02]  /*965a0*/  ISETP.LT.AND P3, PT, R99, c[0x0][0x178], !P2 ;  /* 0x00005e0063007a0c */ /* 0x000fe40005761270 */
[----:B------:R-:W-:Y:S02]  /*965b0*/  ISETP.LT.AND P5, PT, R147, c[0x0][0x178], !P2 ;  /* 0x00005e0093007a0c */ /* 0x000fe400057a1270 */
[----:B------:R-:W-:-:S03]  /*965c0*/  ISETP.LT.AND P6, PT, R131, c[0x0][0x178], !P2 ;  /* 0x00005e0083007a0c */ /* 0x000fc600057c1270 */
[----:B------:R1:W-:Y:S01]  /*965d0*/  @P0 STG.E [R2.64], R240 ;  /* 0x000000f002000986 */ /* 0x0003e2000c101904 */
[----:B------:R-:W-:Y:S01]  /*965e0*/  ISETP.LT.AND P0, PT, R239, c[0x0][0x178], !P2 ;  /* 0x00005e00ef007a0c */ /* 0x000fe20005701270 */
[----:B------:R-:W-:-:S04]  /*965f0*/  IMAD.WIDE R232, R237, 0x4, R14 ;  /* 0x00000004ede87825 */ /* 0x000fc800078e020e */
[----:B-1----:R-:W-:Y:S01]  /*96600*/  IMAD.WIDE R2, R237, 0x4, R194 ;  /* 0x00000004ed027825 */ /* 0x002fe200078e02c2 */
[----:B------:R-:W3:Y:S04]  /*96610*/  LDL.LU R240, [R1+0x7d0] ;  /* 0x0007d00001f07983 */ /* 0x000ee80000300800 */
[----:B--2---:R1:W-:Y:S01]  /*96620*/  @P4 STG.E [R228.64], R231 ;  /* 0x000000e7e4004986 */ /* 0x0043e2000c101904 */
[----:B------:R-:W-:-:S03]  /*96630*/  ISETP.LT.AND P4, PT, R115, c[0x0][0x178], !P2 ;  /* 0x00005e0073007a0c */ /* 0x000fc60005781270 */
[----:B------:R2:W-:Y:S01]  /*96640*/  @P1 STG.E [R2.64], R244 ;  /* 0x000000f402001986 */ /* 0x0005e2000c101904 */
[----:B-1----:R-:W-:-:S04]  /*96650*/  IMAD.WIDE R228, R237, 0x4, R6 ;  /* 0x00000004ede47825 */ /* 0x002fc800078e0206 */
[C---:B------:R-:W-:Y:S01]  /*96660*/  IMAD.WIDE R230, R237.reuse, 0x4, R192 ;  /* 0x00000004ede67825 */ /* 0x040fe200078e02c0 */
[----:B----4-:R1:W-:Y:S03]  /*96670*/  @P3 STG.E [R228.64], R249 ;  /* 0x000000f9e4003986 */ /* 0x0103e6000c101904 */
[----:B--2---:R-:W-:Y:S01]  /*96680*/  IMAD.WIDE R2, R237, 0x4, R12 ;  /* 0x00000004ed027825 */ /* 0x004fe200078e020c */
[----:B------:R-:W-:Y:S01]  /*96690*/  @P5 STG.E [R230.64], R247 ;  /* 0x000000f7e6005986 */ /* 0x000fe2000c101904 */
[----:B---3--:R-:W-:-:S03]  /*966a0*/  ISETP.GE.AND P1, PT, R236, c[0x0][0x17c], PT ;  /* 0x00005f00ec007a0c */ /* 0x008fc60003f26270 */
[----:B------:R-:W2:Y:S04]  /*966b0*/  LDL.LU R244, [R1+0x41e4] ;  /* 0x0041e40001f47983 */ /* 0x000ea80000300800 */
[----:B------:R3:W-:Y:S01]  /*966c0*/  @P6 STG.E [R232.64], R245 ;  /* 0x000000f5e8006986 */ /* 0x0007e2000c101904 */
[----:B-1----:R-:W-:-:S03]  /*966d0*/  IMAD.WIDE R228, R237, 0x4, R10 ;  /* 0x00000004ede47825 */ /* 0x002fc600078e020a */
[----:B------:R1:W-:Y:S04]  /*966e0*/  @P4 STG.E [R2.64], R248 ;  /* 0x000000f802004986 */ /* 0x0003e8000c101904 */
[----:B------:R4:W-:Y:S04]  /*966f0*/  @P0 STG.E [R228.64], R246 ;  /* 0x000000f6e4000986 */ /* 0x0009e8000c101904 */
[----:B---3--:R-:W3:Y:S04]  /*96700*/  LDL.LU R245, [R1+0x3dc0] ;  /* 0x003dc00001f57983 */ /* 0x008ee80000300800 */
[----:B------:R-:W2:Y:S01]  /*96710*/  LDL.LU R236, [R1+0x730] ;  /* 0x0007300001ec7983 */ /* 0x000ea20000300800 */
[----:B-1----:R-:W-:-:S03]  /*96720*/  IADD3 R2, R237, c[0x0][0x198], RZ ;  /* 0x00006600ed027a10 */ /* 0x002fc60007ffe0ff */
[----:B------:R-:W2:Y:S01]  /*96730*/  LDL.LU R247, [R1+0x700] ;  /* 0x0007000001f77983 */ /* 0x000ea20000300800 */
[----:B----4-:R-:W-:-:S03]  /*96740*/  IMAD.WIDE R228, R237, 0x4, R8 ;  /* 0x00000004ede47825 */ /* 0x010fc600078e0208 */
[----:B------:R-:W4:Y:S04]  /*96750*/  LDL.LU R3, [R1+0x760] ;  /* 0x0007600001037983 */ /* 0x000f280000300800 */
[----:B------:R-:W2:Y:S04]  /*96760*/  LDL.LU R249, [R1+0x6b0] ;  /* 0x0006b00001f97983 */ /* 0x000ea80000300800 */
[----:B------:R-:W2:Y:S04]  /*96770*/  LDL.LU R248, [R1+0x5c0] ;  /* 0x0005c00001f87983 */ /* 0x000ea80000300800 */
[----:B------:R-:W2:Y:S01]  /*96780*/  LDL.LU R237, [R1+0x8c0] ;  /* 0x0008c00001ed7983 */ /* 0x000ea20000300800 */
[----:B------:R-:W-:-:S02]  /*96790*/  ISETP.LT.AND P2, PT, R238, c[0x0][0x178], !P2 ;  /* 0x00005e00ee007a0c */ /* 0x000fc40005741270 */
[----:B------:R-:W-:Y:S02]  /*967a0*/  ISETP.LT.AND P3, PT, R179, c[0x0][0x178], !P1 ;  /* 0x00005e00b3007a0c */ /* 0x000fe40004f61270 */
[----:B------:R-:W-:Y:S02]  /*967b0*/  ISETP.LT.AND P5, PT, R163, c[0x0][0x178], !P1 ;  /* 0x00005e00a3007a0c */ /* 0x000fe40004fa1270 */
[----:B------:R-:W-:Y:S02]  /*967c0*/  ISETP.LT.AND P4, PT, R99, c[0x0][0x178], !P1 ;  /* 0x00005e0063007a0c */ /* 0x000fe40004f81270 */
[----:B------:R-:W-:Y:S01]  /*967d0*/  ISETP.LT.AND P0, PT, R147, c[0x0][0x178], !P1 ;  /* 0x00005e0093007a0c */ /* 0x000fe20004f01270 */
[----:B------:R-:W-:Y:S01]  /*967e0*/  IMAD.WIDE R230, R2, 0x4, R4 ;  /* 0x0000000402e67825 */ /* 0x000fe200078e0204 */
[----:B------:R-:W-:-:S03]  /*967f0*/  ISETP.LT.AND P6, PT, R131, c[0x0][0x178], !P1 ;  /* 0x00005e0083007a0c */ /* 0x000fc60004fc1270 */
[----:B------:R1:W-:Y:S01]  /*96800*/  @P2 STG.E [R228.64], R241 ;  /* 0x000000f1e4002986 */ /* 0x0003e2000c101904 */
[----:B------:R-:W-:-:S03]  /*96810*/  IMAD.WIDE R232, R2, 0x4, R194 ;  /* 0x0000000402e87825 */ /* 0x000fc600078e02c2 */
[----:B-1----:R-:W4:Y:S01]  /*96820*/  LDL.LU R241, [R1+0x6d0] ;  /* 0x0006d00001f17983 */ /* 0x002f220000300800 */
[----:B------:R-:W-:-:S03]  /*96830*/  IMAD.WIDE R228, R2, 0x4, R6 ;  /* 0x0000000402e47825 */ /* 0x000fc600078e0206 */
[----:B------:R-:W4:Y:S01]  /*96840*/  LDL.LU R246, [R1+0x764] ;  /* 0x0007640001f67983 */ /* 0x000f220000300800 */
[----:B---3--:R-:W-:-:S03]  /*96850*/  ISETP.GE.AND P2, PT, R245, c[0x0][0x17c], PT ;  /* 0x00005f00f5007a0c */ /* 0x008fc60003f46270 */
[----:B------:R-:W3:Y:S04]  /*96860*/  LDL.LU R245, [R1+0x6d4] ;  /* 0x0006d40001f57983 */ /* 0x000ee80000300800 */
[----:B--2---:R1:W-:Y:S04]  /*96870*/  @P3 STG.E [R230.64], R237 ;  /* 0x000000ede6003986 */ /* 0x0043e8000c101904 */
[----:B------:R2:W-:Y:S04]  /*96880*/  @P5 STG.E [R232.64], R240 ;  /* 0x000000f0e8005986 */ /* 0x0005e8000c101904 */
[----:B----4-:R4:W-:Y:S04]  /*96890*/  @P4 STG.E [R228.64], R3 ;  /* 0x00000003e4004986 */ /* 0x0109e8000c101904 */
[----:B-1----:R-:W3:Y:S01]  /*968a0*/  LDL.LU R237, [R1+0x8c4] ;  /* 0x0008c40001ed7983 */ /* 0x002ee20000300800 */
[----:B------:R-:W-:-:S03]  /*968b0*/  IMAD.WIDE R230, R2, 0x4, R192 ;  /* 0x0000000402e67825 */ /* 0x000fc600078e02c0 */
[----:B--2---:R-:W2:Y:S01]  /*968c0*/  LDL.LU R240, [R1+0x7d4] ;  /* 0x0007d40001f07983 */ /* 0x004ea20000300800 */
[----:B------:R-:W-:-:S03]  /*968d0*/  IMAD.WIDE R232, R2, 0x4, R14 ;  /* 0x0000000402e87825 */ /* 0x000fc600078e020e */
[----:B------:R1:W-:Y:S04]  /*968e0*/  @P0 STG.E [R230.64], R236 ;  /* 0x000000ece6000986 */ /* 0x0003e8000c101904 */
[----:B----4-:R-:W4:Y:S04]  /*968f0*/  LDL.LU R3, [R1+0x3dc4] ;  /* 0x003dc40001037983 */ /* 0x010f280000300800 */
[----:B------:R1:W-:Y:S04]  /*96900*/  @P6 STG.E [R232.64], R247 ;  /* 0x000000f7e8006986 */ /* 0x0003e8000c101904 */
[----:B-1----:R-:W4:Y:S04]  /*96910*/  LDL.LU R236, [R1+0x734] ;  /* 0x0007340001ec7983 */ /* 0x002f280000300800 */
[----:B------:R-:W4:Y:S01]  /*96920*/  LDL.LU R247, [R1+0x704] ;  /* 0x0007040001f77983 */ /* 0x000f220000300800 */
[----:B------:R-:W-:-:S02]  /*96930*/  ISETP.LT.AND P3, PT, R115, c[0x0][0x178], !P1 ;  /* 0x00005e0073007a0c */ /* 0x000fc40004f61270 */
[----:B------:R-:W-:Y:S02]  /*96940*/  ISETP.LT.AND P5, PT, R239, c[0x0][0x178], !P1 ;  /* 0x00005e00ef007a0c */ /* 0x000fe40004fa1270 */
[----:B------:R-:W-:Y:S01]  /*96950*/  ISETP.LT.AND P1, PT, R238, c[0x0][0x178], !P1 ;  /* 0x00005e00ee007a0c */ /* 0x000fe20004f21270 */
[C---:B------:R-:W-:Y:S01]  /*96960*/  IMAD.WIDE R232, R2.reuse, 0x4, R12 ;  /* 0x0000000402e87825 */ /* 0x040fe200078e020c */
[----:B------:R-:W-:Y:S02]  /*96970*/  ISETP.LT.AND P0, PT, R179, c[0x0][0x178], !P2 ;  /* 0x00005e00b3007a0c */ /* 0x000fe40005701270 */
[----:B------:R-:W-:Y:S01]  /*96980*/  ISETP.LT.AND P6, PT, R163, c[0x0][0x178], !P2 ;  /* 0x00005e00a3007a0c */ /* 0x000fe200057c1270 */
[----:B------:R-:W-:Y:S01]  /*96990*/  IMAD.WIDE R230, R2, 0x4, R10 ;  /* 0x0000000402e67825 */ /* 0x000fe200078e020a */
[----:B------:R-:W-:-:S03]  /*969a0*/  ISETP.LT.AND P4, PT, R99, c[0x0][0x178], !P2 ;  /* 0x00005e0063007a0c */ /* 0x000fc60005781270 */
[C---:B------:R-:W-:Y:S01]  /*969b0*/  IMAD.WIDE R228, R2.reuse, 0x4, R8 ;  /* 0x0000000402e47825 */ /* 0x040fe200078e0208 */
[----:B------:R-:W-:Y:S01]  /*969c0*/  IADD3 R2, R2, c[0x0][0x198], RZ ;  /* 0x0000660002027a10 */ /* 0x000fe20007ffe0ff */
[----:B------:R1:W-:Y:S01]  /*969d0*/  @P3 STG.E [R232.64], R241 ;  /* 0x000000f1e8003986 */ /* 0x0003e2000c101904 */
[----:B------:R-:W-:-:S03]  /*969e0*/  ISETP.LT.AND P3, PT, R115, c[0x0][0x178], !P2 ;  /* 0x00005e0073007a0c */ /* 0x000fc60005761270 */
[----:B------:R1:W-:Y:S01]  /*969f0*/  @P5 STG.E [R230.64], R249 ;  /* 0x000000f9e6005986 */ /* 0x0003e2000c101904 */
[----:B------:R-:W-:-:S03]  /*96a00*/  ISETP.LT.AND P5, PT, R147, c[0x0][0x178], !P2 ;  /* 0x00005e0093007a0c */ /* 0x000fc600057a1270 */
[----:B------:R1:W-:Y:S01]  /*96a10*/  @P1 STG.E [R228.64], R248 ;  /* 0x000000f8e4001986 */ /* 0x0003e2000c101904 */
[----:B------:R-:W-:Y:S01]  /*96a20*/  ISETP.LT.AND P1, PT, R131, c[0x0][0x178], !P2 ;  /* 0x00005e0083007a0c */ /* 0x000fe20005721270 */
[----:B-1----:R-:W-:-:S04]  /*96a30*/  IMAD.WIDE R232, R2, 0x4, R6 ;  /* 0x0000000402e87825 */ /* 0x002fc800078e0206 */
[C---:B------:R-:W-:Y:S01]  /*96a40*/  IMAD.WIDE R230, R2.reuse, 0x4, R194 ;  /* 0x0000000402e67825 */ /* 0x040fe200078e02c2 */
[----:B------:R-:W4:Y:S03]  /*96a50*/  LDL.LU R249, [R1+0x6b4] ;  /* 0x0006b40001f97983 */ /* 0x000f260000300800 */
[C---:B------:R-:W-:Y:S01]  /*96a60*/  IMAD.WIDE R228, R2.reuse, 0x4, R4 ;  /* 0x0000000402e47825 */ /* 0x040fe200078e0204 */
[----:B------:R-:W4:Y:S04]  /*96a70*/  LDL.LU R248, [R1+0x5c4] ;  /* 0x0005c40001f87983 */ /* 0x000f280000300800 */
[----:B---3--:R1:W-:Y:S04]  /*96a80*/  @P0 STG.E [R228.64], R237 ;  /* 0x000000ede4000986 */ /* 0x0083e8000c101904 */
[----:B--2---:R2:W-:Y:S04]  /*96a90*/  @P6 STG.E [R230.64], R240 ;  /* 0x000000f0e6006986 */ /* 0x0045e8000c101904 */
[----:B------:R3:W-:Y:S01]  /*96aa0*/  @P4 STG.E [R232.64], R246 ;  /* 0x000000f6e8004986 */ /* 0x0007e2000c101904 */
[----:B-1----:R-:W-:-:S04]  /*96ab0*/  IMAD.WIDE R228, R2, 0x4, R192 ;  /* 0x0000000402e47825 */ /* 0x002fc800078e02c0 */
[C---:B--2---:R-:W-:Y:S01]  /*96ac0*/  IMAD.WIDE R230, R2.reuse, 0x4, R14 ;  /* 0x0000000402e67825 */ /* 0x044fe200078e020e */
[----:B------:R-:W2:Y:S03]  /*96ad0*/  LDL.LU R240, [R1+0x3dc8] ;  /* 0x003dc80001f07983 */ /* 0x000ea60000300800 */
[----:B---3--:R-:W-:Y:S01]  /*96ae0*/  IMAD.WIDE R232, R2, 0x4, R12 ;  /* 0x0000000402e87825 */ /* 0x008fe200078e020c */
[----:B----4-:R-:W-:Y:S04]  /*96af0*/  @P5 STG.E [R228.64], R236 ;  /* 0x000000ece4005986 */ /* 0x010fe8000c101904 */
[----:B------:R-:W3:Y:S04]  /*96b00*/  LDL.LU R246, [R1+0x8e0] ;  /* 0x0008e00001f67983 */ /* 0x000ee80000300800 */
[----:B------:R-:W-:Y:S04]  /*96b10*/  @P1 STG.E [R230.64], R247 ;  /* 0x000000f7e6001986 */ /* 0x000fe8000c101904 */
[----:B------:R1:W-:Y:S04]  /*96b20*/  @P3 STG.E [R232.64], R245 ;  /* 0x000000f5e8003986 */ /* 0x0003e8000c101904 */
[----:B-1----:R-:W4:Y:S04]  /*96b30*/  LDL.LU R232, [R1+0x8f0] ;  /* 0x0008f00001e87983 */ /* 0x002f280000300800 */
[----:B------:R-:W3:Y:S04]  /*96b40*/  LDL.LU R233, [R1+0x8d0] ;  /* 0x0008d00001e97983 */ /* 0x000ee80000300800 */
[----:B------:R-:W3:Y:S01]  /*96b50*/  LDL.LU R245, [R1+0x8b0] ;  /* 0x0008b00001f57983 */ /* 0x000ee20000300800 */
[----:B------:R-:W-:-:S02]  /*96b60*/  ISETP.LT.AND P4, PT, R239, c[0x0][0x178], !P2 ;  /* 0x00005e00ef007a0c */ /* 0x000fc40005781270 */
[----:B------:R-:W-:Y:S02]  /*96b70*/  ISETP.LT.AND P2, PT, R238, c[0x0][0x178], !P2 ;  /* 0x00005e00ee007a0c */ /* 0x000fe40005741270 */
[----:B------:R-:W-:Y:S01]  /*96b80*/  ISETP.GE.AND P0, PT, R3, c[0x0][0x17c], PT ;  /* 0x00005f0003007a0c */ /* 0x000fe20003f06270 */
[C---:B------:R-:W-:Y:S01]  /*96b90*/  IMAD.WIDE R228, R2.reuse, 0x4, R10 ;  /* 0x0000000402e47825 */ /* 0x040fe200078e020a */
[C---:B------:R-:W-:Y:S01]  /*96ba0*/  IADD3 R236, R2.reuse, c[0x0][0x198], RZ ;  /* 0x0000660002ec7a10 */ /* 0x040fe20007ffe0ff */
[----:B------:R-:W3:Y:S01]  /*96bb0*/  LDL.LU R237, [R1+0x7b0] ;  /* 0x0007b00001ed7983 */ /* 0x000ee20000300800 */
[----:B------:R-:W-:Y:S02]  /*96bc0*/  ISETP.LT.AND P6, PT, R179, c[0x0][0x178], !P0 ;  /* 0x00005e00b3007a0c */ /* 0x000fe400047c1270 */
[----:B------:R-:W-:Y:S01]  /*96bd0*/  ISETP.LT.AND P5, PT, R163, c[0x0][0x178], !P0 ;  /* 0x00005e00a3007a0c */ /* 0x000fe200047a1270 */
[----:B------:R-:W-:Y:S01]  /*96be0*/  IMAD.WIDE R2, R2, 0x4, R8 ;  /* 0x0000000402027825 */ /* 0x000fe200078e0208 */
[----:B------:R-:W-:Y:S01]  /*96bf0*/  ISETP.LT.AND P3, PT, R99, c[0x0][0x178], !P0 ;  /* 0x00005e0063007a0c */ /* 0x000fe20004761270 */
[----:B------:R1:W-:Y:S01]  /*96c00*/  @P4 STG.E [R228.64], R249 ;  /* 0x000000f9e4004986 */ /* 0x0003e2000c101904 */
[----:B------:R-:W-:Y:S01]  /*96c10*/  ISETP.LT.AND P4, PT, R147, c[0x0][0x178], !P0 ;  /* 0x00005e0093007a0c */ /* 0x000fe20004781270 */
[----:B------:R-:W-:-:S02]  /*96c20*/  IMAD.WIDE R230, R236, 0x4, R4 ;  /* 0x00000004ece67825 */ /* 0x000fc400078e0204 */
[----:B------:R1:W-:Y:S04]  /*96c30*/  @P2 STG.E [R2.64], R248 ;  /* 0x000000f802002986 */ /* 0x0003e8000c101904 */
[----:B------:R-:W3:Y:S01]  /*96c40*/  LDL.LU R247, [R1+0x710] ;  /* 0x0007100001f77983 */ /* 0x000ee20000300800 */
[----:B-1----:R-:W-:-:S03]  /*96c50*/  IMAD.WIDE R228, R236, 0x4, R6 ;  /* 0x00000004ece47825 */ /* 0x002fc600078e0206 */
[----:B------:R-:W3:Y:S01]  /*96c60*/  LDL.LU R249, [R1+0x6a0] ;  /* 0x0006a00001f97983 */ /* 0x000ee20000300800 */
[----:B------:R-:W-:-:S03]  /*96c70*/  IMAD.WIDE R2, R236, 0x4, R194 ;  /* 0x00000004ec027825 */ /* 0x000fc600078e02c2 */
[----:B------:R-:W3:Y:S04]  /*96c80*/  LDL.LU R248, [R1+0x8f4] ;  /* 0x0008f40001f87983 */ /* 0x000ee80000300800 */
[----:B------:R-:W3:Y:S01]  /*96c90*/  LDL.LU R241, [R1+0x8b4] ;  /* 0x0008b40001f17983 */ /* 0x000ee20000300800 */
[----:B--2---:R-:W-:-:S03]  /*96ca0*/  ISETP.GE.AND P1, PT, R240, c[0x0][0x17c], PT ;  /* 0x00005f00f0007a0c */ /* 0x004fc60003f26270 */
[----:B------:R-:W2:Y:S04]  /*96cb0*/  LDL.LU R240, [R1+0x7b4] ;  /* 0x0007b40001f07983 */ /* 0x000ea80000300800 */
[----:B----4-:R-:W-:Y:S04]  /*96cc0*/  @P6 STG.E [R230.64], R232 ;  /* 0x000000e8e6006986 */ /* 0x010fe8000c101904 */
[----:B---3--:R1:W-:Y:S04]  /*96cd0*/  @P5 STG.E [R2.64], R246 ;  /* 0x000000f602005986 */ /* 0x0083e8000c101904 */
[----:B------:R-:W-:Y:S01]  /*96ce0*/  @P3 STG.E [R228.64], R233 ;  /* 0x000000e9e4003986 */ /* 0x000fe2000c101904 */
[----:B-1----:R-:W-:-:S03]  /*96cf0*/  IMAD.WIDE R2, R236, 0x4, R192 ;  /* 0x00000004ec027825 */ /* 0x002fc600078e02c0 */
[----:B------:R-:W3:Y:S04]  /*96d00*/  LDL.LU R246, [R1+0x8e4] ;  /* 0x0008e40001f67983 */ /* 0x000ee80000300800 */
[----:B------:R1:W-:Y:S04]  /*96d10*/  @P4 STG.E [R2.64], R245 ;  /* 0x000000f502004986 */ /* 0x0003e8000c101904 */
[----:B-1----:R-:W4:Y:S04]  /*96d20*/  LDL.LU R245, [R1+0x41e0] ;  /* 0x0041e00001f57983 */ /* 0x002f280000300800 */
[----:B------:R-:W2:Y:S01]  /*96d30*/  LDL.LU R3, [R1+0x750] ;  /* 0x0007500001037983 */ /* 0x000ea20000300800 */
[----:B------:R-:W-:-:S02]  /*96d40*/  ISETP.LT.AND P2, PT, R131, c[0x0][0x178], !P0 ;  /* 0x00005e0083007a0c */ /* 0x000fc40004741270 */
[----:B------:R-:W-:Y:S02]  /*96d50*/  ISETP.LT.AND P5, PT, R115, c[0x0][0x178], !P0 ;  /* 0x00005e0073007a0c */ /* 0x000fe400047a1270 */
[----:B------:R-:W-:Y:S01]  /*96d60*/  ISETP.LT.AND P6, PT, R239, c[0x0][0x178], !P0 ;  /* 0x00005e00ef007a0c */ /* 0x000fe200047c1270 */
[----:B------:R-:W-:-:S04]  /*96d70*/  IMAD.WIDE R228, R236, 0x4, R14 ;  /* 0x00000004ece47825 */ /* 0x000fc800078e020e */
[----:B------:R-:W-:-:S04]  /*96d80*/  IMAD.WIDE R230, R236, 0x4, R12 ;  /* 0x00000004ece67825 */ /* 0x000fc800078e020c */
[C---:B------:R-:W-:Y:S01]  /*96d90*/  IMAD.WIDE R232, R236.reuse, 0x4, R10 ;  /* 0x00000004ece87825 */ /* 0x040fe200078e020a */
[----:B------:R1:W-:Y:S02]  /*96da0*/  @P2 STG.E [R228.64], R237 ;  /* 0x000000ede4002986 */ /* 0x0003e4000c101904 */
[C---:B-1----:R-:W-:Y:S02]  /*96db0*/  IADD3 R237, R236.reuse, c[0x0][0x198], RZ ;  /* 0x00006600eced7a10 */ /* 0x042fe40007ffe0ff */
[----:B--2---:R1:W-:Y:S04]  /*96dc0*/  @P5 STG.E [R230.64], R3 ;  /* 0x00000003e6005986 */ /* 0x0043e8000c101904 */
[----:B------:R2:W-:Y:S01]  /*96dd0*/  @P6 STG.E [R232.64], R247 ;  /* 0x000000f7e8006986 */ /* 0x0005e2000c101904 */
[----:B-1----:R-:W-:-:S03]  /*96de0*/  IMAD.WIDE R2, R236, 0x4, R8 ;  /* 0x00000004ec027825 */ /* 0x002fc600078e0208 */
[----:B--2---:R-:W2:Y:S04]  /*96df0*/  LDL.LU R247, [R1+0x714] ;  /* 0x0007140001f77983 */ /* 0x004ea80000300800 */
[----:B------:R-:W2:Y:S01]  /*96e00*/  LDL.LU R236, [R1+0x8d4] ;  /* 0x0008d40001ec7983 */ /* 0x000ea20000300800 */
[----:B------:R-:W-:Y:S02]  /*96e10*/  ISETP.LT.AND P0, PT, R238, c[0x0][0x178], !P0 ;  /* 0x00005e00ee007a0c */ /* 0x000fe40004701270 */
[----:B------:R-:W-:Y:S02]  /*96e20*/  ISETP.LT.AND P3, PT, R179, c[0x0][0x178], !P1 ;  /* 0x00005e00b3007a0c */ /* 0x000fe40004f61270 */
[----:B------:R-:W-:Y:S01]  /*96e30*/  ISETP.LT.AND P2, PT, R163, c[0x0][0x178], !P1 ;  /* 0x00005e00a3007a0c */ /* 0x000fe20004f41270 */
[----:B------:R-:W-:Y:S01]  /*96e40*/  IMAD.WIDE R228, R237, 0x4, R4 ;  /* 0x00000004ede47825 */ /* 0x000fe200078e0204 */
[----:B------:R-:W-:-:S02]  /*96e50*/  ISETP.LT.AND P4, PT, R99, c[0x0][0x178], !P1 ;  /* 0x00005e0063007a0c */ /* 0x000fc40004f81270 */
[----:B------:R-:W-:-:S05]  /*96e60*/  ISETP.LT.AND P5, PT, R147, c[0x0][0x178], !P1 ;  /* 0x00005e0093007a0c */ /* 0x000fca0004fa1270 */
[----:B------:R1:W-:Y:S01]  /*96e70*/  @P0 STG.E [R2.64], R249 ;  /* 0x000000f902000986 */ /* 0x0003e2000c101904 */
[----:B------:R-:W-:-:S03]  /*96e80*/  IMAD.WIDE R230, R237, 0x4, R192 ;  /* 0x00000004ede67825 */ /* 0x000fc600078e02c0 */
[----:B------:R3:W-:Y:S01]  /*96e90*/  @P3 STG.E [R228.64], R248 ;  /* 0x000000f8e4003986 */ /* 0x0007e2000c101904 */
[----:B-1----:R-:W-:-:S03]  /*96ea0*/  IMAD.WIDE R2, R237, 0x4, R194 ;  /* 0x00000004ed027825 */ /* 0x002fc600078e02c2 */
[----:B------:R-:W4:Y:S01]  /*96eb0*/  LDL.LU R249, [R1+0x6a4] ;  /* 0x0006a40001f97983 */ /* 0x000f220000300800 */
[----:B---3--:R-:W-:-:S03]  /*96ec0*/  IMAD.WIDE R228, R237, 0x4, R6 ;  /* 0x00000004ede47825 */ /* 0x008fc600078e0206 */
[----:B------:R-:W3:Y:S04]  /*96ed0*/  LDL.LU R248, [R1+0x6e8] ;  /* 0x0006e80001f87983 */ /* 0x000ee80000300800 */
[----:B------:R1:W-:Y:S04]  /*96ee0*/  @P2 STG.E [R2.64], R246 ;  /* 0x000000f602002986 */ /* 0x0003e8000c101904 */
[----:B-1----:R-:W3:Y:S04]  /*96ef0*/  LDL.LU R246, [R1+0x41dc] ;  /* 0x0041dc0001f67983 */ /* 0x002ee80000300800 */
[----:B------:R-:W3:Y:S04]  /*96f00*/  LDL.LU R3, [R1+0x3dcc] ;  /* 0x003dcc0001037983 */ /* 0x000ee80000300800 */
[----:B--2---:R-:W-:Y:S04]  /*96f10*/  @P4 STG.E [R228.64], R236 ;  /* 0x000000ece4004986 */ /* 0x004fe8000c101904 */
[----:B------:R1:W-:Y:S04]  /*96f20*/  @P5 STG.E [R230.64], R241 ;  /* 0x000000f1e6005986 */ /* 0x0003e8000c101904 */
[----:B-1----:R-:W2:Y:S01]  /*96f30*/  LDL.LU R231, [R1+0x754] ;  /* 0x0007540001e77983 */ /* 0x002ea20000300800 */
[----:B------:R-:W-:-:S02]  /*96f40*/  ISETP.LT.AND P6, PT, R131, c[0x0][0x178], !P1 ;  /* 0x00005e0083007a0c */ /* 0x000fc40004fc1270 */
[----:B------:R-:W-:Y:S01]  /*96f50*/  ISETP.LT.AND P3, PT, R115, c[0x0][0x178], !P1 ;  /* 0x00005e0073007a0c */ /* 0x000fe20004f61270 */
[----:B------:R-:W-:Y:S01]  /*96f60*/  IMAD.WIDE R232, R237, 0x4, R14 ;  /* 0x00000004ede87825 */ /* 0x000fe200078e020e */
[----:B------:R-:W4:Y:S04]  /*96f70*/  LDL.LU R236, [R1+0x3dd0] ;  /* 0x003dd00001ec7983 */ /* 0x000f280000300800 */
[----:B------:R-:W4:Y:S05]  /*96f80*/  LDL.LU R241, [R1+0x78] ;  /* 0x0000780001f17983 */ /* 0x000f2a0000300800 */
[----:B------:R1:W-:Y:S04]  /*96f90*/  @P6 STG.E [R232.64], R240 ;  /* 0x000000f0e8006986 */ /* 0x0003e8000c101904 */
[----:B-1----:R-:W4:Y:S01]  /*96fa0*/  LDL.LU R240, [R1+0x38] ;  /* 0x0000380001f07983 */ /* 0x002f220000300800 */
[----:B---3--:R-:W-:Y:S01]  /*96fb0*/  ISETP.GE.AND P2, PT, R3, c[0x0][0x17c], PT ;  /* 0x00005f0003007a0c */ /* 0x008fe20003f46270 */
[----:B------:R-:W-:-:S05]  /*96fc0*/  IMAD.WIDE R2, R237, 0x4, R12 ;  /* 0x00000004ed027825 */ /* 0x000fca00078e020c */
[----:B--2---:R1:W-:Y:S04]  /*96fd0*/  @P3 STG.E [R2.64], R231 ;  /* 0x000000e702003986 */ /* 0x0043e8000c101904 */
[----:B-1----:R-:W2:Y:S01]  /*96fe0*/  LDL.LU R3, [R1+0x698] ;  /* 0x0006980001037983 */ /* 0x002ea20000300800 */
[----:B------:R-:W-:Y:S01]  /*96ff0*/  ISETP.LT.AND P0, PT, R239, c[0x0][0x178], !P1 ;  /* 0x00005e00ef007a0c */ /* 0x000fe20004f01270 */
[C---:B------:R-:W-:Y:S01]  /*97000*/  IMAD.WIDE R228, R237.reuse, 0x4, R10 ;  /* 0x00000004ede47825 */ /* 0x040fe200078e020a */
[----:B------:R-:W-:Y:S02]  /*97010*/  ISETP.LT.AND P1, PT, R238, c[0x0][0x178], !P1 ;  /* 0x00005e00ee007a0c */ /* 0x000fe40004f21270 */
[----:B------:R-:W-:Y:S02]  /*97020*/  IADD3 R2, R237, c[0x0][0x198], RZ ;  /* 0x00006600ed027a10 */ /* 0x000fe40007ffe0ff */
[----:B------:R-:W-:-:S02]  /*97030*/  ISETP.LT.AND P4, PT, R179, c[0x0][0x178], !P2 ;  /* 0x00005e00b3007a0c */ /* 0x000fc40005781270 */
[----:B------:R-:W-:-:S05]  /*97040*/  ISETP.LT.AND P5, PT, R163, c[0x0][0x178], !P2 ;  /* 0x00005e00a3007a0c */ /* 0x000fca00057a1270 */
[----:B------:R1:W-:Y:S01]  /*97050*/  @P0 STG.E [R228.64], R247 ;  /* 0x000000f7e4000986 */ /* 0x0003e2000c101904 */
[----:B------:R-:W-:-:S03]  /*97060*/  IMAD.WIDE R230, R2, 0x4, R4 ;  /* 0x0000000402e67825 */ /* 0x000fc600078e0204 */
[----:B-1----:R-:W3:Y:S01]  /*97070*/  LDL.LU R247, [R1+0x18] ;  /* 0x0000180001f77983 */ /* 0x002ee20000300800 */
[----:B------:R-:W-:-:S03]  /*97080*/  IMAD.WIDE R228, R237, 0x4, R8 ;  /* 0x00000004ede47825 */ /* 0x000fc600078e0208 */
[----:B------:R-:W3:Y:S01]  /*97090*/  LDL.LU R237, [R1+0x5d8] ;  /* 0x0005d80001ed7983 */ /* 0x000ee20000300800 */
[----:B------:R-:W-:-:S03]  /*970a0*/  IMAD.WIDE R232, R2, 0x4, R194 ;  /* 0x0000000402e87825 */ /* 0x000fc600078e02c2 */
[----:B----4-:R1:W-:Y:S01]  /*970b0*/  @P1 STG.E [R228.64], R249 ;  /* 0x000000f9e4001986 */ /* 0x0103e2000c101904 */
[----:B------:R-:W-:-:S03]  /*970c0*/  ISETP.GE.AND P1, PT, R236, c[0x0][0x17c], PT ;  /* 0x00005f00ec007a0c */ /* 0x000fc60003f26270 */
[----:B------:R-:W4:Y:S04]  /*970d0*/  LDL.LU R236, [R1+0x5dc] ;  /* 0x0005dc0001ec7983 */ /* 0x000f280000300800 */
[----:B------:R1:W-:Y:S04]  /*970e0*/  @P4 STG.E [R230.64], R248 ;  /* 0x000000f8e6004986 */ /* 0x0003e8000c101904 */
[----:B-1----:R-:W4:Y:S04]  /*970f0*/  LDL.LU R249, [R1+0x1c] ;  /* 0x00001c0001f97983 */ /* 0x002f280000300800 */
[----:B------:R-:W4:Y:S04]  /*97100*/  LDL.LU R248, [R1+0x6ec] ;  /* 0x0006ec0001f87983 */ /* 0x000f280000300800 */
[----:B--2---:R1:W-:Y:S04]  /*97110*/  @P5 STG.E [R232.64], R3 ;  /* 0x00000003e8005986 */ /* 0x0043e8000c101904 */
[----:B-1----:R-:W2:Y:S01]  /*97120*/  LDL.LU R3, [R1+0x69c] ;  /* 0x00069c0001037983 */ /* 0x002ea20000300800 */
        /* <DEDUP_REMOVED lines=8> */
[----:B------:R-:W-:Y:S01]  /*971b0*/  IMAD.WIDE R232, R2, 0x4, R14 ;  /* 0x0000000402e87825 */ /* 0x000fe200078e020e */
[----:B---3--:R1:W-:Y:S04]  /*971c0*/  @P3 STG.E [R228.64], R237 ;  /* 0x000000ede4003986 */ /* 0x0083e8000c101904 */
[----:B------:R3:W-:Y:S01]  /*971d0*/  @P0 STG.E [R230.64], R241 ;  /* 0x000000f1e6000986 */ /* 0x0007e2000c101904 */
[----:B------:R-:W-:-:S03]  /*971e0*/  ISETP.LT.AND P0, PT, R179, c[0x0][0x178], !P1 ;  /* 0x00005e00b3007a0c */ /* 0x000fc60004f01270 */
[----:B------:R3:W-:Y:S01]  /*971f0*/  @P6 STG.E [R232.64], R240 ;  /* 0x000000f0e8006986 */ /* 0x0007e2000c101904 */
[----:B------:R-:W-:Y:S02]  /*97200*/  ISETP.LT.AND P6, PT, R163, c[0x0][0x178], !P1 ;  /* 0x00005e00a3007a0c */ /* 0x000fe40004fc1270 */
[----:B------:R-:W-:Y:S01]  /*97210*/  ISETP.LT.AND P3, PT, R99, c[0x0][0x178], !P1 ;  /* 0x00005e0063007a0c */ /* 0x000fe20004f61270 */
[----:B-1----:R-:W-:-:S04]  /*97220*/  IMAD.WIDE R228, R2, 0x4, R8 ;  /* 0x0000000402e47825 */ /* 0x002fc800078e0208 */
[C---:B---3--:R-:W-:Y:S01]  /*97230*/  IMAD.WIDE R230, R2.reuse, 0x4, R10 ;  /* 0x0000000402e67825 */ /* 0x048fe200078e020a */
[----:B------:R-:W3:Y:S03]  /*97240*/  LDL.LU R241, [R1+0x7c] ;  /* 0x00007c0001f17983 */ /* 0x000ee60000300800 */
[C---:B------:R-:W-:Y:S01]  /*97250*/  IMAD.WIDE R232, R2.reuse, 0x4, R12 ;  /* 0x0000000402e87825 */ /* 0x040fe200078e020c */
[----:B------:R-:W-:Y:S01]  /*97260*/  IADD3 R2, R2, c[0x0][0x198], RZ ;  /* 0x0000660002027a10 */ /* 0x000fe20007ffe0ff */
[----:B------:R-:W3:Y:S04]  /*97270*/  LDL.LU R237, [R1+0x3dd4] ;  /* 0x003dd40001ed7983 */ /* 0x000ee80000300800 */
[----:B------:R-:W3:Y:S04]  /*97280*/  LDL.LU R240, [R1+0x3c] ;  /* 0x00003c0001f07983 */ /* 0x000ee80000300800 */
[----:B------:R1:W-:Y:S04]  /*97290*/  @P4 STG.E [R232.64], R247 ;  /* 0x000000f7e8004986 */ /* 0x0003e8000c101904 */
[----:B------:R4:W-:Y:S04]  /*972a0*/  @P5 STG.E [R230.64], R250 ;  /* 0x000000fae6005986 */ /* 0x0009e8000c101904 */
[----:B------:R4:W-:Y:S01]  /*972b0*/  @P2 STG.E [R228.64], R234 ;  /* 0x000000eae4002986 */ /* 0x0009e2000c101904 */
[----:B-1----:R-:W-:-:S03]  /*972c0*/  IMAD.WIDE R232, R2, 0x4, R6 ;  /* 0x0000000402e87825 */ /* 0x002fc600078e0206 */
[----:B------:R-:W3:Y:S01]  /*972d0*/  LDL.LU R247, [R1+0x41d8] ;  /* 0x0041d80001f77983 */ /* 0x000ee20000300800 */
[----:B----4-:R-:W-:-:S04]  /*972e0*/  IMAD.WIDE R230, R2, 0x4, R194 ;  /* 0x0000000402e67825 */ /* 0x010fc800078e02c2 */
[----:B------:R-:W-:-:S05]  /*972f0*/  IMAD.WIDE R228, R2, 0x4, R4 ;  /* 0x0000000402e47825 */ /* 0x000fca00078e0204 */
[----:B------:R1:W-:Y:S04]  /*97300*/  @P0 STG.E [R228.64], R248 ;  /* 0x000000f8e4000986 */ /* 0x0003e8000c101904 */
[----:B-1----:R-:W4:Y:S04]  /*97310*/  LDL.LU R248, [R1+0x748] ;  /* 0x0007480001f87983 */ /* 0x002f280000300800 */
[----:B--2---:R-:W-:Y:S04]  /*97320*/  @P6 STG.E [R230.64], R3 ;  /* 0x00000003e6006986 */ /* 0x004fe8000c101904 */
[----:B------:R1:W-:Y:S04]  /*97330*/  @P3 STG.E [R232.64], R236 ;  /* 0x000000ece8003986 */ /* 0x0003e8000c101904 */
[----:B-1----:R-:W2:Y:S01]  /*97340*/  LDL.LU R236, [R1+0x3dd8] ;  /* 0x003dd80001ec7983 */ /* 0x002ea20000300800 */
[----:B------:R-:W-:-:S02]  /*97350*/  ISETP.LT.AND P5, PT, R147, c[0x0][0x178], !P1 ;  /* 0x00005e0093007a0c */ /* 0x000fc40004fa1270 */
[----:B------:R-:W-:Y:S02]  /*97360*/  ISETP.LT.AND P2, PT, R131, c[0x0][0x178], !P1 ;  /* 0x00005e0083007a0c */ /* 0x000fe40004f41270 */
[----:B------:R-:W-:Y:S01]  /*97370*/  ISETP.LT.AND P4, PT, R115, c[0x0][0x178], !P1 ;  /* 0x00005e0073007a0c */ /* 0x000fe20004f81270 */
[----:B------:R-:W-:-:S04]  /*97380*/  IMAD.WIDE R228, R2, 0x4, R192 ;  /* 0x0000000402e47825 */ /* 0x000fc800078e02c0 */
[----:B------:R-:W-:-:S04]  /*97390*/  IMAD.WIDE R230, R2, 0x4, R14 ;  /* 0x0000000402e67825 */ /* 0x000fc800078e020e */
[----:B------:R-:W-:Y:S01]  /*973a0*/  IMAD.WIDE R232, R2, 0x4, R12 ;  /* 0x0000000402e87825 */ /* 0x000fe200078e020c */
[----:B------:R-:W-:Y:S01]  /*973b0*/  ISETP.LT.AND P3, PT, R239, c[0x0][0x178], !P1 ;  /* 0x00005e00ef007a0c */ /* 0x000fe20004f61270 */
[----:B---3--:R1:W-:Y:S01]  /*973c0*/  @P5 STG.E [R228.64], R241 ;  /* 0x000000f1e4005986 */ /* 0x0083e2000c101904 */
[----:B------:R-:W-:-:S03]  /*973d0*/  ISETP.GE.AND P0, PT, R237, c[0x0][0x17c], PT ;  /* 0x00005f00ed007a0c */ /* 0x000fc60003f06270 */
[----:B------:R-:W3:Y:S04]  /*973e0*/  LDL.LU R237, [R1+0x6f8] ;  /* 0x0006f80001ed7983 */ /* 0x000ee80000300800 */
[----:B------:R-:W-:Y:S04]  /*973f0*/  @P2 STG.E [R230.64], R240 ;  /* 0x000000f0e6002986 */ /* 0x000fe8000c101904 */
[----:B------:R1:W-:Y:S02]  /*97400*/  @P4 STG.E [R232.64], R249 ;  /* 0x000000f9e8004986 */ /* 0x0003e4000c101904 */
[----:B-1----:R-:W-:-:S02]  /*97410*/  IMAD.WIDE R228, R2, 0x4, R10 ;  /* 0x0000000402e47825 */ /* 0x002fc400078e020a */
[----:B------:R-:W3:Y:S04]  /*97420*/  LDL.LU R233, [R1+0x728] ;  /* 0x0007280001e97983 */ /* 0x000ee80000300800 */
[----:B------:R-:W3:Y:S04]  /*97430*/  LDL.LU R250, [R1+0x688] ;  /* 0x0006880001fa7983 */ /* 0x000ee80000300800 */
[----:B------:R-:W3:Y:S04]  /*97440*/  LDL.LU R240, [R1+0x98] ;  /* 0x0000980001f07983 */ /* 0x000ee80000300800 */
[----:B------:R-:W3:Y:S04]  /*97450*/  LDL.LU R249, [R1+0x58] ;  /* 0x0000580001f97983 */ /* 0x000ee80000300800 */
[----:B------:R1:W-:Y:S01]  /*97460*/  @P3 STG.E [R228.64], R251 ;  /* 0x000000fbe4003986 */ /* 0x0003e2000c101904 */
[----:B--2---:R-:W-:-:S03]  /*97470*/  ISETP.GE.AND P2, PT, R236, c[0x0][0x17c], PT ;  /* 0x00005f00ec007a0c */ /* 0x004fc60003f46270 */
[----:B------:R-:W2:Y:S04]  /*97480*/  LDL.LU R236, [R1+0x6cc] ;  /* 0x0006cc0001ec7983 */ /* 0x000ea80000300800 */
[----:B------:R-:W2:Y:S04]  /*97490*/  LDL.LU R241, [R1+0x68c] ;  /* 0x00068c0001f17983 */ /* 0x000ea80000300800 */
[----:B-1----:R-:W2:Y:S01]  /*974a0*/  LDL.LU R251, [R1+0x6c8] ;  /* 0x0006c80001fb7983 */ /* 0x002ea20000300800 */
[----:B------:R-:W-:Y:S02]  /*974b0*/  ISETP.LT.AND P1, PT, R238, c[0x0][0x178], !P1 ;  /* 0x00005e00ee007a0c */ /* 0x000fe40004f21270 */
[----:B------:R-:W-:-:S02]  /*974c0*/  ISETP.LT.AND P6, PT, R179, c[0x0][0x178], !P0 ;  /* 0x00005e00b3007a0c */ /* 0x000fc400047c1270 */
[----:B------:R-:W-:Y:S02]  /*974d0*/  ISETP.LT.AND P5, PT, R163, c[0x0][0x178], !P0 ;  /* 0x00005e00a3007a0c */ /* 0x000fe400047a1270 */
[C---:B------:R-:W-:Y:S01]  /*974e0*/  IADD3 R234, R2.reuse, c[0x0][0x198], RZ ;  /* 0x0000660002ea7a10 */ /* 0x040fe20007ffe0ff */
[----:B------:R-:W-:Y:S01]  /*974f0*/  IMAD.WIDE R2, R2, 0x4, R8 ;  /* 0x0000000402027825 */ /* 0x000fe200078e0208 */
[----:B------:R-:W-:-:S03]  /*97500*/  ISETP.LT.AND P4, PT, R99, c[0x0][0x178], !P0 ;  /* 0x00005e0063007a0c */ /* 0x000fc60004781270 */
[C---:B------:R-:W-:Y:S02]  /*97510*/  IMAD.WIDE R230, R234.reuse, 0x4, R4 ;  /* 0x00000004eae67825 */ /* 0x040fe400078e0204 */
[----:B------:R1:W-:Y:S01]  /*97520*/  @P1 STG.E [R2.64], R235 ;  /* 0x000000eb02001986 */ /* 0x0003e2000c101904 */
[----:B------:R-:W-:Y:S02]  /*97530*/  ISETP.LT.AND P3, PT, R147, c[0x0][0x178], !P0 ;  /* 0x00005e0093007a0c */ /* 0x000fe40004761270 */
[----:B------:R-:W-:Y:S01]  /*97540*/  ISETP.LT.AND P1, PT, R131, c[0x0][0x178], !P0 ;  /* 0x00005e0083007a0c */ /* 0x000fe20004721270 */
[----:B----4-:R4:W-:Y:S01]  /*97550*/  @P6 STG.E [R230.64], R248 ;  /* 0x000000f8e6006986 */ /* 0x0109e2000c101904 */
[----:B------:R-:W-:-:S04]  /*97560*/  IMAD.WIDE R228, R234, 0x4, R6 ;  /* 0x00000004eae47825 */ /* 0x000fc800078e0206 */
[C---:B-1----:R-:W-:Y:S01]  /*97570*/  IMAD.WIDE R2, R234.reuse, 0x4, R194 ;  /* 0x00000004ea027825 */ /* 0x042fe200078e02c2 */
[----:B------:R-:W-:Y:S01]  /*97580*/  ISETP.LT.AND P6, PT, R239, c[0x0][0x178], !P0 ;  /* 0x00005e00ef007a0c */ /* 0x000fe200047c1270 */
[----:B----4-:R-:W4:Y:S04]  /*97590*/  LDL.LU R248, [R1+0x74c] ;  /* 0x00074c0001f87983 */ /* 0x010f280000300800 */
[----:B---3--:R1:W-:Y:S01]  /*975a0*/  @P5 STG.E [R2.64], R233 ;  /* 0x000000e902005986 */ /* 0x0083e2000c101904 */
[----:B------:R-:W-:Y:S01]  /*975b0*/  ISETP.LT.AND P5, PT, R115, c[0x0][0x178], !P0 ;  /* 0x00005e0073007a0c */ /* 0x000fe200047a1270 */
[C---:B------:R-:W-:Y:S02]  /*975c0*/  IMAD.WIDE R230, R234.reuse, 0x4, R12 ;  /* 0x00000004eae67825 */ /* 0x040fe400078e020c */
[----:B------:R3:W-:Y:S02]  /*975d0*/  @P4 STG.E [R228.64], R237 ;  /* 0x000000ede4004986 */ /* 0x0007e4000c101904 */
[----:B-1----:R-:W-:-:S04]  /*975e0*/  IMAD.WIDE R2, R234, 0x4, R192 ;  /* 0x00000004ea027825 */ /* 0x002fc800078e02c0 */
[C---:B---3--:R-:W-:Y:S01]  /*975f0*/  IMAD.WIDE R228, R234.reuse, 0x4, R14 ;  /* 0x00000004eae47825 */ /* 0x048fe200078e020e */
[----:B------:R-:W3:Y:S03]  /*97600*/  LDL.LU R237, [R1+0x6fc] ;  /* 0x0006fc0001ed7983 */ /* 0x000ee60000300800 */
[C---:B------:R-:W-:Y:S01]  /*97610*/  IMAD.WIDE R232, R234.reuse, 0x4, R10 ;  /* 0x00000004eae87825 */ /* 0x040fe200078e020a */
[C---:B------:R-:W-:Y:S01]  /*97620*/  IADD3 R235, R234.reuse, c[0x0][0x198], RZ ;  /* 0x00006600eaeb7a10 */ /* 0x040fe20007ffe0ff */
[----:B--2---:R1:W-:Y:S04]  /*97630*/  @P3 STG.E [R2.64], R251 ;  /* 0x000000fb02003986 */ /* 0x0043e8000c101904 */
[----:B------:R2:W-:Y:S04]  /*97640*/  @P1 STG.E [R228.64], R250 ;  /* 0x000000fae4001986 */ /* 0x0005e8000c101904 */
[----:B------:R2:W-:Y:S04]  /*97650*/  @P5 STG.E [R230.64], R240 ;  /* 0x000000f0e6005986 */ /* 0x0005e8000c101904 */
[----:B------:R2:W-:Y:S01]  /*97660*/  @P6 STG.E [R232.64], R249 ;  /* 0x000000f9e8006986 */ /* 0x0005e2000c101904 */
[----:B-1----:R-:W-:-:S03]  /*97670*/  IMAD.WIDE R2, R234, 0x4, R8 ;  /* 0x00000004ea027825 */ /* 0x002fc600078e0208 */
[----:B--2---:R-:W2:Y:S04]  /*97680*/  LDL.LU R250, [R1+0x3ddc] ;  /* 0x003ddc0001fa7983 */ /* 0x004ea80000300800 */
[----:B------:R-:W2:Y:S04]  /*97690*/  LDL.LU R240, [R1+0x9c] ;  /* 0x00009c0001f07983 */ /* 0x000ea80000300800 */
[----:B------:R-:W2:Y:S04]  /*976a0*/  LDL.LU R249, [R1+0x5c] ;  /* 0x00005c0001f97983 */ /* 0x000ea80000300800 */
[----:B------:R-:W2:Y:S01]  /*976b0*/  LDL.LU R234, [R1+0x72c] ;  /* 0x00072c0001ea7983 */ /* 0x000ea20000300800 */
[----:B------:R-:W-:-:S02]  /*976c0*/  ISETP.LT.AND P0, PT, R238, c[0x0][0x178], !P0 ;  /* 0x00005e00ee007a0c */ /* 0x000fc40004701270 */
[----:B------:R-:W-:Y:S02]  /*976d0*/  ISETP.LT.AND P4, PT, R179, c[0x0][0x178], !P2 ;  /* 0x00005e00b3007a0c */ /* 0x000fe40005781270 */
[----:B------:R-:W-:Y:S02]  /*976e0*/  ISETP.LT.AND P1, PT, R163, c[0x0][0x178], !P2 ;  /* 0x00005e00a3007a0c */ /* 0x000fe40005721270 */
[----:B------:R-:W-:Y:S01]  /*976f0*/  ISETP.LT.AND P3, PT, R99, c[0x0][0x178], !P2 ;  /* 0x00005e0063007a0c */ /* 0x000fe20005761270 */
[----:B------:R-:W-:Y:S01]  /*97700*/  IMAD.WIDE R228, R235, 0x4, R4 ;  /* 0x00000004ebe47825 */ /* 0x000fe200078e0204 */
[----:B------:R-:W-:Y:S01]  /*97710*/  ISETP.LT.AND P5, PT, R147, c[0x0][0x178], !P2 ;  /* 0x00005e0093007a0c */ /* 0x000fe200057a1270 */
[----:B------:R-:W3:Y:S01]  /*97720*/  LDL.LU R251, [R1+0x8c8] ;  /* 0x0008c80001fb7983 */ /* 0x000ee20000300800 */
[----:B------:R-:W-:-:S03]  /*97730*/  ISETP.LT.AND P6, PT, R131, c[0x0][0x178], !P2 ;  /* 0x00005e0083007a0c */ /* 0x000fc600057c1270 */
[----:B------:R1:W-:Y:S01]  /*97740*/  @P0 STG.E [R2.64], R242 ;  /* 0x000000f202000986 */ /* 0x0003e2000c101904 */
[----:B------:R-:W-:-:S03]  /*97750*/  IMAD.WIDE R230, R235, 0x4, R192 ;  /* 0x00000004ebe67825 */ /* 0x000fc600078e02c0 */
[----:B----4-:R4:W-:Y:S01]  /*97760*/  @P4 STG.E [R228.64], R248 ;  /* 0x000000f8e4004986 */ /* 0x0109e2000c101904 */
[----:B------:R-:W-:-:S04]  /*97770*/  IMAD.WIDE R232, R235, 0x4, R14 ;  /* 0x00000004ebe87825 */ /* 0x000fc800078e020e */
[----:B-1----:R-:W-:-:S04]  /*97780*/  IMAD.WIDE R2, R235, 0x4, R194 ;  /* 0x00000004eb027825 */ /* 0x002fc800078e02c2 */
[----:B----4-:R-:W-:Y:S01]  /*97790*/  IMAD.WIDE R228, R235, 0x4, R6 ;  /* 0x00000004ebe47825 */ /* 0x010fe200078e0206 */
[----:B------:R-:W4:Y:S04]  /*977a0*/  LDL.LU R248, [R1+0x7d8] ;  /* 0x0007d80001f87983 */ /* 0x000f280000300800 */
[----:B--2---:R-:W-:Y:S04]  /*977b0*/  @P1 STG.E [R2.64], R234 ;  /* 0x000000ea02001986 */ /* 0x004fe8000c101904 */
[----:B---3--:R-:W-:Y:S04]  /*977c0*/  @P3 STG.E [R228.64], R237 ;  /* 0x000000ede4003986 */ /* 0x008fe8000c101904 */
[----:B------:R-:W-:Y:S04]  /*977d0*/  @P5 STG.E [R230.64], R236 ;  /* 0x000000ece6005986 */ /* 0x000fe8000c101904 */
[----:B------:R1:W-:Y:S04]  /*977e0*/  @P6 STG.E [R232.64], R241 ;  /* 0x000000f1e8006986 */ /* 0x0003e8000c101904 */
[----:B-1----:R-:W2:Y:S01]  /*977f0*/  LDL.LU R241, [R1+0x3de0] ;  /* 0x003de00001f17983 */ /* 0x002ea20000300800 */
[----:B------:R-:W-:-:S02]  /*97800*/  ISETP.LT.AND P4, PT, R115, c[0x0][0x178], !P2 ;  /* 0x00005e0073007a0c */ /* 0x000fc40005781270 */
[----:B------:R-:W-:Y:S01]  /*97810*/  ISETP.LT.AND P0, PT, R239, c[0x0][0x178], !P2 ;  /* 0x00005e00ef007a0c */ /* 0x000fe20005701270 */
[----:B------:R-:W3:Y:S01]  /*97820*/  LDL.LU R242, [R1+0x768] ;  /* 0x0007680001f27983 */ /* 0x000ee20000300800 */
[----:B------:R-:W-:Y:S02]  /*97830*/  ISETP.GE.AND P1, PT, R250, c[0x0][0x17c], PT ;  /* 0x00005f00fa007a0c */ /* 0x000fe40003f26270 */
[----:B------:R-:W-:Y:S01]  /*97840*/  ISETP.LT.AND P2, PT, R238, c[0x0][0x178], !P2 ;  /* 0x00005e00ee007a0c */ /* 0x000fe20005741270 */
[----:B------:R-:W3:Y:S01]  /*97850*/  LDL.LU R237, [R1+0x738] ;  /* 0x0007380001ed7983 */ /* 0x000ee20000300800 */
[----:B------:R-:W-:Y:S01]  /*97860*/  ISETP.LT.AND P3, PT, R179, c[0x0][0x178], !P1 ;  /* 0x00005e00b3007a0c */ /* 0x000fe20004f61270 */
[----:B------:R-:W-:Y:S01]  /*97870*/  IMAD.WIDE R2, R235, 0x4, R12 ;  /* 0x00000004eb027825 */ /* 0x000fe200078e020c */
[----:B------:R-:W-:Y:S01]  /*97880*/  ISETP.LT.AND P5, PT, R163, c[0x0][0x178], !P1 ;  /* 0x00005e00a3007a0c */ /* 0x000fe20004fa1270 */
[----:B------:R-:W3:Y:S01]  /*97890*/  LDL.LU R236, [R1+0x708] ;  /* 0x0007080001ec7983 */ /* 0x000ee20000300800 */
[C---:B------:R-:W-:Y:S01]  /*978a0*/  IADD3 R232, R235.reuse, c[0x0][0x198], RZ ;  /* 0x00006600ebe87a10 */ /* 0x040fe20007ffe0ff */
[----:B------:R-:W-:-:S02]  /*978b0*/  IMAD.WIDE R228, R235, 0x4, R10 ;  /* 0x00000004ebe47825 */ /* 0x000fc400078e020a */
[----:B------:R1:W-:Y:S02]  /*978c0*/  @P4 STG.E [R2.64], R240 ;  /* 0x000000f002004986 */ /* 0x0003e4000c101904 */
[----:B------:R-:W-:Y:S02]  /*978d0*/  IMAD.WIDE R230, R232, 0x4, R194 ;  /* 0x00000004e8e67825 */ /* 0x000fe400078e02c2 */
[----:B------:R4:W-:Y:S04]  /*978e0*/  @P0 STG.E [R228.64], R249 ;  /* 0x000000f9e4000986 */ /* 0x0009e8000c101904 */
[----:B------:R-:W3:Y:S01]  /*978f0*/  LDL.LU R234, [R1+0x6d8] ;  /* 0x0006d80001ea7983 */ /* 0x000ee20000300800 */
[----:B-1----:R-:W-:-:S03]  /*97900*/  IMAD.WIDE R2, R235, 0x4, R8 ;  /* 0x00000004eb027825 */ /* 0x002fc600078e0208 */
[----:B------:R-:W3:Y:S01]  /*97910*/  LDL.LU R240, [R1+0x6b8] ;  /* 0x0006b80001f07983 */ /* 0x000ee20000300800 */
[----:B----4-:R-:W-:-:S03]  /*97920*/  IMAD.WIDE R228, R232, 0x4, R4 ;  /* 0x00000004e8e47825 */ /* 0x010fc600078e0204 */
[----:B------:R-:W4:Y:S04]  /*97930*/  LDL.LU R249, [R1+0x5c8] ;  /* 0x0005c80001f97983 */ /* 0x000f280000300800 */
[----:B------:R-:W-:Y:S04]  /*97940*/  @P2 STG.E [R2.64], R243 ;  /* 0x000000f302002986 */ /* 0x000fe8000c101904 */
[----:B------:R-:W4:Y:S04]  /*97950*/  LDL.LU R250, [R1+0x76c] ;  /* 0x00076c0001fa7983 */ /* 0x000f280000300800 */
[----:B------:R-:W-:Y:S04]  /*97960*/  @P3 STG.E [R228.64], R251 ;  /* 0x000000fbe4003986 */ /* 0x000fe8000c101904 */
[----:B------:R1:W-:Y:S01]  /*97970*/  @P5 STG.E [R230.64], R248 ;  /* 0x000000f8e6005986 */ /* 0x0003e2000c101904 */
[----:B--2---:R-:W-:-:S03]  /*97980*/  ISETP.GE.AND P2, PT, R241, c[0x0][0x17c], PT ;  /* 0x00005f00f1007a0c */ /* 0x004fc60003f46270 */
[----:B------:R-:W2:Y:S04]  /*97990*/  LDL.LU R241, [R1+0x6dc] ;  /* 0x0006dc0001f17983 */ /* 0x000ea80000300800 */
[----:B-1----:R-:W2:Y:S01]  /*979a0*/  LDL.LU R248, [R1+0x8cc] ;  /* 0x0008cc0001f87983 */ /* 0x002ea20000300800 */
[----:B------:R-:W-:Y:S02]  /*979b0*/  ISETP.LT.AND P4, PT, R99, c[0x0][0x178], !P1 ;  /* 0x00005e0063007a0c */ /* 0x000fe40004f81270 */
[----:B------:R-:W-:Y:S01]  /*979c0*/  ISETP.LT.AND P0, PT, R147, c[0x0][0x178], !P1 ;  /* 0x00005e0093007a0c */ /* 0x000fe20004f01270 */
[----:B------:R-:W2:Y:S01]  /*979d0*/  LDL.LU R251, [R1+0x7dc] ;  /* 0x0007dc0001fb7983 */ /* 0x000ea20000300800 */
[----:B------:R-:W-:Y:S01]  /*979e0*/  ISETP.LT.AND P6, PT, R131, c[0x0][0x178], !P1 ;  /* 0x00005e0083007a0c */ /* 0x000fe20004fc1270 */
[----:B------:R-:W-:-:S02]  /*979f0*/  IMAD.WIDE R2, R232, 0x4, R6 ;  /* 0x00000004e8027825 */ /* 0x000fc400078e0206 */
[----:B------:R-:W2:Y:S01]  /*97a00*/  LDL.LU R233, [R1+0x3de4] ;  /* 0x003de40001e97983 */ /* 0x000ea20000300800 */
[----:B------:R-:W-:Y:S01]  /*97a10*/  ISETP.LT.AND P3, PT, R115, c[0x0][0x178], !P1 ;  /* 0x00005e0073007a0c */ /* 0x000fe20004f61270 */
[----:B------:R-:W-:Y:S01]  /*97a20*/  IMAD.WIDE R228, R232, 0x4, R192 ;  /* 0x00000004e8e47825 */ /* 0x000fe200078e02c0 */
[----:B------:R-:W-:Y:S02]  /*97a30*/  ISETP.LT.AND P5, PT, R239, c[0x0][0x178], !P1 ;  /* 0x00005e00ef007a0c */ /* 0x000fe40004fa1270 */
[----:B------:R-:W-:Y:S01]  /*97a40*/  ISETP.LT.AND P1, PT, R238, c[0x0][0x178], !P1 ;  /* 0x00005e00ee007a0c */ /* 0x000fe20004f21270 */
[----:B------:R-:W-:Y:S01]  /*97a50*/  IMAD.WIDE R230, R232, 0x4, R14 ;  /* 0x00000004e8e67825 */ /* 0x000fe200078e020e */
[----:B---3--:R1:W-:Y:S04]  /*97a60*/  @P4 STG.E [R2.64], R242 ;  /* 0x000000f202004986 */ /* 0x0083e8000c101904 */
[----:B------:R3:W-:Y:S01]  /*97a70*/  @P0 STG.E [R228.64], R237 ;  /* 0x000000ede4000986 */ /* 0x0007e2000c101904 */
[----:B------:R-:W-:-:S03]  /*97a80*/  ISETP.LT.AND P0, PT, R179, c[0x0][0x178], !P2 ;  /* 0x00005e00b3007a0c */ /* 0x000fc60005701270 */
[----:B------:R4:W-:Y:S01]  /*97a90*/  @P6 STG.E [R230.64], R236 ;  /* 0x000000ece6006986 */ /* 0x0009e2000c101904 */
[----:B-1----:R-:W-:-:S04]  /*97aa0*/  IMAD.WIDE R2, R232, 0x4, R8 ;  /* 0x00000004e8027825 */ /* 0x002fc800078e0208 */
[C---:B---3--:R-:W-:Y:S01]  /*97ab0*/  IMAD.WIDE R228, R232.reuse, 0x4, R10 ;  /* 0x00000004e8e47825 */ /* 0x048fe200078e020a */
[----:B------:R-:W3:Y:S03]  /*97ac0*/  LDL.LU R237, [R1+0x73c] ;  /* 0x00073c0001ed7983 */ /* 0x000ee60000300800 */
[C---:B----4-:R-:W-:Y:S01]  /*97ad0*/  IMAD.WIDE R230, R232.reuse, 0x4, R12 ;  /* 0x00000004e8e67825 */ /* 0x050fe200078e020c */
[----:B------:R-:W-:Y:S01]  /*97ae0*/  IADD3 R232, R232, c[0x0][0x198], RZ ;  /* 0x00006600e8e87a10 */ /* 0x000fe20007ffe0ff */
[----:B------:R-:W4:Y:S04]  /*97af0*/  LDL.LU R236, [R1+0x70c] ;  /* 0x00070c0001ec7983 */ /* 0x000f280000300800 */
[----:B------:R-:W-:Y:S04]  /*97b00*/  @P3 STG.E [R230.64], R234 ;  /* 0x000000eae6003986 */ /* 0x000fe8000c101904 */
[----:B------:R1:W-:Y:S04]  /*97b10*/  @P5 STG.E [R228.64], R240 ;  /* 0x000000f0e4005986 */ /* 0x0003e8000c101904 */
[----:B------:R1:W-:Y:S04]  /*97b20*/  @P1 STG.E [R2.64], R249 ;  /* 0x000000f902001986 */ /* 0x0003e8000c101904 */
[----:B-1----:R-:W4:Y:S01]  /*97b30*/  LDL.LU R240, [R1+0x6bc] ;  /* 0x0006bc0001f07983 */ /* 0x002f220000300800 */
[----:B------:R-:W-:-:S03]  /*97b40*/  IMAD.WIDE R2, R232, 0x4, R4 ;  /* 0x00000004e8027825 */ /* 0x000fc600078e0204 */
[----:B------:R-:W4:Y:S04]  /*97b50*/  LDL.LU R249, [R1+0x5cc] ;  /* 0x0005cc0001f97983 */ /* 0x000f280000300800 */
[----:B--2---:R1:W-:Y:S04]  /*97b60*/  @P0 STG.E [R2.64], R248 ;  /* 0x000000f802000986 */ /* 0x0043e8000c101904 */
[----:B-1----:R-:W2:Y:S01]  /*97b70*/  LDL.LU R248, [R1+0x8f8] ;  /* 0x0008f80001f87983 */ /* 0x002ea20000300800 */
[----:B------:R-:W-:Y:S02]  /*97b80*/  ISETP.LT.AND P6, PT, R163, c[0x0][0x178], !P2 ;  /* 0x00005e00a3007a0c */ /* 0x000fe400057c1270 */
[----:B------:R-:W-:Y:S01]  /*97b90*/  ISETP.LT.AND P4, PT, R99, c[0x0][0x178], !P2 ;  /* 0x00005e0063007a0c */ /* 0x000fe20005781270 */
[C---:B------:R-:W-:Y:S01]  /*97ba0*/  IMAD.WIDE R228, R232.reuse, 0x4, R194 ;  /* 0x00000004e8e47825 */ /* 0x040fe200078e02c2 */
[----:B------:R-:W-:Y:S01]  /*97bb0*/  ISETP.GE.AND P0, PT, R233, c[0x0][0x17c], PT ;  /* 0x00005f00e9007a0c */ /* 0x000fe20003f06270 */
[----:B------:R-:W2:Y:S01]  /*97bc0*/  LDL.LU R235, [R1+0x3de8] ;  /* 0x003de80001eb7983 */ /* 0x000ea20000300800 */
[----:B------:R-:W-:Y:S01]  /*97bd0*/  ISETP.LT.AND P5, PT, R147, c[0x0][0x178], !P2 ;  /* 0x00005e0093007a0c */ /* 0x000fe200057a1270 */
[----:B------:R-:W-:Y:S01]  /*97be0*/  IMAD.WIDE R230, R232, 0x4, R6 ;  /* 0x00000004e8e67825 */ /* 0x000fe200078e0206 */
[----:B------:R-:W-:Y:S01]  /*97bf0*/  ISETP.LT.AND P1, PT, R131, c[0x0][0x178], !P2 ;  /* 0x00005e0083007a0c */ /* 0x000fe20005721270 */
[----:B------:R-:W2:Y:S01]  /*97c00*/  LDL.LU R233, [R1+0x8e8] ;  /* 0x0008e80001e97983 */ /* 0x000ea20000300800 */
[----:B------:R-:W-:-:S03]  /*97c10*/  ISETP.LT.AND P3, PT, R115, c[0x0][0x178], !P2 ;  /* 0x00005e0073007a0c */ /* 0x000fc60005761270 */
[----:B------:R1:W-:Y:S01]  /*97c20*/  @P6 STG.E [R228.64], R251 ;  /* 0x000000fbe4006986 */ /* 0x0003e2000c101904 */
[----:B------:R-:W-:-:S03]  /*97c30*/  IMAD.WIDE R2, R232, 0x4, R192 ;  /* 0x00000004e8027825 */ /* 0x000fc600078e02c0 */
[----:B------:R3:W-:Y:S01]  /*97c40*/  @P4 STG.E [R230.64], R250 ;  /* 0x000000fae6004986 */ /* 0x0007e2000c101904 */
[----:B------:R-:W-:Y:S02]  /*97c50*/  ISETP.LT.AND P4, PT, R239, c[0x0][0x178], !P2 ;  /* 0x00005e00ef007a0c */ /* 0x000fe40005781270 */
[----:B------:R-:W-:Y:S01]  /*97c60*/  ISETP.LT.AND P2, PT, R238, c[0x0][0x178], !P2 ;  /* 0x00005e00ee007a0c */ /* 0x000fe20005741270 */
[----:B-1----:R-:W2:Y:S01]  /*97c70*/  LDL.LU R251, [R1+0x8d8] ;  /* 0x0008d80001fb7983 */ /* 0x002ea20000300800 */
[----:B------:R-:W-:-:S03]  /*97c80*/  IMAD.WIDE R228, R232, 0x4, R14 ;  /* 0x00000004e8e47825 */ /* 0x000fc600078e020e */
[----:B------:R-:W2:Y:S01]  /*97c90*/  LDL.LU R242, [R1+0x8b8] ;  /* 0x0008b80001f27983 */ /* 0x000ea20000300800 */
[C---:B---3--:R-:W-:Y:S01]  /*97ca0*/  IMAD.WIDE R230, R232.reuse, 0x4, R12 ;  /* 0x00000004e8e67825 */ /* 0x048fe200078e020c */
[----:B------:R-:W-:Y:S02]  /*97cb0*/  ISETP.LT.AND P6, PT, R179, c[0x0][0x178], !P0 ;  /* 0x00005e00b3007a0c */ /* 0x000fe400047c1270 */
[----:B------:R1:W-:Y:S01]  /*97cc0*/  @P5 STG.E [R2.64], R237 ;  /* 0x000000ed02005986 */ /* 0x0003e2000c101904 */
[----:B------:R-:W-:-:S03]  /*97cd0*/  IADD3 R234, R232, c[0x0][0x198], RZ ;  /* 0x00006600e8ea7a10 */ /* 0x000fc60007ffe0ff */
[----:B----4-:R3:W-:Y:S04]  /*97ce0*/  @P1 STG.E [R228.64], R236 ;  /* 0x000000ece4001986 */ /* 0x0107e8000c101904 */
[----:B------:R-:W4:Y:S04]  /*97cf0*/  LDL.LU R250, [R1+0x7b8] ;  /* 0x0007b80001fa7983 */ /* 0x000f280000300800 */
[----:B------:R3:W-:Y:S01]  /*97d00*/  @P3 STG.E [R230.64], R241 ;  /* 0x000000f1e6003986 */ /* 0x0007e2000c101904 */
[----:B-1----:R-:W-:-:S03]  /*97d10*/  IMAD.WIDE R2, R232, 0x4, R10 ;  /* 0x00000004e8027825 */ /* 0x002fc600078e020a */
[----:B------:R-:W4:Y:S01]  /*97d20*/  LDL.LU R237, [R1+0x758] ;  /* 0x0007580001ed7983 */ /* 0x000f220000300800 */
[----:B---3--:R-:W-:-:S03]  /*97d30*/  IMAD.WIDE R228, R232, 0x4, R8 ;  /* 0x00000004e8e47825 */ /* 0x008fc600078e0208 */
[----:B------:R1:W-:Y:S04]  /*97d40*/  @P4 STG.E [R2.64], R240 ;  /* 0x000000f002004986 */ /* 0x0003e8000c101904 */
[----:B------:R-:W3:Y:S01]  /*97d50*/  LDL.LU R241, [R1+0x718] ;  /* 0x0007180001f17983 */ /* 0x000ee20000300800 */
[----:B------:R-:W-:-:S03]  /*97d60*/  IMAD.WIDE R230, R234, 0x4, R4 ;  /* 0x00000004eae67825 */ /* 0x000fc600078e0204 */
[----:B------:R-:W3:Y:S04]  /*97d70*/  LDL.LU R236, [R1+0x8bc] ;  /* 0x0008bc0001ec7983 */ /* 0x000ee80000300800 */
[----:B------:R1:W-:Y:S04]  /*97d80*/  @P2 STG.E [R228.64], R249 ;  /* 0x000000f9e4002986 */ /* 0x0003e8000c101904 */
[----:B-1----:R-:W3:Y:S04]  /*97d90*/  LDL.LU R240, [R1+0x7bc] ;  /* 0x0007bc0001f07983 */ /* 0x002ee80000300800 */
[----:B------:R-:W3:Y:S04]  /*97da0*/  LDL.LU R249, [R1+0x6a8] ;  /* 0x0006a80001f97983 */ /* 0x000ee80000300800 */
[----:B--2---:R1:W-:Y:S04]  /*97db0*/  @P6 STG.E [R230.64], R248 ;  /* 0x000000f8e6006986 */ /* 0x0043e8000c101904 */
[----:B-1----:R-:W2:Y:S01]  /*97dc0*/  LDL.LU R248, [R1+0x8fc] ;  /* 0x0008fc0001f87983 */ /* 0x002ea20000300800 */
[----:B------:R-:W-:-:S02]  /*97dd0*/  ISETP.LT.AND P5, PT, R163, c[0x0][0x178], !P0 ;  /* 0x00005e00a3007a0c */ /* 0x000fc400047a1270 */
[----:B------:R-:W-:Y:S02]  /*97de0*/  ISETP.LT.AND P3, PT, R99, c[0x0][0x178], !P0 ;  /* 0x00005e0063007a0c */ /* 0x000fe40004761270 */
[----:B------:R-:W-:Y:S01]  /*97df0*/  ISETP.LT.AND P4, PT, R147, c[0x0][0x178], !P0 ;  /* 0x00005e0093007a0c */ /* 0x000fe20004781270 */
[C---:B------:R-:W-:Y:S01]  /*97e00*/  IMAD.WIDE R2, R234.reuse, 0x4, R194 ;  /* 0x00000004ea027825 */ /* 0x040fe200078e02c2 */
[----:B------:R-:W-:Y:S01]  /*97e10*/  ISETP.LT.AND P2, PT, R131, c[0x0][0x178], !P0 ;  /* 0x00005e0083007a0c */ /* 0x000fe20004741270 */
[----:B------:R-:W2:Y:S02]  /*97e20*/  LDL.LU R243, [R1+0x8ec] ;  /* 0x0008ec0001f37983 */ /* 0x000ea40000300800 */
[----:B------:R-:W-:Y:S01]  /*97e30*/  IMAD.WIDE R228, R234, 0x4, R6 ;  /* 0x00000004eae47825 */ /* 0x000fe200078e0206 */
[----:B------:R-:W-:-:S03]  /*97e40*/  ISETP.LT.AND P6, PT, R239, c[0x0][0x178], !P0 ;  /* 0x00005e00ef007a0c */ /* 0x000fc600047c1270 */
[----:B------:R1:W-:Y:S01]  /*97e50*/  @P5 STG.E [R2.64], R233 ;  /* 0x000000e902005986 */ /* 0x0003e2000c101904 */
[----:B------:R-:W-:-:S03]  /*97e60*/  ISETP.LT.AND P5, PT, R115, c[0x0][0x178], !P0 ;  /* 0x00005e0073007a0c */ /* 0x000fc600047a1270 */
[----:B------:R1:W-:Y:S01]  /*97e70*/  @P3 STG.E [R228.64], R251 ;  /* 0x000000fbe4003986 */ /* 0x0003e2000c101904 */
[----:B------:R-:W-:Y:S01]  /*97e80*/  ISETP.GE.AND P1, PT, R235, c[0x0][0x17c], PT ;  /* 0x00005f00eb007a0c */ /* 0x000fe20003f26270 */
[----:B-1----:R-:W-:Y:S01]  /*97e90*/  IMAD.WIDE R2, R234, 0x4, R192 ;  /* 0x00000004ea027825 */ /* 0x002fe200078e02c0 */
[----:B------:R-:W-:Y:S01]  /*97ea0*/  ISETP.LT.AND P0, PT, R238, c[0x0][0x178], !P0 ;  /* 0x00005e00ee007a0c */ /* 0x000fe20004701270 */
[----:B------:R-:W2:Y:S02]  /*97eb0*/  LDL.LU R251, [R1+0x8dc] ;  /* 0x0008dc0001fb7983 */ /* 0x000ea40000300800 */
[C---:B------:R-:W-:Y:S02]  /*97ec0*/  IMAD.WIDE R228, R234.reuse, 0x4, R14 ;  /* 0x00000004eae47825 */ /* 0x040fe400078e020e */
[----:B------:R1:W-:Y:S02]  /*97ed0*/  @P4 STG.E [R2.64], R242 ;  /* 0x000000f202004986 */ /* 0x0003e4000c101904 */
[----:B------:R-:W-:Y:S01]  /*97ee0*/  IMAD.WIDE R230, R234, 0x4, R12 ;  /* 0x00000004eae67825 */ /* 0x000fe200078e020c */
[----:B------:R-:W-:-:S03]  /*97ef0*/  ISETP.LT.AND P3, PT, R179, c[0x0][0x178], !P1 ;  /* 0x00005e00b3007a0c */ /* 0x000fc60004f61270 */
[C---:B------:R-:W-:Y:S01]  /*97f00*/  IMAD.WIDE R232, R234.reuse, 0x4, R10 ;  /* 0x00000004eae87825 */ /* 0x040fe200078e020a */
[----:B-1----:R-:W2:Y:S01]  /*97f10*/  LDL.LU R242, [R1+0x3dec] ;  /* 0x003dec0001f27983 */ /* 0x002ea20000300800 */
[----:B------:R-:W-:-:S03]  /*97f20*/  IADD3 R235, R234, c[0x0][0x198], RZ ;  /* 0x00006600eaeb7a10 */ /* 0x000fc60007ffe0ff */
[----:B----4-:R1:W-:Y:S01]  /*97f30*/  @P2 STG.E [R228.64], R250 ;  /* 0x000000fae4002986 */ /* 0x0103e2000c101904 */
[----:B------:R-:W-:-:S03]  /*97f40*/  IMAD.WIDE R2, R234, 0x4, R8 ;  /* 0x00000004ea027825 */ /* 0x000fc600078e0208 */
[----:B------:R4:W-:Y:S04]  /*97f50*/  @P5 STG.E [R230.64], R237 ;  /* 0x000000ede6005986 */ /* 0x0009e8000c101904 */
[----:B---3--:R3:W-:Y:S01]  /*97f60*/  @P6 STG.E [R232.64], R241 ;  /* 0x000000f1e8006986 */ /* 0x0087e2000c101904 */
[----:B-1----:R-:W-:-:S03]  /*97f70*/  IMAD.WIDE R228, R235, 0x4, R4 ;  /* 0x00000004ebe47825 */ /* 0x002fc600078e0204 */
[----:B----4-:R-:W4:Y:S04]  /*97f80*/  LDL.LU R237, [R1+0x75c] ;  /* 0x00075c0001ed7983 */ /* 0x010f280000300800 */
[----:B---3--:R-:W3:Y:S04]  /*97f90*/  LDL.LU R241, [R1+0x71c] ;  /* 0x00071c0001f17983 */ /* 0x008ee80000300800 */
[----:B------:R1:W-:Y:S04]  /*97fa0*/  @P0 STG.E [R2.64], R249 ;  /* 0x000000f902000986 */ /* 0x0003e8000c101904 */
[----:B-1----:R-:W3:Y:S04]  /*97fb0*/  LDL.LU R249, [R1+0x6ac] ;  /* 0x0006ac0001f97983 */ /* 0x002ee80000300800 */
[----:B------:R-:W3:Y:S04]  /*97fc0*/  LDL.LU R250, [R1+0x900] ;  /* 0x0009000001fa7983 */ /* 0x000ee80000300800 */
[----:B--2---:R1:W-:Y:S04]  /*97fd0*/  @P3 STG.E [R228.64], R248 ;  /* 0x000000f8e4003986 */ /* 0x0043e8000c101904 */
[----:B-1----:R-:W2:Y:S01]  /*97fe0*/  LDL.LU R248, [R1+0x5e0] ;  /* 0x0005e00001f87983 */ /* 0x002ea20000300800 */
[----:B------:R-:W-:-:S02]  /*97ff0*/  ISETP.LT.AND P2, PT, R163, c[0x0][0x178], !P1 ;  /* 0x00005e00a3007a0c */ /* 0x000fc40004f41270 */
[----:B------:R-:W-:Y:S02]  /*98000*/  ISETP.LT.AND P4, PT, R99, c[0x0][0x178], !P1 ;  /* 0x00005e0063007a0c */ /* 0x000fe40004f81270 */
[----:B------:R-:W-:Y:S02]  /*98010*/  ISETP.LT.AND P5, PT, R147, c[0x0][0x178], !P1 ;  /* 0x00005e0093007a0c */ /* 0x000fe40004fa1270 */
[----:B------:R-:W-:Y:S01]  /*98020*/  ISETP.LT.AND P6, PT, R131, c[0x0][0x178], !P1 ;  /* 0x00005e0083007a0c */ /* 0x000fe20004fc1270 */
[----:B------:R-:W-:Y:S01]  /*98030*/  IMAD.WIDE R2, R235, 0x4, R194 ;  /* 0x00000004eb027825 */ /* 0x000fe200078e02c2 */
[----:B------:R-:W-:Y:S01]  /*98040*/  ISETP.LT.AND P3, PT, R115, c[0x0][0x178], !P1 ;  /* 0x00005e0073007a0c */ /* 0x000fe20004f61270 */
[----:B------:R-:W2:Y:S01]  /*98050*/  LDL.LU R234, [R1+0x3df0] ;  /* 0x003df00001ea7983 */ /* 0x000ea20000300800 */
[----:B------:R-:W-:Y:S01]  /*98060*/  ISETP.LT.AND P0, PT, R239, c[0x0][0x178], !P1 ;  /* 0x00005e00ef007a0c */ /* 0x000fe20004f01270 */
[C---:B------:R-:W-:Y:S02]  /*98070*/  IMAD.WIDE R228, R235.reuse, 0x4, R6 ;  /* 0x00000004ebe47825 */ /* 0x040fe400078e0206 */
[----:B------:R1:W-:Y:S02]  /*98080*/  @P2 STG.E [R2.64], R243 ;  /* 0x000000f302002986 */ /* 0x0003e4000c101904 */
[----:B------:R-:W-:-:S04]  /*98090*/  IMAD.WIDE R230, R235, 0x4, R192 ;  /* 0x00000004ebe67825 */ /* 0x000fc800078e02c0 */
[----:B------:R-:W-:Y:S01]  /*980a0*/  IMAD.WIDE R232, R235, 0x4, R14 ;  /* 0x00000004ebe87825 */ /* 0x000fe200078e020e */
[----:B------:R1:W-:Y:S01]  /*980b0*/  @P4 STG.E [R228.64], R251 ;  /* 0x000000fbe4004986 */ /* 0x0003e2000c101904 */
[----:B------:R-:W-:-:S03]  /*980c0*/  ISETP.LT.AND P1, PT, R238, c[0x0][0x178], !P1 ;  /* 0x00005e00ee007a0c */ /* 0x000fc60004f21270 */
[----:B------:R1:W-:Y:S02]  /*980d0*/  @P5 STG.E [R230.64], R236 ;  /* 0x000000ece6005986 */ /* 0x0003e4000c101904 */
[C---:B-1----:R-:W-:Y:S02]  /*980e0*/  IMAD.WIDE R2, R235.reuse, 0x4, R10 ;  /* 0x00000004eb027825 */ /* 0x042fe400078e020a */
[----:B------:R1:W-:Y:S01]  /*980f0*/  @P6 STG.E [R232.64], R240 ;  /* 0x000000f0e8006986 */ /* 0x0003e2000c101904 */
[----:B------:R-:W-:Y:S01]  /*98100*/  ISETP.GE.AND P2, PT, R242, c[0x0][0x17c], PT ;  /* 0x00005f00f2007a0c */ /* 0x000fe20003f46270 */
[----:B------:R-:W-:Y:S02]  /*98110*/  IMAD.WIDE R228, R235, 0x4, R12 ;  /* 0x00000004ebe47825 */ /* 0x000fe400078e020c */
[----:B------:R-:W2:Y:S01]  /*98120*/  LDL.LU R242, [R1+0x1f0] ;  /* 0x0001f00001f27983 */ /* 0x000ea20000300800 */
[----:B------:R-:W-:-:S03]  /*98130*/  ISETP.LT.AND P4, PT, R179, c[0x0][0x178], !P2 ;  /* 0x00005e00b3007a0c */ /* 0x000fc60005781270 */
[----:B------:R-:W2:Y:S01]  /*98140*/  LDL.LU R236, [R1+0xa0] ;  /* 0x0000a00001ec7983 */ /* 0x000ea20000300800 */
[----:B------:R-:W-:-:S03]  /*98150*/  ISETP.LT.AND P5, PT, R163, c[0x0][0x178], !P2 ;  /* 0x00005e00a3007a0c */ /* 0x000fc600057a1270 */
[----:B-1----:R-:W2:Y:S01]  /*98160*/  LDL.LU R240, [R1+0x60] ;  /* 0x0000600001f07983 */ /* 0x002ea20000300800 */
[----:B------:R-:W-:-:S03]  /*98170*/  IADD3 R232, R235, c[0x0][0x198], RZ ;  /* 0x00006600ebe87a10 */ /* 0x000fc60007ffe0ff */
[----:B------:R-:W2:Y:S02]  /*98180*/  LDL.LU R251, [R1+0x40] ;  /* 0x0000400001fb7983 */ /* 0x000ea40000300800 */
[C---:B------:R-:W-:Y:S02]  /*98190*/  IMAD.WIDE R230, R232.reuse, 0x4, R194 ;  /* 0x00000004e8e67825 */ /* 0x040fe400078e02c2 */
[----:B----4-:R1:W-:Y:S04]  /*981a0*/  @P3 STG.E [R228.64], R237 ;  /* 0x000000ede4003986 */ /* 0x0103e8000c101904 */
[----:B---3--:R3:W-:Y:S01]  /*981b0*/  @P0 STG.E [R2.64], R241 ;  /* 0x000000f102000986 */ /* 0x0087e2000c101904 */
[----:B-1----:R-:W-:-:S04]  /*981c0*/  IMAD.WIDE R228, R232, 0x4, R4 ;  /* 0x00000004e8e47825 */ /* 0x002fc800078e0204 */
[----:B---3--:R-:W-:Y:S01]  /*981d0*/  IMAD.WIDE R2, R235, 0x4, R8 ;  /* 0x00000004eb027825 */ /* 0x008fe200078e0208 */
[----:B------:R-:W3:Y:S04]  /*981e0*/  LDL.LU R241, [R1+0x20] ;  /* 0x0000200001f17983 */ /* 0x000ee80000300800 */
[----:B------:R1:W-:Y:S04]  /*981f0*/  @P1 STG.E [R2.64], R249 ;  /* 0x000000f902001986 */ /* 0x0003e8000c101904 */
[----:B------:R-:W4:Y:S04]  /*98200*/  LDL.LU R237, [R1+0x1f4] ;  /* 0x0001f40001ed7983 */ /* 0x000f280000300800 */
[----:B------:R-:W-:Y:S04]  /*98210*/  @P4 STG.E [R228.64], R250 ;  /* 0x000000fae4004986 */ /* 0x000fe8000c101904 */
[----:B-1----:R-:W4:Y:S04]  /*98220*/  LDL.LU R249, [R1+0x44] ;  /* 0x0000440001f97983 */ /* 0x002f280000300800 */
[----:B--2---:R1:W-:Y:S04]  /*98230*/  @P5 STG.E [R230.64], R248 ;  /* 0x000000f8e6005986 */ /* 0x0043e8000c101904 */
[----:B-1----:R-:W2:Y:S01]  /*98240*/  LDL.LU R248, [R1+0x904] ;  /* 0x0009040001f87983 */ /* 0x002ea20000300800 */
[----:B------:R-:W-:-:S02]  /*98250*/  ISETP.LT.AND P3, PT, R99, c[0x0][0x178], !P2 ;  /* 0x00005e0063007a0c */ /* 0x000fc40005761270 */
[----:B------:R-:W-:Y:S01]  /*98260*/  ISETP.LT.AND P0, PT, R147, c[0x0][0x178], !P2 ;  /* 0x00005e0093007a0c */ /* 0x000fe20005701270 */
[----:B------:R-:W4:Y:S01]  /*98270*/  LDL.LU R250, [R1+0x5e4] ;  /* 0x0005e40001fa7983 */ /* 0x000f220000300800 */
[----:B------:R-:W-:-:S03]  /*98280*/  ISETP.LT.AND P6, PT, R131, c[0x0][0x178], !P2 ;  /* 0x00005e0083007a0c */ /* 0x000fc600057c1270 */
[----:B------:R-:W4:Y:S01]  /*98290*/  LDL.LU R233, [R1+0x3df4] ;  /* 0x003df40001e97983 */ /* 0x000f220000300800 */
[----:B------:R-:W-:Y:S01]  /*982a0*/  ISETP.LT.AND P4, PT, R115, c[0x0][0x178], !P2 ;  /* 0x00005e0073007a0c */ /* 0x000fe20005781270 */
[----:B------:R-:W-:Y:S01]  /*982b0*/  IMAD.WIDE R2, R232, 0x4, R6 ;  /* 0x00000004e8027825 */ /* 0x000fe200078e0206 */
[----:B------:R-:W-:Y:S02]  /*982c0*/  ISETP.LT.AND P5, PT, R239, c[0x0][0x178], !P2 ;  /* 0x00005e00ef007a0c */ /* 0x000fe400057a1270 */
[----:B------:R-:W-:Y:S01]  /*982d0*/  ISETP.LT.AND P2, PT, R238, c[0x0][0x178], !P2 ;  /* 0x00005e00ee007a0c */ /* 0x000fe20005741270 */
[----:B------:R-:W-:Y:S01]  /*982e0*/  IMAD.WIDE R228, R232, 0x4, R192 ;  /* 0x00000004e8e47825 */ /* 0x000fe200078e02c0 */
[----:B------:R-:W-:-:S03]  /*982f0*/  ISETP.GE.AND P1, PT, R234, c[0x0][0x17c], PT ;  /* 0x00005f00ea007a0c */ /* 0x000fc60003f26270 */
[----:B------:R-:W-:Y:S01]  /*98300*/  IMAD.WIDE R230, R232, 0x4, R14 ;  /* 0x00000004e8e67825 */ /* 0x000fe200078e020e */
[----:B------:R1:W-:Y:S04]  /*98310*/  @P3 STG.E [R2.64], R242 ;  /* 0x000000f202003986 */ /* 0x0003e8000c101904 */
[----:B------:R1:W-:Y:S01]  /*98320*/  @P0 STG.E [R228.64], R236 ;  /* 0x000000ece4000986 */ /* 0x0003e2000c101904 */
[----:B------:R-:W-:-:S03]  /*98330*/  ISETP.LT.AND P0, PT, R179, c[0x0][0x178], !P1 ;  /* 0x00005e00b3007a0c */ /* 0x000fc60004f01270 */
[----:B------:R1:W-:Y:S02]  /*98340*/  @P6 STG.E [R230.64], R240 ;  /* 0x000000f0e6006986 */ /* 0x0003e4000c101904 */
[C---:B-1----:R-:W-:Y:S02]  /*98350*/  IMAD.WIDE R2, R232.reuse, 0x4, R8 ;  /* 0x00000004e8027825 */ /* 0x042fe400078e0208 */
[----:B------:R-:W4:Y:S02]  /*98360*/  LDL.LU R236, [R1+0xa4] ;  /* 0x0000a40001ec7983 */ /* 0x000f240000300800 */
[C---:B------:R-:W-:Y:S02]  /*98370*/  IMAD.WIDE R228, R232.reuse, 0x4, R10 ;  /* 0x00000004e8e47825 */ /* 0x040fe400078e020a */
[----:B------:R-:W4:Y:S02]  /*98380*/  LDL.LU R240, [R1+0x64] ;  /* 0x0000640001f07983 */ /* 0x000f240000300800 */
[C---:B------:R-:W-:Y:S01]  /*98390*/  IMAD.WIDE R230, R232.reuse, 0x4, R12 ;  /* 0x00000004e8e67825 */ /* 0x040fe200078e020c */
[----:B------:R-:W-:-:S04]  /*983a0*/  IADD3 R232, R232, c[0x0][0x198], RZ ;  /* 0x00006600e8e87a10 */ /* 0x000fc80007ffe0ff */
[----:B------:R-:W-:Y:S04]  /*983b0*/  @P4 STG.E [R230.64], R251 ;  /* 0x000000fbe6004986 */ /* 0x000fe8000c101904 */
[----:B---3--:R1:W-:Y:S04]  /*983c0*/  @P5 STG.E [R228.64], R241 ;  /* 0x000000f1e4005986 */ /* 0x0083e8000c101904 */
[----:B------:R3:W-:Y:S04]  /*983d0*/  @P2 STG.E [R2.64], R244 ;  /* 0x000000f402002986 */ /* 0x0007e8000c101904 */
[----:B-1----:R-:W4:Y:S01]  /*983e0*/  LDL.LU R241, [R1+0x24] ;  /* 0x0000240001f17983 */ /* 0x002f220000300800 */
[----:B---3--:R-:W-:-:S05]  /*983f0*/  IMAD.WIDE R2, R232, 0x4, R4 ;  /* 0x00000004e8027825 */ /* 0x008fca00078e0204 */
[----:B--2---:R1:W-:Y:S04]  /*98400*/  @P0 STG.E [R2.64], R248 ;  /* 0x000000f802000986 */ /* 0x0043e8000c101904 */
[----:B-1----:R-:W2:Y:S01]  /*98410*/  LDL.LU R248, [R1+0x920] ;  /* 0x0009200001f87983 */ /* 0x002ea20000300800 */
[----:B------:R-:W-:Y:S02]  /*98420*/  ISETP.LT.AND P6, PT, R163, c[0x0][0x178], !P1 ;  /* 0x00005e00a3007a0c */ /* 0x000fe40004fc1270 */
[----:B------:R-:W-:Y:S02]  /*98430*/  ISETP.LT.AND P3, PT, R99, c[0x0][0x178], !P1 ;  /* 0x00005e0063007a0c */ /* 0x000fe40004f61270 */
[----:B----4-:R-:W-:Y:S02]  /*98440*/  ISETP.GE.AND P0, PT, R233, c[0x0][0x17c], PT ;  /* 0x00005f00e9007a0c */ /* 0x010fe40003f06270 */
[----:B------:R-:W-:Y:S01]  /*98450*/  ISETP.LT.AND P5, PT, R147, c[0x0][0x178], !P1 ;  /* 0x00005e0093007a0c */ /* 0x000fe20004fa1270 */
[----:B------:R-:W3:Y:S01]  /*98460*/  LDL.LU R233, [R1+0x3df8] ;  /* 0x003df80001e97983 */ /* 0x000ee20000300800 */
[----:B------:R-:W-:Y:S01]  /*98470*/  ISETP.LT.AND P2, PT, R131, c[0x0][0x178], !P1 ;  /* 0x00005e0083007a0c */ /* 0x000fe20004f41270 */
[----:B------:R-:W-:-:S02]  /*98480*/  IMAD.WIDE R228, R232, 0x4, R194 ;  /* 0x00000004e8e47825 */ /* 0x000fc400078e02c2 */
[----:B------:R-:W4:Y:S01]  /*98490*/  LDL.LU R243, [R1+0x7f0] ;  /* 0x0007f00001f37983 */ /* 0x000f220000300800 */
[----:B------:R-:W-:Y:S01]  /*984a0*/  ISETP.LT.AND P4, PT, R115, c[0x0][0x178], !P1 ;  /* 0x00005e0073007a0c */ /* 0x000fe20004f81270 */
[C---:B------:R-:W-:Y:S02]  /*984b0*/  IMAD.WIDE R230, R232.reuse, 0x4, R6 ;  /* 0x00000004e8e67825 */ /* 0x040fe400078e0206 */
[----:B------:R1:W-:Y:S02]  /*984c0*/  @P6 STG.E [R228.64], R250 ;  /* 0x000000fae4006986 */ /* 0x0003e4000c101904 */
[----:B------:R-:W-:Y:S02]  /*984d0*/  IMAD.WIDE R2, R232, 0x4, R192 ;  /* 0x00000004e8027825 */ /* 0x000fe400078e02c0 */
[----:B------:R1:W-:Y:S01]  /*984e0*/  @P3 STG.E [R230.64], R237 ;  /* 0x000000ede6003986 */ /* 0x0003e2000c101904 */
[----:B------:R-:W-:Y:S02]  /*984f0*/  ISETP.LT.AND P3, PT, R239, c[0x0][0x178], !P1 ;  /* 0x00005e00ef007a0c */ /* 0x000fe40004f61270 */
[----:B------:R-:W-:Y:S01]  /*98500*/  ISETP.LT.AND P1, PT, R238, c[0x0][0x178], !P1 ;  /* 0x00005e00ee007a0c */ /* 0x000fe20004f21270 */
[----:B-1----:R-:W3:Y:S01]  /*98510*/  LDL.LU R250, [R1+0x5f0] ;  /* 0x0005f00001fa7983 */ /* 0x002ee20000300800 */
[----:B------:R-:W-:-:S03]  /*98520*/  IMAD.WIDE R228, R232, 0x4, R14 ;  /* 0x00000004e8e47825 */ /* 0x000fc600078e020e */
[----:B------:R-:W3:Y:S01]  /*98530*/  LDL.LU R242, [R1+0x190] ;  /* 0x0001900001f27983 */ /* 0x000ee20000300800 */
[C---:B------:R-:W-:Y:S01]  /*98540*/  IMAD.WIDE R230, R232.reuse, 0x4, R12 ;  /* 0x00000004e8e67825 */ /* 0x040fe200078e020c */
[----:B------:R-:W-:Y:S02]  /*98550*/  ISETP.LT.AND P6, PT, R179, c[0x0][0x178], !P0 ;  /* 0x00005e00b3007a0c */ /* 0x000fe400047c1270 */
[----:B------:R-:W-:Y:S01]  /*98560*/  @P5 STG.E [R2.64], R236 ;  /* 0x000000ec02005986 */ /* 0x000fe2000c101904 */
[----:B------:R-:W-:-:S03]  /*98570*/  IADD3 R234, R232, c[0x0][0x198], RZ ;  /* 0x00006600e8ea7a10 */ /* 0x000fc60007ffe0ff */
[----:B------:R1:W-:Y:S04]  /*98580*/  @P2 STG.E [R228.64], R240 ;  /* 0x000000f0e4002986 */ /* 0x0003e8000c101904 */
[----:B------:R-:W3:Y:S04]  /*98590*/  LDL.LU R251, [R1+0x130] ;  /* 0x0001300001fb7983 */ /* 0x000ee80000300800 */
[----:B------:R1:W-:Y:S04]  /*985a0*/  @P4 STG.E [R230.64], R249 ;  /* 0x000000f9e6004986 */ /* 0x0003e8000c101904 */
[----:B-1----:R-:W3:Y:S01]  /*985b0*/  LDL.LU R240, [R1+0xb0] ;  /* 0x0000b00001f07983 */ /* 0x002ee20000300800 */
[----:B------:R-:W-:-:S04]  /*985c0*/  IMAD.WIDE R2, R232, 0x4, R10 ;  /* 0x00000004e8027825 */ /* 0x000fc800078e020a */
[----:B------:R-:W-:Y:S01]  /*985d0*/  IMAD.WIDE R228, R232, 0x4, R8 ;  /* 0x00000004e8e47825 */ /* 0x000fe200078e0208 */
[----:B------:R-:W3:Y:S03]  /*985e0*/  LDL.LU R249, [R1+0x80] ;  /* 0x0000800001f97983 */ /* 0x000ee60000300800 */
[C---:B------:R-:W-:Y:S01]  /*985f0*/  IMAD.WIDE R230, R234.reuse, 0x4, R4 ;  /* 0x00000004eae67825 */ /* 0x040fe200078e0204 */
[----:B------:R-:W3:Y:S04]  /*98600*/  LDL.LU R237, [R1+0x194] ;  /* 0x0001940001ed7983 */ /* 0x000ee80000300800 */
[----:B------:R1:W-:Y:S04]  /*98610*/  @P3 STG.E [R2.64], R241 ;  /* 0x000000f102003986 */ /* 0x0003e8000c101904 */
[----:B------:R-:W3:Y:S04]  /*98620*/  LDL.LU R236, [R1+0x134] ;  /* 0x0001340001ec7983 */ /* 0x000ee80000300800 */
[----:B------:R-:W-:Y:S04]  /*98630*/  @P1 STG.E [R228.64], R245 ;  /* 0x000000f5e4001986 */ /* 0x000fe8000c101904 */
[----:B-1----:R-:W3:Y:S04]  /*98640*/  LDL.LU R241, [R1] ;  /* 0x0000000001f17983 */ /* 0x002ee80000300800 */
[----:B--2---:R1:W-:Y:S04]  /*98650*/  @P6 STG.E [R230.64], R248 ;  /* 0x000000f8e6006986 */ /* 0x0043e8000c101904 */
[----:B-1----:R-:W2:Y:S01]  /*98660*/  LDL.LU R248, [R1+0x924] ;  /* 0x0009240001f87983 */ /* 0x002ea20000300800 */
[----:B------:R-:W-:Y:S01]  /*98670*/  ISETP.LT.AND P5, PT, R163, c[0x0][0x178], !P0 ;  /* 0x00005e00a3007a0c */ /* 0x000fe200047a1270 */
[----:B------:R-:W-:Y:S01]  /*98680*/  IMAD.WIDE R2, R234, 0x4, R194 ;  /* 0x00000004ea027825 */ /* 0x000fe200078e02c2 */
[----:B------:R-:W-:-:S02]  /*98690*/  ISETP.LT.AND P4, PT, R99, c[0x0][0x178], !P0 ;  /* 0x00005e0063007a0c */ /* 0x000fc40004781270 */
[----:B------:R-:W-:Y:S02]  /*986a0*/  ISETP.LT.AND P3, PT, R147, c[0x0][0x178], !P0 ;  /* 0x00005e0093007a0c */ /* 0x000fe40004761270 */
[----:B------:R-:W-:Y:S01]  /*986b0*/  ISETP.LT.AND P1, PT, R131, c[0x0][0x178], !P0 ;  /* 0x00005e0083007a0c */ /* 0x000fe20004721270 */
[----:B------:R-:W-:Y:S01]  /*986c0*/  IMAD.WIDE R228, R234, 0x4, R6 ;  /* 0x00000004eae47825 */ /* 0x000fe200078e0206 */
[----:B------:R-:W-:-:S05]  /*986d0*/  ISETP.LT.AND P6, PT, R239, c[0x0][0x178], !P0 ;  /* 0x00005e00ef007a0c */ /* 0x000fca00047c1270 */
[----:B----4-:R1:W-:Y:S01]  /*986e0*/  @P5 STG.E [R2.64], R243 ;  /* 0x000000f302005986 */ /* 0x0103e2000c101904 */
[----:B------:R-:W-:Y:S01]  /*986f0*/  ISETP.LT.AND P5, PT, R115, c[0x0][0x178], !P0 ;  /* 0x00005e0073007a0c */ /* 0x000fe200047a1270 */
[C---:B------:R-:W-:Y:S02]  /*98700*/  IMAD.WIDE R230, R234.reuse, 0x4, R12 ;  /* 0x00000004eae67825 */ /* 0x040fe400078e020c */
[----:B---3--:R3:W-:Y:S01]  /*98710*/  @P4 STG.E [R228.64], R250 ;  /* 0x000000fae4004986 */ /* 0x0087e2000c101904 */
[----:B------:R-:W-:Y:S01]  /*98720*/  ISETP.GE.AND P2, PT, R233, c[0x0][0x17c], PT ;  /* 0x00005f00e9007a0c */ /* 0x000fe20003f46270 */
[C---:B-1----:R-:W-:Y:S02]  /*98730*/  IMAD.WIDE R2, R234.reuse, 0x4, R192 ;  /* 0x00000004ea027825 */ /* 0x042fe400078e02c0 */
[----:B------:R-:W4:Y:S02]  /*98740*/  LDL.LU R243, [R1+0x7f4] ;  /* 0x0007f40001f37983 */ /* 0x000f240000300800 */
[----:B---3--:R-:W-:-:S02]  /*98750*/  IMAD.WIDE R228, R234, 0x4, R14 ;  /* 0x00000004eae47825 */ /* 0x008fc400078e020e */
[----:B------:R-:W3:Y:S01]  /*98760*/  LDL.LU R250, [R1+0x5f4] ;  /* 0x0005f40001fa7983 */ /* 0x000ee20000300800 */
[----:B------:R-:W-:-:S03]  /*98770*/  ISETP.LT.AND P0, PT, R238, c[0x0][0x178], !P0 ;  /* 0x00005e00ee007a0c */ /* 0x000fc60004701270 */
[----:B------:R1:W-:Y:S01]  /*98780*/  @P3 STG.E [R2.64], R242 ;  /* 0x000000f202003986 */ /* 0x0003e2000c101904 */
[----:B------:R-:W-:Y:S01]  /*98790*/  ISETP.LT.AND P4, PT, R179, c[0x0][0x178], !P2 ;  /* 0x00005e00b3007a0c */ /* 0x000fe20005781270 */
[C---:B------:R-:W-:Y:S02]  /*987a0*/  IMAD.WIDE R232, R234.reuse, 0x4, R10 ;  /* 0x00000004eae87825 */ /* 0x040fe400078e020a */
[----:B------:R1:W-:Y:S01]  /*987b0*/  @P1 STG.E [R228.64], R251 ;  /* 0x000000fbe4001986 */ /* 0x0003e2000c101904 */
[----:B------:R-:W-:-:S03]  /*987c0*/  IADD3 R235, R234, c[0x0][0x198], RZ ;  /* 0x00006600eaeb7a10 */ /* 0x000fc60007ffe0ff */
[----:B-1----:R-:W3:Y:S04]  /*987d0*/  LDL.LU R242, [R1+0x3dfc] ;  /* 0x003dfc0001f27983 */ /* 0x002ee80000300800 */
[----:B------:R1:W-:Y:S01]  /*987e0*/  @P5 STG.E [R230.64], R240 ;  /* 0x000000f0e6005986 */ /* 0x0003e2000c101904 */
[----:B------:R-:W-:-:S03]  /*987f0*/  IMAD.WIDE R2, R234, 0x4, R8 ;  /* 0x00000004ea027825 */ /* 0x000fc600078e0208 */
[----:B------:R1:W-:Y:S01]  /*98800*/  @P6 STG.E [R232.64], R249 ;  /* 0x000000f9e8006986 */ /* 0x0003e2000c101904 */
[----:B------:R-:W-:-:S03]  /*98810*/  IMAD.WIDE R228, R235, 0x4, R4 ;  /* 0x00000004ebe47825 */ /* 0x000fc600078e0204 */
[----:B-1----:R-:W3:Y:S04]  /*98820*/  LDL.LU R240, [R1+0xb4] ;  /* 0x0000b40001f07983 */ /* 0x002ee80000300800 */
        /* <DEDUP_REMOVED lines=15> */
[----:B----4-:R1:W-:Y:S02]  /*98920*/  @P1 STG.E [R2.64], R243 ;  /* 0x000000f302001986 */ /* 0x0103e4000c101904 */
[----:B------:R-:W-:-:S04]  /*98930*/  IMAD.WIDE R230, R235, 0x4, R192 ;  /* 0x00000004ebe67825 */ /* 0x000fc800078e02c0 */
[----:B------:R-:W-:Y:S01]  /*98940*/  IMAD.WIDE R232, R235, 0x4, R14 ;  /* 0x00000004ebe87825 */ /* 0x000fe200078e020e */
[----:B---3--:R3:W-:Y:S01]  /*98950*/  @P3 STG.E [R228.64], R250 ;  /* 0x000000fae4003986 */ /* 0x0087e2000c101904 */
[----:B------:R-:W-:-:S03]  /*98960*/  ISETP.LT.AND P2, PT, R238, c[0x0][0x178], !P2 ;  /* 0x00005e00ee007a0c */ /* 0x000fc60005741270 */
[----:B------:R4:W-:Y:S01]  /*98970*/  @P5 STG.E [R230.64], R237 ;  /* 0x000000ede6005986 */ /* 0x0009e2000c101904 */
[----:B-1----:R-:W-:-:S03]  /*98980*/  IMAD.WIDE R2, R235, 0x4, R12 ;  /* 0x00000004eb027825 */ /* 0x002fc600078e020c */
[----:B------:R-:W2:Y:S01]  /*98990*/  LDL.LU R243, [R1+0x980] ;  /* 0x0009800001f37983 */ /* 0x000ea20000300800 */
[----:B------:R-:W-:-:S03]  /*989a0*/  ISETP.GE.AND P1, PT, R242, c[0x0][0x17c], PT ;  /* 0x00005f00f2007a0c */ /* 0x000fc60003f26270 */
[----:B------:R1:W-:Y:S01]  /*989b0*/  @P6 STG.E [R232.64], R236 ;  /* 0x000000ece8006986 */ /* 0x0003e2000c101904 */
[----:B---3--:R-:W-:Y:S01]  /*989c0*/  IMAD.WIDE R228, R235, 0x4, R10 ;  /* 0x00000004ebe47825 */ /* 0x008fe200078e020a */
[----:B------:R-:W-:Y:S02]  /*989d0*/  ISETP.LT.AND P3, PT, R179, c[0x0][0x178], !P1 ;  /* 0x00005e00b3007a0c */ /* 0x000fe40004f61270 */
[----:B----4-:R-:W3:Y:S01]  /*989e0*/  LDL.LU R237, [R1+0x910] ;  /* 0x0009100001ed7983 */ /* 0x010ee20000300800 */
[----:B------:R-:W-:-:S03]  /*989f0*/  ISETP.LT.AND P5, PT, R163, c[0x0][0x178], !P1 ;  /* 0x00005e00a3007a0c */ /* 0x000fc60004fa1270 */
[----:B-1----:R-:W4:Y:S04]  /*98a00*/  LDL.LU R236, [R1+0x1d0] ;  /* 0x0001d00001ec7983 */ /* 0x002f280000300800 */
[----:B------:R1:W-:Y:S04]  /*98a10*/  @P4 STG.E [R2.64], R240 ;  /* 0x000000f002004986 */ /* 0x0003e8000c101904 */
[----:B------:R1:W-:Y:S04]  /*98a20*/  @P0 STG.E [R228.64], R249 ;  /* 0x000000f9e4000986 */ /* 0x0003e8000c101904 */
[----:B------:R-:W4:Y:S01]  /*98a30*/  LDL.LU R242, [R1+0x170] ;  /* 0x0001700001f27983 */ /* 0x000f220000300800 */
[----:B-1----:R-:W-:-:S03]  /*98a40*/  IADD3 R2, R235, c[0x0][0x198], RZ ;  /* 0x00006600eb027a10 */ /* 0x002fc60007ffe0ff */
[----:B------:R-:W4:Y:S01]  /*98a50*/  LDL.LU R240, [R1+0x110] ;  /* 0x0001100001f07983 */ /* 0x000f220000300800 */
[----:B------:R-:W-:-:S03]  /*98a60*/  IMAD.WIDE R228, R235, 0x4, R8 ;  /* 0x00000004ebe47825 */ /* 0x000fc600078e0208 */
[----:B------:R-:W4:Y:S01]  /*98a70*/  LDL.LU R249, [R1+0xd0] ;  /* 0x0000d00001f97983 */ /* 0x000f220000300800 */
[----:B------:R-:W-:-:S03]  /*98a80*/  IMAD.WIDE R230, R2, 0x4, R4 ;  /* 0x0000000402e67825 */ /* 0x000fc600078e0204 */
[----:B------:R1:W-:Y:S01]  /*98a90*/  @P2 STG.E [R228.64], R241 ;  /* 0x000000f1e4002986 */ /* 0x0003e2000c101904 */
[----:B------:R-:W-:-:S03]  /*98aa0*/  IMAD.WIDE R232, R2, 0x4, R194 ;  /* 0x0000000402e87825 */ /* 0x000fc600078e02c2 */
[----:B------:R-:W4:Y:S04]  /*98ab0*/  LDL.LU R250, [R1+0x984] ;  /* 0x0009840001fa7983 */ /* 0x000f280000300800 */
[----:B------:R-:W-:Y:S04]  /*98ac0*/  @P3 STG.E [R230.64], R251 ;  /* 0x000000fbe6003986 */ /* 0x000fe8000c101904 */
[----:B-1----:R-:W4:Y:S04]  /*98ad0*/  LDL.LU R241, [R1+0x174] ;  /* 0x0001740001f17983 */ /* 0x002f280000300800 */
[----:B--2---:R1:W-:Y:S04]  /*98ae0*/  @P5 STG.E [R232.64], R248 ;  /* 0x000000f8e8005986 */ /* 0x0043e8000c101904 */
[----:B-1----:R-:W2:Y:S01]  /*98af0*/  LDL.LU R248, [R1+0x9c4] ;  /* 0x0009c40001f87983 */ /* 0x002ea20000300800 */
[----:B------:R-:W-:-:S02]  /*98b00*/  ISETP.LT.AND P4, PT, R99, c[0x0][0x178], !P1 ;  /* 0x00005e0063007a0c */ /* 0x000fc40004f81270 */
[----:B------:R-:W-:Y:S02]  /*98b10*/  ISETP.LT.AND P0, PT, R147, c[0x0][0x178], !P1 ;  /* 0x00005e0093007a0c */ /* 0x000fe40004f01270 */
[----:B------:R-:W-:Y:S01]  /*98b20*/  ISETP.LT.AND P6, PT, R131, c[0x0][0x178], !P1 ;  /* 0x00005e0083007a0c */ /* 0x000fe20004fc1270 */
[C---:B------:R-:W-:Y:S01]  /*98b30*/  IMAD.WIDE R228, R2.reuse, 0x4, R6 ;  /* 0x0000000402e47825 */ /* 0x040fe200078e0206 */
[----:B------:R-:W-:Y:S01]  /*98b40*/  ISETP.LT.AND P3, PT, R115, c[0x0][0x178], !P1 ;  /* 0x00005e0073007a0c */ /* 0x000fe20004f61270 */
[----:B------:R-:W2:Y:S01]  /*98b50*/  LDL.LU R251, [R1+0x9a4] ;  /* 0x0009a40001fb7983 */ /* 0x000ea20000300800 */
[----:B------:R-:W-:Y:S01]  /*98b60*/  ISETP.LT.AND P5, PT, R239, c[0x0][0x178], !P1 ;  /* 0x00005e00ef007a0c */ /* 0x000fe20004fa1270 */
[----:B------:R-:W-:Y:S01]  /*98b70*/  IMAD.WIDE R230, R2, 0x4, R192 ;  /* 0x0000000402e67825 */ /* 0x000fe200078e02c0 */
[----:B------:R-:W-:Y:S01]  /*98b80*/  ISETP.LT.AND P1, PT, R238, c[0x0][0x178], !P1 ;  /* 0x00005e00ee007a0c */ /* 0x000fe20004f21270 */
[----:B------:R-:W2:Y:S02]  /*98b90*/  LDL.LU R3, [R1+0x3e04] ;  /* 0x003e040001037983 */ /* 0x000ea40000300800 */
[----:B------:R-:W-:Y:S01]  /*98ba0*/  IMAD.WIDE R232, R2, 0x4, R14 ;  /* 0x0000000402e87825 */ /* 0x000fe200078e020e */
[----:B------:R-:W-:Y:S01]  /*98bb0*/  ISETP.GE.AND P2, PT, R234, c[0x0][0x17c], PT ;  /* 0x00005f00ea007a0c */ /* 0x000fe20003f46270 */
[----:B------:R1:W-:Y:S04]  /*98bc0*/  @P4 STG.E [R228.64], R243 ;  /* 0x000000f3e4004986 */ /* 0x0003e8000c101904 */
[----:B---3--:R3:W-:Y:S01]  /*98bd0*/  @P0 STG.E [R230.64], R237 ;  /* 0x000000ede6000986 */ /* 0x0087e2000c101904 */
[----:B------:R-:W-:Y:S01]  /*98be0*/  ISETP.LT.AND P0, PT, R179, c[0x0][0x178], !P2 ;  /* 0x00005e00b3007a0c */ /* 0x000fe20005701270 */
[----:B-1----:R-:W-:-:S02]  /*98bf0*/  IMAD.WIDE R228, R2, 0x4, R8 ;  /* 0x0000000402e47825 */ /* 0x002fc400078e0208 */
[----:B----4-:R1:W-:Y:S02]  /*98c00*/  @P6 STG.E [R232.64], R236 ;  /* 0x000000ece8006986 */ /* 0x0103e4000c101904 */
[C---:B---3--:R-:W-:Y:S02]  /*98c10*/  IMAD.WIDE R230, R2.reuse, 0x4, R10 ;  /* 0x0000000402e67825 */ /* 0x048fe400078e020a */
[----:B------:R-:W3:Y:S02]  /*98c20*/  LDL.LU R237, [R1+0x914] ;  /* 0x0009140001ed7983 */ /* 0x000ee40000300800 */
[C---:B-1----:R-:W-:Y:S01]  /*98c30*/  IMAD.WIDE R232, R2.reuse, 0x4, R12 ;  /* 0x0000000402e87825 */ /* 0x042fe200078e020c */
        /* <DEDUP_REMOVED lines=18> */
[----:B------:R-:W-:-:S03]  /*98d60*/  ISETP.LT.AND P3, PT, R115, c[0x0][0x178], !P2 ;  /* 0x00005e0073007a0c */ /* 0x000fc60005761270 */
[----:B------:R1:W-:Y:S01]  /*98d70*/  @P6 STG.E [R230.64], R251 ;  /* 0x000000fbe6006986 */ /* 0x0003e2000c101904 */
[----:B------:R-:W-:Y:S01]  /*98d80*/  ISETP.GE.AND P0, PT, R3, c[0x0][0x17c], PT ;  /* 0x00005f0003007a0c */ /* 0x000fe20003f06270 */
[----:B------:R-:W-:Y:S02]  /*98d90*/  IMAD.WIDE R228, R2, 0x4, R192 ;  /* 0x0000000402e47825 */ /* 0x000fe400078e02c0 */
        /* <DEDUP_REMOVED lines=10> */
[----:B------:R-:W3:Y:S04]  /*98e40*/  LDL.LU R250, [R1+0x990] ;  /* 0x0009900001fa7983 */ /* 0x000ee80000300800 */
[----:B----4-:R4:W-:Y:S04]  /*98e50*/  @P1 STG.E [R230.64], R236 ;  /* 0x000000ece6001986 */ /* 0x0109e8000c101904 */
[----:B-1----:R-:W3:Y:S01]  /*98e60*/  LDL.LU R237, [R1+0x930] ;  /* 0x0009300001ed7983 */ /* 0x002ee20000300800 */
[----:B------:R-:W-:-:S03]  /*98e70*/  IMAD.WIDE R228, R2, 0x4, R10 ;  /* 0x0000000402e47825 */ /* 0x000fc600078e020a */
[----:B------:R1:W-:Y:S01]  /*98e80*/  @P3 STG.E [R232.64], R241 ;  /* 0x000000f1e8003986 */ /* 0x0003e2000c101904 */
[----:B------:R-:W-:-:S04]  /*98e90*/  IMAD.WIDE R2, R2, 0x4, R8 ;  /* 0x0000000402027825 */ /* 0x000fc800078e0208 */
[C---:B----4-:R-:W-:Y:S01]  /*98ea0*/  IMAD.WIDE R230, R234.reuse, 0x4, R4 ;  /* 0x00000004eae67825 */ /* 0x050fe200078e0204 */
[----:B------:R4:W-:Y:S04]  /*98eb0*/  @P4 STG.E [R228.64], R240 ;  /* 0x000000f0e4004986 */ /* 0x0009e8000c101904 */
[----:B-1----:R-:W3:Y:S04]  /*98ec0*/  LDL.LU R241, [R1+0x7e0] ;  /* 0x0007e00001f17983 */ /* 0x002ee80000300800 */
[----:B------:R-:W3:Y:S04]  /*98ed0*/  LDL.LU R236, [R1+0x9b4] ;  /* 0x0009b40001ec7983 */ /* 0x000ee80000300800 */
[----:B------:R1:W-:Y:S04]  /*98ee0*/  @P2 STG.E [R2.64], R249 ;  /* 0x000000f902002986 */ /* 0x0003e8000c101904 */
[----:B----4-:R-:W4:Y:S04]  /*98ef0*/  LDL.LU R240, [R1+0x994] ;  /* 0x0009940001f07983 */ /* 0x010f280000300800 */
[----:B-1----:R-:W4:Y:S04]  /*98f00*/  LDL.LU R249, [R1+0xf0] ;  /* 0x0000f00001f97983 */ /* 0x002f280000300800 */
        /* <DEDUP_REMOVED lines=9> */
[----:B------:R1:W-:Y:S01]  /*98fa0*/  @P5 STG.E [R2.64], R243 ;  /* 0x000000f302005986 */ /* 0x0003e2000c101904 */
[----:B------:R-:W-:Y:S01]  /*98fb0*/  ISETP.LT.AND P5, PT, R115, c[0x0][0x178], !P0 ;  /* 0x00005e0073007a0c */ /* 0x000fe200047a1270 */
[C---:B------:R-:W-:Y:S02]  /*98fc0*/  IMAD.WIDE R230, R234.reuse, 0x4, R12 ;  /* 0x00000004eae67825 */ /* 0x040fe400078e020c */
[----:B------:R1:W-:Y:S01]  /*98fd0*/  @P3 STG.E [R228.64], R251 ;  /* 0x000000fbe4003986 */ /* 0x0003e2000c101904 */
[----:B------:R-:W-:Y:S01]  /*98fe0*/  ISETP.GE.AND P1, PT, R235, c[0x0][0x17c], PT ;  /* 0x00005f00eb007a0c */ /* 0x000fe20003f26270 */
[C---:B-1----:R-:W-:Y:S02]  /*98ff0*/  IMAD.WIDE R2, R234.reuse, 0x4, R192 ;  /* 0x00000004ea027825 */ /* 0x042fe400078e02c0 */
[----:B------:R-:W2:Y:S02]  /*99000*/  LDL.LU R243, [R1+0x9e4] ;  /* 0x0009e40001f37983 */ /* 0x000ea40000300800 */
[----:B------:R-:W-:-:S02]  /*99010*/  IMAD.WIDE R228, R234, 0x4, R14 ;  /* 0x00000004eae47825 */ /* 0x000fc400078e020e */
[----:B------:R-:W2:Y:S01]  /*99020*/  LDL.LU R251, [R1+0x9d4] ;  /* 0x0009d40001fb7983 */ /* 0x000ea20000300800 */
[----:B------:R-:W-:-:S03]  /*99030*/  ISETP.LT.AND P0, PT, R238, c[0x0][0x178], !P0 ;  /* 0x00005e00ee007a0c */ /* 0x000fc60004701270 */
[----:B------:R1:W-:Y:S01]  /*99040*/  @P4 STG.E [R2.64], R242 ;  /* 0x000000f202004986 */ /* 0x0003e2000c101904 */
[----:B------:R-:W-:Y:S01]  /*99050*/  ISETP.LT.AND P3, PT, R179, c[0x0][0x178], !P1 ;  /* 0x00005e00b3007a0c */ /* 0x000fe20004f61270 */
[C---:B------:R-:W-:Y:S02]  /*99060*/  IMAD.WIDE R232, R234.reuse, 0x4, R10 ;  /* 0x00000004eae87825 */ /* 0x040fe400078e020a */
[----:B---3--:R3:W-:Y:S01]  /*99070*/  @P2 STG.E [R228.64], R250 ;  /* 0x000000fae4002986 */ /* 0x0087e2000c101904 */
[----:B------:R-:W-:-:S03]  /*99080*/  IADD3 R235, R234, c[0x0][0x198], RZ ;  /* 0x00006600eaeb7a10 */ /* 0x000fc60007ffe0ff */
[----:B-1----:R-:W2:Y:S04]  /*99090*/  LDL.LU R242, [R1+0x3e0c] ;  /* 0x003e0c0001f27983 */ /* 0x002ea80000300800 */
[----:B------:R1:W-:Y:S01]  /*990a0*/  @P5 STG.E [R230.64], R237 ;  /* 0x000000ede6005986 */ /* 0x0003e2000c101904 */
[----:B------:R-:W-:-:S03]  /*990b0*/  IMAD.WIDE R2, R234, 0x4, R8 ;  /* 0x00000004ea027825 */ /* 0x000fc600078e0208 */
[----:B------:R4:W-:Y:S01]  /*990c0*/  @P6 STG.E [R232.64], R241 ;  /* 0x000000f1e8006986 */ /* 0x0009e2000c101904 */
[----:B---3--:R-:W-:-:S03]  /*990d0*/  IMAD.WIDE R228, R235, 0x4, R4 ;  /* 0x00000004ebe47825 */ /* 0x008fc600078e0204 */
[----:B-1----:R-:W3:Y:S04]  /*990e0*/  LDL.LU R237, [R1+0x934] ;  /* 0x0009340001ed7983 */ /* 0x002ee80000300800 */
[----:B----4-:R-:W4:Y:S04]  /*990f0*/  LDL.LU R241, [R1+0x7e4] ;  /* 0x0007e40001f17983 */ /* 0x010f280000300800 */
[----:B------:R1:W-:Y:S04]  /*99100*/  @P0 STG.E [R2.64], R249 ;  /* 0x000000f902000986 */ /* 0x0003e8000c101904 */
[----:B-1----:R-:W4:Y:S04]  /*99110*/  LDL.LU R249, [R1+0xf4] ;  /* 0x0000f40001f97983 */ /* 0x002f280000300800 */
[----:B------:R-:W4:Y:S04]  /*99120*/  LDL.LU R250, [R1+0x908] ;  /* 0x0009080001fa7983 */ /* 0x000f280000300800 */
        /* <DEDUP_REMOVED lines=17> */
[----:B-1----:R-:W-:Y:S02]  /*99240*/  IMAD.WIDE R2, R235, 0x4, R12 ;  /* 0x00000004eb027825 */ /* 0x002fe400078e020c */
[----:B------:R1:W-:Y:S01]  /*99250*/  @P6 STG.E [R232.64], R240 ;  /* 0x000000f0e8006986 */ /* 0x0003e2000c101904 */
[----:B------:R-:W-:-:S03]  /*99260*/  ISETP.GE.AND P2, PT, R242, c[0x0][0x17c], PT ;  /* 0x00005f00f2007a0c */ /* 0x000fc60003f46270 */
[----:B------:R-:W2:Y:S01]  /*99270*/  LDL.LU R242, [R1+0x1f8] ;  /* 0x0001f80001f27983 */ /* 0x000ea20000300800 */
[----:B------:R-:W-:Y:S01]  /*99280*/  IMAD.WIDE R228, R235, 0x4, R10 ;  /* 0x00000004ebe47825 */ /* 0x000fe200078e020a */
[----:B------:R-:W-:Y:S02]  /*99290*/  ISETP.LT.AND P4, PT, R179, c[0x0][0x178], !P2 ;  /* 0x00005e00b3007a0c */ /* 0x000fe40005781270 */
[----:B------:R-:W2:Y:S01]  /*992a0*/  LDL.LU R236, [R1+0xa8] ;  /* 0x0000a80001ec7983 */ /* 0x000ea20000300800 */
[----:B------:R-:W-:-:S03]  /*992b0*/  ISETP.LT.AND P5, PT, R163, c[0x0][0x178], !P2 ;  /* 0x00005e00a3007a0c */ /* 0x000fc600057a1270 */
[----:B-1----:R-:W2:Y:S04]  /*992c0*/  LDL.LU R240, [R1+0x68] ;  /* 0x0000680001f07983 */ /* 0x002ea80000300800 */
[----:B------:R-:W2:Y:S04]  /*992d0*/  LDL.LU R251, [R1+0x48] ;  /* 0x0000480001fb7983 */ /* 0x000ea80000300800 */
[----:B---3--:R1:W-:Y:S04]  /*992e0*/  @P3 STG.E [R2.64], R237 ;  /* 0x000000ed02003986 */ /* 0x0083e8000c101904 */
[----:B----4-:R3:W-:Y:S01]  /*992f0*/  @P0 STG.E [R228.64], R241 ;  /* 0x000000f1e4000986 */ /* 0x0107e2000c101904 */
[C---:B-1----:R-:W-:Y:S01]  /*99300*/  IADD3 R2, R235.reuse, c[0x0][0x198], RZ ;  /* 0x00006600eb027a10 */ /* 0x042fe20007ffe0ff */
[----:B---3--:R-:W-:-:S02]  /*99310*/  IMAD.WIDE R228, R235, 0x4, R8 ;  /* 0x00000004ebe47825 */ /* 0x008fc400078e0208 */
[----:B------:R-:W3:Y:S02]  /*99320*/  LDL.LU R241, [R1+0x28] ;  /* 0x0000280001f17983 */ /* 0x000ee40000300800 */
[C---:B------:R-:W-:Y:S02]  /*99330*/  IMAD.WIDE R230, R2.reuse, 0x4, R4 ;  /* 0x0000000402e67825 */ /* 0x040fe400078e0204 */
[----:B------:R1:W-:Y:S02]  /*99340*/  @P1 STG.E [R228.64], R249 ;  /* 0x000000f9e4001986 */ /* 0x0003e4000c101904 */
[----:B------:R-:W-:Y:S02]  /*99350*/  IMAD.WIDE R232, R2, 0x4, R194 ;  /* 0x0000000402e87825 */ /* 0x000fe400078e02c2 */
        /* <DEDUP_REMOVED lines=10> */
[----:B------:R-:W4:Y:S01]  /*99400*/  LDL.LU R3, [R1+0x3e14] ;  /* 0x003e140001037983 */ /* 0x000f220000300800 */
[----:B------:R-:W-:Y:S01]  /*99410*/  ISETP.LT.AND P5, PT, R239, c[0x0][0x178], !P2 ;  /* 0x00005e00ef007a0c */ /* 0x000fe200057a1270 */
[----:B------:R-:W-:Y:S01]  /*99420*/  IMAD.WIDE R230, R2, 0x4, R192 ;  /* 0x0000000402e67825 */ /* 0x000fe200078e02c0 */
[----:B------:R-:W-:Y:S01]  /*99430*/  ISETP.LT.AND P2, PT, R238, c[0x0][0x178], !P2 ;  /* 0x00005e00ee007a0c */ /* 0x000fe20005741270 */
[----:B------:R-:W4:Y:S02]  /*99440*/  LDL.LU R250, [R1+0x5ec] ;  /* 0x0005ec0001fa7983 */ /* 0x000f240000300800 */
[----:B------:R-:W-:Y:S01]  /*99450*/  IMAD.WIDE R232, R2, 0x4, R14 ;  /* 0x0000000402e87825 */ /* 0x000fe200078e020e */
[----:B------:R-:W-:Y:S01]  /*99460*/  ISETP.GE.AND P1, PT, R234, c[0x0][0x17c], PT ;  /* 0x00005f00ea007a0c */ /* 0x000fe20003f26270 */
[----:B------:R1:W-:Y:S04]  /*99470*/  @P3 STG.E [R228.64], R242 ;  /* 0x000000f2e4003986 */ /* 0x0003e8000c101904 */
[----:B------:R1:W-:Y:S01]  /*99480*/  @P0 STG.E [R230.64], R236 ;  /* 0x000000ece6000986 */ /* 0x0003e2000c101904 */
[----:B------:R-:W-:-:S03]  /*99490*/  ISETP.LT.AND P0, PT, R179, c[0x0][0x178], !P1 ;  /* 0x00005e00b3007a0c */ /* 0x000fc60004f01270 */
[----:B------:R1:W-:Y:S02]  /*994a0*/  @P6 STG.E [R232.64], R240 ;  /* 0x000000f0e8006986 */ /* 0x0003e4000c101904 */
[----:B-1----:R-:W-:-:S04]  /*994b0*/  IMAD.WIDE R228, R2, 0x4, R8 ;  /* 0x0000000402e47825 */ /* 0x002fc800078e0208 */
[C---:B------:R-:W-:Y:S01]  /*994c0*/  IMAD.WIDE R230, R2.reuse, 0x4, R10 ;  /* 0x0000000402e67825 */ /* 0x040fe200078e020a */
[----:B------:R-:W4:Y:S03]  /*994d0*/  LDL.LU R236, [R1+0xac] ;  /* 0x0000ac0001ec7983 */ /* 0x000f260000300800 */
[C---:B------:R-:W-:Y:S01]  /*994e0*/  IMAD.WIDE R232, R2.reuse, 0x4, R12 ;  /* 0x0000000402e87825 */ /* 0x040fe200078e020c */
[----:B------:R-:W-:Y:S01]  /*994f0*/  IADD3 R2, R2, c[0x0][0x198], RZ ;  /* 0x0000660002027a10 */ /* 0x000fe20007ffe0ff */
[----:B------:R-:W4:Y:S04]  /*99500*/  LDL.LU R240, [R1+0x6c] ;  /* 0x00006c0001f07983 */ /* 0x000f280000300800 */
        /* <DEDUP_REMOVED lines=8> */
[----:B------:R-:W-:Y:S01]  /*99590*/  ISETP.LT.AND P3, PT, R99, c[0x0][0x178], !P1 ;  /* 0x00005e0063007a0c */ /* 0x000fe20004f61270 */
[----:B------:R-:W-:Y:S01]  /*995a0*/  IMAD.WIDE R230, R2, 0x4, R194 ;  /* 0x0000000402e67825 */ /* 0x000fe200078e02c2 */
[----:B------:R-:W3:Y:S01]  /*995b0*/  LDL.LU R235, [R1+0x3e18] ;  /* 0x003e180001eb7983 */ /* 0x000ee20000300800 */
[----:B------:R-:W-:-:S03]  /*995c0*/  ISETP.LT.AND P5, PT, R147, c[0x0][0x178], !P1 ;  /* 0x00005e0093007a0c */ /* 0x000fc60004fa1270 */
[----:B------:R-:W3:Y:S01]  /*995d0*/  LDL.LU R243, [R1+0x7f8] ;  /* 0x0007f80001f37983 */ /* 0x000ee20000300800 */
[----:B------:R-:W-:Y:S01]  /*995e0*/  ISETP.LT.AND P2, PT, R131, c[0x0][0x178], !P1 ;  /* 0x00005e0083007a0c */ /* 0x000fe20004f41270 */
[C---:B------:R-:W-:Y:S01]  /*995f0*/  IMAD.WIDE R232, R2.reuse, 0x4, R6 ;  /* 0x0000000402e87825 */ /* 0x040fe200078e0206 */
[----:B------:R-:W-:Y:S02]  /*99600*/  ISETP.LT.AND P4, PT, R115, c[0x0][0x178], !P1 ;  /* 0x00005e0073007a0c */ /* 0x000fe40004f81270 */
[----:B----4-:R1:W-:Y:S01]  /*99610*/  @P6 STG.E [R230.64], R250 ;  /* 0x000000fae6006986 */ /* 0x0103e2000c101904 */
[----:B------:R-:W-:Y:S01]  /*99620*/  ISETP.GE.AND P0, PT, R3, c[0x0][0x17c], PT ;  /* 0x00005f0003007a0c */ /* 0x000fe20003f06270 */
[----:B------:R-:W-:Y:S02]  /*99630*/  IMAD.WIDE R228, R2, 0x4, R192 ;  /* 0x0000000402e47825 */ /* 0x000fe400078e02c0 */
[----:B------:R4:W-:Y:S01]  /*99640*/  @P3 STG.E [R232.64], R237 ;  /* 0x000000ede8003986 */ /* 0x0009e2000c101904 */
[----:B------:R-:W-:-:S02]  /*99650*/  ISETP.LT.AND P3, PT, R239, c[0x0][0x178], !P1 ;  /* 0x00005e00ef007a0c */ /* 0x000fc40004f61270 */
[----:B------:R-:W-:Y:S01]  /*99660*/  ISETP.LT.AND P1, PT, R238, c[0x0][0x178], !P1 ;  /* 0x00005e00ee007a0c */ /* 0x000fe20004f21270 */
[----:B-1----:R-:W3:Y:S04]  /*99670*/  LDL.LU R250, [R1+0x5f8] ;  /* 0x0005f80001fa7983 */ /* 0x002ee80000300800 */
[----:B------:R-:W3:Y:S01]  /*99680*/  LDL.LU R242, [R1+0x198] ;  /* 0x0001980001f27983 */ /* 0x000ee20000300800 */
[----:B------:R-:W-:Y:S01]  /*99690*/  IMAD.WIDE R230, R2, 0x4, R14 ;  /* 0x0000000402e67825 */ /* 0x000fe200078e020e */
[----:B------:R-:W-:-:S03]  /*996a0*/  ISETP.LT.AND P6, PT, R179, c[0x0][0x178], !P0 ;  /* 0x00005e00b3007a0c */ /* 0x000fc600047c1270 */
[C---:B----4-:R-:W-:Y:S01]  /*996b0*/  IMAD.WIDE R232, R2.reuse, 0x4, R12 ;  /* 0x0000000402e87825 */ /* 0x050fe200078e020c */
[C---:B------:R-:W-:Y:S01]  /*996c0*/  IADD3 R234, R2.reuse, c[0x0][0x198], RZ ;  /* 0x0000660002ea7a10 */ /* 0x040fe20007ffe0ff */
[----:B------:R1:W-:Y:S04]  /*996d0*/  @P5 STG.E [R228.64], R236 ;  /* 0x000000ece4005986 */ /* 0x0003e8000c101904 */
[----:B------:R4:W-:Y:S04]  /*996e0*/  @P2 STG.E [R230.64], R240 ;  /* 0x000000f0e6002986 */ /* 0x0009e8000c101904 */
[----:B------:R-:W3:Y:S04]  /*996f0*/  LDL.LU R251, [R1+0x138] ;  /* 0x0001380001fb7983 */ /* 0x000ee80000300800 */
[----:B------:R4:W-:Y:S01]  /*99700*/  @P4 STG.E [R232.64], R249 ;  /* 0x000000f9e8004986 */ /* 0x0009e2000c101904 */
[----:B-1----:R-:W-:-:S03]  /*99710*/  IMAD.WIDE R228, R2, 0x4, R10 ;  /* 0x0000000402e47825 */ /* 0x002fc600078e020a */
[----:B----4-:R-:W4:Y:S01]  /*99720*/  LDL.LU R240, [R1+0xb8] ;  /* 0x0000b80001f07983 */ /* 0x010f220000300800 */
[----:B------:R-:W-:-:S04]  /*99730*/  IMAD.WIDE R2, R2, 0x4, R8 ;  /* 0x0000000402027825 */ /* 0x000fc800078e0208 */
[----:B------:R-:W-:Y:S01]  /*99740*/  IMAD.WIDE R230, R234, 0x4, R4 ;  /* 0x00000004eae67825 */ /* 0x000fe200078e0204 */
[----:B------:R-:W4:Y:S04]  /*99750*/  LDL.LU R249, [R1+0x88] ;  /* 0x0000880001f97983 */ /* 0x000f280000300800 */
[----:B------:R-:W4:Y:S04]  /*99760*/  LDL.LU R237, [R1+0x19c] ;  /* 0x00019c0001ed7983 */ /* 0x000f280000300800 */
[----:B------:R1:W-:Y:S04]  /*99770*/  @P3 STG.E [R228.64], R241 ;  /* 0x000000f1e4003986 */ /* 0x0003e8000c101904 */
        /* <DEDUP_REMOVED lines=8> */
[----:B------:R-:W-:Y:S01]  /*99800*/  IMAD.WIDE R2, R234, 0x4, R194 ;  /* 0x00000004ea027825 */ /* 0x000fe200078e02c2 */
[----:B------:R-:W-:-:S03]  /*99810*/  ISETP.LT.AND P1, PT, R131, c[0x0][0x178], !P0 ;  /* 0x00005e0083007a0c */ /* 0x000fc60004721270 */
[----:B------:R-:W-:-:S04]  /*99820*/  IMAD.WIDE R228, R234, 0x4, R6 ;  /* 0x00000004eae47825 */ /* 0x000fc800078e0206 */
[----:B---3--:R1:W-:Y:S01]  /*99830*/  @P5 STG.E [R2.64], R243 ;  /* 0x000000f302005986 */ /* 0x0083e2000c101904 */
[----:B------:R-:W-:Y:S02]  /*99840*/  ISETP.LT.AND P5, PT, R115, c[0x0][0x178], !P0 ;  /* 0x00005e0073007a0c */ /* 0x000fe400047a1270 */
[----:B------:R-:W-:Y:S01]  /*99850*/  ISETP.LT.AND P6, PT, R239, c[0x0][0x178], !P0 ;  /* 0x00005e00ef007a0c */ /* 0x000fe200047c1270 */
[----:B------:R3:W-:Y:S01]  /*99860*/  @P4 STG.E [R228.64], R250 ;  /* 0x000000fae4004986 */ /* 0x0007e2000c101904 */
[----:B------:R-:W-:Y:S01]  /*99870*/  ISETP.GE.AND P2, PT, R235, c[0x0][0x17c], PT ;  /* 0x00005f00eb007a0c */ /* 0x000fe20003f46270 */
[----:B-1----:R-:W-:Y:S02]  /*99880*/  IMAD.WIDE R2, R234, 0x4, R192 ;  /* 0x00000004ea027825 */ /* 0x002fe400078e02c0 */
[----:B------:R-:W2:Y:S01]  /*99890*/  LDL.LU R243, [R1+0x7fc] ;  /* 0x0007fc0001f37983 */ /* 0x000ea20000300800 */
[----:B------:R-:W-:-:S03]  /*998a0*/  ISETP.LT.AND P0, PT, R238, c[0x0][0x178], !P0 ;  /* 0x00005e00ee007a0c */ /* 0x000fc60004701270 */
[----:B---3--:R-:W3:Y:S04]  /*998b0*/  LDL.LU R250, [R1+0x5fc] ;  /* 0x0005fc0001fa7983 */ /* 0x008ee80000300800 */
[----:B------:R1:W-:Y:S01]  /*998c0*/  @P3 STG.E [R2.64], R242 ;  /* 0x000000f202003986 */ /* 0x0003e2000c101904 */
[----:B------:R-:W-:Y:S01]  /*998d0*/  IMAD.WIDE R228, R234, 0x4, R14 ;  /* 0x00000004eae47825 */ /* 0x000fe200078e020e */
[----:B------:R-:W-:-:S03]  /*998e0*/  ISETP.LT.AND P4, PT, R179, c[0x0][0x178], !P2 ;  /* 0x00005e00b3007a0c */ /* 0x000fc60005781270 */
[C---:B------:R-:W-:Y:S01]  /*998f0*/  IMAD.WIDE R230, R234.reuse, 0x4, R12 ;  /* 0x00000004eae67825 */ /* 0x040fe200078e020c */
[----:B-1----:R-:W3:Y:S03]  /*99900*/  LDL.LU R242, [R1+0x3e1c] ;  /* 0x003e1c0001f27983 */ /* 0x002ee60000300800 */
[C---:B------:R-:W-:Y:S01]  /*99910*/  IMAD.WIDE R232, R234.reuse, 0x4, R10 ;  /* 0x00000004eae87825 */ /* 0x040fe200078e020a */
[C---:B------:R-:W-:Y:S01]  /*99920*/  IADD3 R235, R234.reuse, c[0x0][0x198], RZ ;  /* 0x00006600eaeb7a10 */ /* 0x040fe20007ffe0ff */
[----:B------:R1:W-:Y:S02]  /*99930*/  @P1 STG.E [R228.64], R251 ;  /* 0x000000fbe4001986 */ /* 0x0003e4000c101904 */
[----:B------:R-:W-:Y:S02]  /*99940*/  IMAD.WIDE R2, R234, 0x4, R8 ;  /* 0x00000004ea027825 */ /* 0x000fe400078e0208 */
[----:B----4-:R4:W-:Y:S04]  /*99950*/  @P5 STG.E [R230.64], R240 ;  /* 0x000000f0e6005986 */ /* 0x0109e8000c101904 */
[----:B------:R4:W-:Y:S01]  /*99960*/  @P6 STG.E [R232.64], R249 ;  /* 0x000000f9e8006986 */ /* 0x0009e2000c101904 */
[----:B-1----:R-:W-:-:S03]  /*99970*/  IMAD.WIDE R228, R235, 0x4, R4 ;  /* 0x00000004ebe47825 */ /* 0x002fc600078e0204 */
[----:B----4-:R-:W4:Y:S04]  /*99980*/  LDL.LU R240, [R1+0xbc] ;  /* 0x0000bc0001f07983 */ /* 0x010f280000300800 */
        /* <DEDUP_REMOVED lines=27> */
[----:B------:R-:W3:Y:S01]  /*99b40*/  LDL.LU R237, [R1+0x918] ;  /* 0x0009180001ed7983 */ /* 0x000ee20000300800 */
[----:B------:R-:W-:-:S03]  /*99b50*/  ISETP.LT.AND P5, PT, R163, c[0x0][0x178], !P1 ;  /* 0x00005e00a3007a0c */ /* 0x000fc60004fa1270 */
[----:B-1----:R-:W3:Y:S01]  /*99b60*/  LDL.LU R236, [R1+0x1d8] ;  /* 0x0001d80001ec7983 */ /* 0x002ee20000300800 */
[----:B------:R-:W-:-:S03]  /*99b70*/  IADD3 R232, R235, c[0x0][0x198], RZ ;  /* 0x00006600ebe87a10 */ /* 0x000fc60007ffe0ff */
[----:B------:R-:W3:Y:S04]  /*99b80*/  LDL.LU R242, [R1+0x178] ;  /* 0x0001780001f27983 */ /* 0x000ee80000300800 */
[----:B----4-:R1:W-:Y:S01]  /*99b90*/  @P4 STG.E [R2.64], R240 ;  /* 0x000000f002004986 */ /* 0x0103e2000c101904 */
[----:B------:R-:W-:-:S03]  /*99ba0*/  IMAD.WIDE R230, R232, 0x4, R194 ;  /* 0x00000004e8e67825 */ /* 0x000fc600078e02c2 */
[----:B------:R4:W-:Y:S01]  /*99bb0*/  @P0 STG.E [R228.64], R249 ;  /* 0x000000f9e4000986 */ /* 0x0009e2000c101904 */
[----:B-1----:R-:W-:-:S03]  /*99bc0*/  IMAD.WIDE R2, R235, 0x4, R8 ;  /* 0x00000004eb027825 */ /* 0x002fc600078e0208 */
[----:B------:R-:W3:Y:S01]  /*99bd0*/  LDL.LU R240, [R1+0x118] ;  /* 0x0001180001f07983 */ /* 0x000ee20000300800 */
[----:B----4-:R-:W-:-:S03]  /*99be0*/  IMAD.WIDE R228, R232, 0x4, R4 ;  /* 0x00000004e8e47825 */ /* 0x010fc600078e0204 */
        /* <DEDUP_REMOVED lines=11> */
[----:B------:R-:W-:Y:S02]  /*99ca0*/  ISETP.GE.AND P2, PT, R234, c[0x0][0x17c], PT ;  /* 0x00005f00ea007a0c */ /* 0x000fe40003f46270 */
[----:B------:R-:W-:Y:S01]  /*99cb0*/  ISETP.LT.AND P3, PT, R115, c[0x0][0x178], !P1 ;  /* 0x00005e0073007a0c */ /* 0x000fe20004f61270 */
[----:B------:R-:W2:Y:S01]  /*99cc0*/  LDL.LU R234, [R1+0x3e24] ;  /* 0x003e240001ea7983 */ /* 0x000ea20000300800 */
[C---:B------:R-:W-:Y:S01]  /*99cd0*/  IMAD.WIDE R228, R232.reuse, 0x4, R192 ;  /* 0x00000004e8e47825 */ /* 0x040fe200078e02c0 */
[----:B------:R-:W-:Y:S02]  /*99ce0*/  ISETP.LT.AND P5, PT, R239, c[0x0][0x178], !P1 ;  /* 0x00005e00ef007a0c */ /* 0x000fe40004fa1270 */
[----:B------:R-:W2:Y:S01]  /*99cf0*/  LDL.LU R251, [R1+0x9ac] ;  /* 0x0009ac0001fb7983 */ /* 0x000ea20000300800 */
[----:B------:R-:W-:Y:S01]  /*99d00*/  IMAD.WIDE R230, R232, 0x4, R14 ;  /* 0x00000004e8e67825 */ /* 0x000fe200078e020e */
[----:B------:R-:W-:-:S02]  /*99d10*/  ISETP.LT.AND P1, PT, R238, c[0x0][0x178], !P1 ;  /* 0x00005e00ee007a0c */ /* 0x000fc40004f21270 */
[----:B------:R1:W-:Y:S04]  /*99d20*/  @P4 STG.E [R2.64], R243 ;  /* 0x000000f302004986 */ /* 0x0003e8000c101904 */
[----:B---3--:R3:W-:Y:S01]  /*99d30*/  @P0 STG.E [R228.64], R237 ;  /* 0x000000ede4000986 */ /* 0x0087e2000c101904 */
[----:B------:R-:W-:Y:S01]  /*99d40*/  ISETP.LT.AND P0, PT, R179, c[0x0][0x178], !P2 ;  /* 0x00005e00b3007a0c */ /* 0x000fe20005701270 */
[C---:B-1----:R-:W-:Y:S02]  /*99d50*/  IMAD.WIDE R2, R232.reuse, 0x4, R8 ;  /* 0x00000004e8027825 */ /* 0x042fe400078e0208 */
[----:B------:R1:W-:Y:S02]  /*99d60*/  @P6 STG.E [R230.64], R236 ;  /* 0x000000ece6006986 */ /* 0x0003e4000c101904 */
[----:B---3--:R-:W-:-:S02]  /*99d70*/  IMAD.WIDE R228, R232, 0x4, R10 ;  /* 0x00000004e8e47825 */ /* 0x008fc400078e020a */
[----:B------:R-:W3:Y:S02]  /*99d80*/  LDL.LU R237, [R1+0x91c] ;  /* 0x00091c0001ed7983 */ /* 0x000ee40000300800 */
[C---:B-1----:R-:W-:Y:S01]  /*99d90*/  IMAD.WIDE R230, R232.reuse, 0x4, R12 ;  /* 0x00000004e8e67825 */ /* 0x042fe200078e020c */
[----:B------:R-:W-:Y:S01]  /*99da0*/  IADD3 R232, R232, c[0x0][0x198], RZ ;  /* 0x00006600e8e87a10 */ /* 0x000fe20007ffe0ff */
[----:B------:R-:W3:Y:S04]  /*99db0*/  LDL.LU R236, [R1+0x1dc] ;  /* 0x0001dc0001ec7983 */ /* 0x000ee80000300800 */
[----:B------:R-:W-:Y:S04]  /*99dc0*/  @P3 STG.E [R230.64], R242 ;  /* 0x000000f2e6003986 */ /* 0x000fe8000c101904 */
[----:B------:R1:W-:Y:S04]  /*99dd0*/  @P5 STG.E [R228.64], R240 ;  /* 0x000000f0e4005986 */ /* 0x0003e8000c101904 */
[----:B----4-:R4:W-:Y:S04]  /*99de0*/  @P1 STG.E [R2.64], R249 ;  /* 0x000000f902001986 */ /* 0x0109e8000c101904 */
[----:B-1----:R-:W3:Y:S01]  /*99df0*/  LDL.LU R240, [R1+0x11c] ;  /* 0x00011c0001f07983 */ /* 0x002ee20000300800 */
[----:B----4-:R-:W-:-:S03]  /*99e00*/  IMAD.WIDE R2, R232, 0x4, R4 ;  /* 0x00000004e8027825 */ /* 0x010fc600078e0204 */
[----:B------:R-:W4:Y:S04]  /*99e10*/  LDL.LU R249, [R1+0xdc] ;  /* 0x0000dc0001f97983 */ /* 0x000f280000300800 */
[----:B------:R-:W4:Y:S04]  /*99e20*/  LDL.LU R233, [R1+0x3e28] ;  /* 0x003e280001e97983 */ /* 0x000f280000300800 */
[----:B--2---:R1:W-:Y:S04]  /*99e30*/  @P0 STG.E [R2.64], R248 ;  /* 0x000000f802000986 */ /* 0x0043e8000c101904 */
[----:B-1----:R-:W2:Y:S01]  /*99e40*/  LDL.LU R248, [R1+0x9f8] ;  /* 0x0009f80001f87983 */ /* 0x002ea20000300800 */
[----:B------:R-:W-:-:S02]  /*99e50*/  ISETP.LT.AND P6, PT, R163, c[0x0][0x178], !P2 ;  /* 0x00005e00a3007a0c */ /* 0x000fc400057c1270 */
[----:B------:R-:W-:Y:S01]  /*99e60*/  ISETP.LT.AND P4, PT, R99, c[0x0][0x178], !P2 ;  /* 0x00005e0063007a0c */ /* 0x000fe20005781270 */
[C---:B------:R-:W-:Y:S01]  /*99e70*/  IMAD.WIDE R228, R232.reuse, 0x4, R194 ;  /* 0x00000004e8e47825 */ /* 0x040fe200078e02c2 */
[----:B------:R-:W-:Y:S01]  /*99e80*/  ISETP.LT.AND P5, PT, R147, c[0x0][0x178], !P2 ;  /* 0x00005e0093007a0c */ /* 0x000fe200057a1270 */
[----:B------:R-:W2:Y:S02]  /*99e90*/  LDL.LU R243, [R1+0x9e8] ;  /* 0x0009e80001f37983 */ /* 0x000ea40000300800 */
[----:B------:R-:W-:Y:S01]  /*99ea0*/  IMAD.WIDE R230, R232, 0x4, R6 ;  /* 0x00000004e8e67825 */ /* 0x000fe200078e0206 */
[----:B------:R-:W-:Y:S02]  /*99eb0*/  ISETP.LT.AND P1, PT, R131, c[0x0][0x178], !P2 ;  /* 0x00005e0083007a0c */ /* 0x000fe40005721270 */
[----:B------:R-:W-:-:S03]  /*99ec0*/  ISETP.LT.AND P3, PT, R115, c[0x0][0x178], !P2 ;  /* 0x00005e0073007a0c */ /* 0x000fc60005761270 */
[----:B------:R1:W-:Y:S01]  /*99ed0*/  @P6 STG.E [R228.64], R251 ;  /* 0x000000fbe4006986 */ /* 0x0003e2000c101904 */
[----:B------:R-:W-:-:S03]  /*99ee0*/  ISETP.GE.AND P0, PT, R234, c[0x0][0x17c], PT ;  /* 0x00005f00ea007a0c */ /* 0x000fc60003f06270 */
[----:B------:R1:W-:Y:S01]  /*99ef0*/  @P4 STG.E [R230.64], R250 ;  /* 0x000000fae6004986 */ /* 0x0003e2000c101904 */
[----:B------:R-:W-:Y:S01]  /*99f00*/  ISETP.LT.AND P4, PT, R239, c[0x0][0x178], !P2 ;  /* 0x00005e00ef007a0c */ /* 0x000fe20005781270 */
[----:B------:R-:W-:Y:S01]  /*99f10*/  IMAD.WIDE R2, R232, 0x4, R192 ;  /* 0x00000004e8027825 */ /* 0x000fe200078e02c0 */
[----:B------:R-:W-:Y:S02]  /*99f20*/  ISETP.LT.AND P2, PT, R238, c[0x0][0x178], !P2 ;  /* 0x00005e00ee007a0c */ /* 0x000fe40005741270 */
[----:B------:R-:W-:Y:S01]  /*99f30*/  ISETP.LT.AND P6, PT, R179, c[0x0][0x178], !P0 ;  /* 0x00005e00b3007a0c */ /* 0x000fe200047c1270 */
[C---:B-1----:R-:W-:Y:S01]  /*99f40*/  IMAD.WIDE R228, R232.reuse, 0x4, R14 ;  /* 0x00000004e8e47825 */ /* 0x042fe200078e020e */
[----:B------:R-:W2:Y:S04]  /*99f50*/  LDL.LU R250, [R1+0x9d8] ;  /* 0x0009d80001fa7983 */ /* 0x000ea80000300800 */
[----:B------:R-:W2:Y:S01]  /*99f60*/  LDL.LU R242, [R1+0x9b8] ;  /* 0x0009b80001f27983 */ /* 0x000ea20000300800 */
[C---:B------:R-:W-:Y:S01]  /*99f70*/  IMAD.WIDE R230, R232.reuse, 0x4, R12 ;  /* 0x00000004e8e67825 */ /* 0x040fe200078e020c */
[----:B------:R-:W-:-:S02]  /*99f80*/  IADD3 R234, R232, c[0x0][0x198], RZ ;  /* 0x00006600e8ea7a10 */ /* 0x000fc40007ffe0ff */
[----:B---3--:R1:W-:Y:S04]  /*99f90*/  @P5 STG.E [R2.64], R237 ;  /* 0x000000ed02005986 */ /* 0x0083e8000c101904 */
[----:B------:R3:W-:Y:S04]  /*99fa0*/  @P1 STG.E [R228.64], R236 ;  /* 0x000000ece4001986 */ /* 0x0007e8000c101904 */
[----:B------:R-:W2:Y:S04]  /*99fb0*/  LDL.LU R251, [R1+0x998] ;  /* 0x0009980001fb7983 */ /* 0x000ea80000300800 */
[----:B------:R3:W-:Y:S01]  /*99fc0*/  @P3 STG.E [R230.64], R241 ;  /* 0x000000f1e6003986 */ /* 0x0007e2000c101904 */
[----:B-1----:R-:W-:-:S03]  /*99fd0*/  IMAD.WIDE R2, R232, 0x4, R10 ;  /* 0x00000004e8027825 */ /* 0x002fc600078e020a */
[----:B---3--:R-:W3:Y:S01]  /*99fe0*/  LDL.LU R236, [R1+0x938] ;  /* 0x0009380001ec7983 */ /* 0x008ee20000300800 */
[----:B------:R-:W-:-:S03]  /*99ff0*/  IMAD.WIDE R228, R232, 0x4, R8 ;  /* 0x00000004e8e47825 */ /* 0x000fc600078e0208 */
[----:B------:R1:W-:Y:S04]  /*9a000*/  @P4 STG.E [R2.64], R240 ;  /* 0x000000f002004986 */ /* 0x0003e8000c101904 */
[----:B------:R-:W3:Y:S01]  /*9a010*/  LDL.LU R241, [R1+0x7e8] ;  /* 0x0007e80001f17983 */ /* 0x000ee20000300800 */
[----:B------:R-:W-:-:S03]  /*9a020*/  IMAD.WIDE R230, R234, 0x4, R4 ;  /* 0x00000004eae67825 */ /* 0x000fc600078e0204 */
[----:B------:R-:W3:Y:S04]  /*9a030*/  LDL.LU R237, [R1+0x9bc] ;  /* 0x0009bc0001ed7983 */ /* 0x000ee80000300800 */
[----:B----4-:R4:W-:Y:S04]  /*9a040*/  @P2 STG.E [R228.64], R249 ;  /* 0x000000f9e4002986 */ /* 0x0109e8000c101904 */
[----:B-1----:R-:W3:Y:S04]  /*9a050*/  LDL.LU R240, [R1+0x99c] ;  /* 0x00099c0001f07983 */ /* 0x002ee80000300800 */
[----:B----4-:R-:W4:Y:S04]  /*9a060*/  LDL.LU R249, [R1+0xf8] ;  /* 0x0000f80001f97983 */ /* 0x010f280000300800 */
[----:B--2---:R1:W-:Y:S04]  /*9a070*/  @P6 STG.E [R230.64], R248 ;  /* 0x000000f8e6006986 */ /* 0x0043e8000c101904 */
[----:B-1----:R-:W2:Y:S01]  /*9a080*/  LDL.LU R248, [R1+0x9fc] ;  /* 0x0009fc0001f87983 */ /* 0x002ea20000300800 */
[----:B------:R-:W-:-:S02]  /*9a090*/  ISETP.LT.AND P5, PT, R163, c[0x0][0x178], !P0 ;  /* 0x00005e00a3007a0c */ /* 0x000fc400047a1270 */
[----:B------:R-:W-:Y:S02]  /*9a0a0*/  ISETP.LT.AND P3, PT, R99, c[0x0][0x178], !P0 ;  /* 0x00005e0063007a0c */ /* 0x000fe40004761270 */
[----:B------:R-:W-:Y:S01]  /*9a0b0*/  ISETP.LT.AND P4, PT, R147, c[0x0][0x178], !P0 ;  /* 0x00005e0093007a0c */ /* 0x000fe20004781270 */
[----:B------:R-:W-:Y:S01]  /*9a0c0*/  IMAD.WIDE R2, R234, 0x4, R194 ;  /* 0x00000004ea027825 */ /* 0x000fe200078e02c2 */
[----:B------:R-:W-:-:S03]  /*9a0d0*/  ISETP.LT.AND P2, PT, R131, c[0x0][0x178], !P0 ;  /* 0x00005e0083007a0c */ /* 0x000fc60004741270 */
[----:B------:R-:W-:Y:S01]  /*9a0e0*/  IMAD.WIDE R228, R234, 0x4, R6 ;  /* 0x00000004eae47825 */ /* 0x000fe200078e0206 */
[----:B------:R-:W-:-:S03]  /*9a0f0*/  ISETP.LT.AND P6, PT, R239, c[0x0][0x178], !P0 ;  /* 0x00005e00ef007a0c */ /* 0x000fc600047c1270 */
[----:B------:R1:W-:Y:S01]  /*9a100*/  @P5 STG.E [R2.64], R243 ;  /* 0x000000f302005986 */ /* 0x0003e2000c101904 */
[----:B------:R-:W-:-:S03]  /*9a110*/  ISETP.LT.AND P5, PT, R115, c[0x0][0x178], !P0 ;  /* 0x00005e0073007a0c */ /* 0x000fc600047a1270 */
[----:B------:R1:W-:Y:S01]  /*9a120*/  @P3 STG.E [R228.64], R250 ;  /* 0x000000fae4003986 */ /* 0x0003e2000c101904 */
[----:B------:R-:W-:Y:S01]  /*9a130*/  ISETP.GE.AND P1, PT, R233, c[0x0][0x17c], PT ;  /* 0x00005f00e9007a0c */ /* 0x000fe20003f26270 */
[----:B-1----:R-:W-:Y:S02]  /*9a140*/  IMAD.WIDE R2, R234, 0x4, R192 ;  /* 0x00000004ea027825 */ /* 0x002fe400078e02c0 */
[----:B------:R-:W2:Y:S01]  /*9a150*/  LDL.LU R243, [R1+0x9ec] ;  /* 0x0009ec0001f37983 */ /* 0x000ea20000300800 */
[----:B------:R-:W-:-:S03]  /*9a160*/  ISETP.LT.AND P0, PT, R238, c[0x0][0x178], !P0 ;  /* 0x00005e00ee007a0c */ /* 0x000fc60004701270 */
[----:B------:R-:W2:Y:S01]  /*9a170*/  LDL.LU R250, [R1+0x9dc] ;  /* 0x0009dc0001fa7983 */ /* 0x000ea20000300800 */
[----:B------:R-:W-:-:S03]  /*9a180*/  IMAD.WIDE R228, R234, 0x4, R14 ;  /* 0x00000004eae47825 */ /* 0x000fc600078e020e */
[----:B------:R1:W-:Y:S01]  /*9a190*/  @P4 STG.E [R2.64], R242 ;  /* 0x000000f202004986 */ /* 0x0003e2000c101904 */
[----:B------:R-:W-:Y:S01]  /*9a1a0*/  IMAD.WIDE R230, R234, 0x4, R12 ;  /* 0x00000004eae67825 */ /* 0x000fe200078e020c */
[----:B------:R-:W-:-:S03]  /*9a1b0*/  ISETP.LT.AND P3, PT, R179, c[0x0][0x178], !P1 ;  /* 0x00005e00b3007a0c */ /* 0x000fc60004f61270 */
[C---:B------:R-:W-:Y:S01]  /*9a1c0*/  IMAD.WIDE R232, R234.reuse, 0x4, R10 ;  /* 0x00000004eae87825 */ /* 0x040fe200078e020a */
[----:B-1----:R-:W2:Y:S01]  /*9a1d0*/  LDL.LU R242, [R1+0x3e2c] ;  /* 0x003e2c0001f27983 */ /* 0x002ea20000300800 */
[----:B------:R-:W-:-:S03]  /*9a1e0*/  IADD3 R235, R234, c[0x0][0x198], RZ ;  /* 0x00006600eaeb7a10 */ /* 0x000fc60007ffe0ff */
[----:B------:R1:W-:Y:S01]  /*9a1f0*/  @P2 STG.E [R228.64], R251 ;  /* 0x000000fbe4002986 */ /* 0x0003e2000c101904 */
[----:B------:R-:W-:-:S03]  /*9a200*/  IMAD.WIDE R2, R234, 0x4, R8 ;  /* 0x00000004ea027825 */ /* 0x000fc600078e0208 */
[----:B---3--:R3:W-:Y:S04]  /*9a210*/  @P5 STG.E [R230.64], R236 ;  /* 0x000000ece6005986 */ /* 0x0087e8000c101904 */
[----:B------:R4:W-:Y:S01]  /*9a220*/  @P6 STG.E [R232.64], R241 ;  /* 0x000000f1e8006986 */ /* 0x0009e2000c101904 */
[----:B-1----:R-:W-:-:S03]  /*9a230*/  IMAD.WIDE R228, R235, 0x4, R4 ;  /* 0x00000004ebe47825 */ /* 0x002fc600078e0204 */
[----:B---3--:R-:W3:Y:S04]  /*9a240*/  LDL.LU R236, [R1+0x93c] ;  /* 0x00093c0001ec7983 */ /* 0x008ee80000300800 */
        /* <DEDUP_REMOVED lines=22> */
[----:B------:R-:W2:Y:S01]  /*9a3b0*/  LDL.LU R243, [R1+0x1e0] ;  /* 0x0001e00001f37983 */ /* 0x000ea20000300800 */
[----:B------:R-:W-:-:S03]  /*9a3c0*/  ISETP.GE.AND P2, PT, R242, c[0x0][0x17c], PT ;  /* 0x00005f00f2007a0c */ /* 0x000fc60003f46270 */
[----:B------:R1:W-:Y:S01]  /*9a3d0*/  @P6 STG.E [R232.64], R240 ;  /* 0x000000f0e8006986 */ /* 0x0003e2000c101904 */
[----:B------:R-:W-:Y:S01]  /*9a3e0*/  IMAD.WIDE R228, R235, 0x4, R12 ;  /* 0x00000004ebe47825 */ /* 0x000fe200078e020c */
[----:B------:R-:W-:Y:S02]  /*9a3f0*/  ISETP.LT.AND P4, PT, R179, c[0x0][0x178], !P2 ;  /* 0x00005e00b3007a0c */ /* 0x000fe40005781270 */
[----:B------:R-:W2:Y:S01]  /*9a400*/  LDL.LU R237, [R1+0x180] ;  /* 0x0001800001ed7983 */ /* 0x000ea20000300800 */
[----:B------:R-:W-:-:S03]  /*9a410*/  ISETP.LT.AND P5, PT, R163, c[0x0][0x178], !P2 ;  /* 0x00005e00a3007a0c */ /* 0x000fc600057a1270 */
[----:B-1----:R-:W2:Y:S01]  /*9a420*/  LDL.LU R240, [R1+0x160] ;  /* 0x0001600001f07983 */ /* 0x002ea20000300800 */
[----:B------:R-:W-:-:S03]  /*9a430*/  IADD3 R232, R235, c[0x0][0x198], RZ ;  /* 0x00006600ebe87a10 */ /* 0x000fc60007ffe0ff */
[----:B------:R-:W2:Y:S04]  /*9a440*/  LDL.LU R242, [R1+0x120] ;  /* 0x0001200001f27983 */ /* 0x000ea80000300800 */
[----:B---3--:R1:W-:Y:S01]  /*9a450*/  @P3 STG.E [R228.64], R236 ;  /* 0x000000ece4003986 */ /* 0x0083e2000c101904 */
[----:B------:R-:W-:-:S03]  /*9a460*/  IMAD.WIDE R230, R232, 0x4, R194 ;  /* 0x00000004e8e67825 */ /* 0x000fc600078e02c2 */
[----:B----4-:R3:W-:Y:S04]  /*9a470*/  @P0 STG.E [R2.64], R241 ;  /* 0x000000f102000986 */ /* 0x0107e8000c101904 */
[----:B-1----:R-:W4:Y:S01]  /*9a480*/  LDL.LU R236, [R1+0x100] ;  /* 0x0001000001ec7983 */ /* 0x002f220000300800 */
[----:B------:R-:W-:-:S03]  /*9a490*/  IMAD.WIDE R228, R232, 0x4, R4 ;  /* 0x00000004e8e47825 */ /* 0x000fc600078e0204 */
[----:B---3--:R-:W3:Y:S01]  /*9a4a0*/  LDL.LU R241, [R1+0xc0] ;  /* 0x0000c00001f17983 */ /* 0x008ee20000300800 */
[----:B------:R-:W-:-:S03]  /*9a4b0*/  IMAD.WIDE R2, R235, 0x4, R8 ;  /* 0x00000004eb027825 */ /* 0x000fc600078e0208 */
[----:B------:R-:W3:Y:S04]  /*9a4c0*/  LDL.LU R250, [R1+0x1e4] ;  /* 0x0001e40001fa7983 */ /* 0x000ee80000300800 */
[----:B------:R1:W-:Y:S04]  /*9a4d0*/  @P1 STG.E [R2.64], R249 ;  /* 0x000000f902001986 */ /* 0x0003e8000c101904 */
[----:B------:R-:W-:Y:S04]  /*9a4e0*/  @P4 STG.E [R228.64], R251 ;  /* 0x000000fbe4004986 */ /* 0x000fe8000c101904 */
[----:B-1----:R-:W3:Y:S04]  /*9a4f0*/  LDL.LU R249, [R1+0x124] ;  /* 0x0001240001f97983 */ /* 0x002ee80000300800 */
        /* <DEDUP_REMOVED lines=15> */
[----:B------:R1:W-:Y:S01]  /*9a5f0*/  @P0 STG.E [R228.64], R237 ;  /* 0x000000ede4000986 */ /* 0x0003e2000c101904 */
[----:B------:R-:W-:Y:S01]  /*9a600*/  ISETP.LT.AND P0, PT, R179, c[0x0][0x178], !P1 ;  /* 0x00005e00b3007a0c */ /* 0x000fe20004f01270 */
[C---:B-1----:R-:W-:Y:S02]  /*9a610*/  IMAD.WIDE R2, R232.reuse, 0x4, R8 ;  /* 0x00000004e8027825 */ /* 0x042fe400078e0208 */
[----:B------:R1:W-:Y:S04]  /*9a620*/  @P6 STG.E [R230.64], R240 ;  /* 0x000000f0e6006986 */ /* 0x0003e8000c101904 */
[----:B------:R-:W2:Y:S01]  /*9a630*/  LDL.LU R237, [R1+0x184] ;  /* 0x0001840001ed7983 */ /* 0x000ea20000300800 */
[----:B------:R-:W-:-:S04]  /*9a640*/  IMAD.WIDE R228, R232, 0x4, R10 ;  /* 0x00000004e8e47825 */ /* 0x000fc800078e020a */
[C---:B-1----:R-:W-:Y:S01]  /*9a650*/  IMAD.WIDE R230, R232.reuse, 0x4, R12 ;  /* 0x00000004e8e67825 */ /* 0x042fe200078e020c */
[----:B------:R-:W2:Y:S01]  /*9a660*/  LDL.LU R240, [R1+0x164] ;  /* 0x0001640001f07983 */ /* 0x000ea20000300800 */
[----:B------:R-:W-:-:S03]  /*9a670*/  IADD3 R232, R232, c[0x0][0x198], RZ ;  /* 0x00006600e8e87a10 */ /* 0x000fc60007ffe0ff */
[----:B------:R-:W-:Y:S04]  /*9a680*/  @P4 STG.E [R230.64], R242 ;  /* 0x000000f2e6004986 */ /* 0x000fe8000c101904 */
[----:B----4-:R1:W-:Y:S04]  /*9a690*/  @P5 STG.E [R228.64], R236 ;  /* 0x000000ece4005986 */ /* 0x0103e8000c101904 */
[----:B---3--:R3:W-:Y:S04]  /*9a6a0*/  @P2 STG.E [R2.64], R241 ;  /* 0x000000f102002986 */ /* 0x0087e8000c101904 */
[----:B-1----:R-:W4:Y:S01]  /*9a6b0*/  LDL.LU R236, [R1+0x104] ;  /* 0x0001040001ec7983 */ /* 0x002f220000300800 */
[----:B---3--:R-:W-:-:S03]  /*9a6c0*/  IMAD.WIDE R2, R232, 0x4, R4 ;  /* 0x00000004e8027825 */ /* 0x008fc600078e0204 */
[----:B------:R-:W3:Y:S04]  /*9a6d0*/  LDL.LU R241, [R1+0xc4] ;  /* 0x0000c40001f17983 */ /* 0x000ee80000300800 */
[----:B------:R-:W3:Y:S04]  /*9a6e0*/  LDL.LU R233, [R1+0x3e38] ;  /* 0x003e380001e97983 */ /* 0x000ee80000300800 */
[----:B--2---:R1:W-:Y:S04]  /*9a6f0*/  @P0 STG.E [R2.64], R248 ;  /* 0x000000f802000986 */ /* 0x0043e8000c101904 */
[----:B-1----:R-:W2:Y:S01]  /*9a700*/  LDL.LU R248, [R1+0xa10] ;  /* 0x000a100001f87983 */ /* 0x002ea20000300800 */
[----:B------:R-:W-:-:S02]  /*9a710*/  ISETP.LT.AND P6, PT, R163, c[0x0][0x178], !P1 ;  /* 0x00005e00a3007a0c */ /* 0x000fc40004fc1270 */
[----:B------:R-:W-:Y:S01]  /*9a720*/  ISETP.LT.AND P3, PT, R99, c[0x0][0x178], !P1 ;  /* 0x00005e0063007a0c */ /* 0x000fe20004f61270 */
[C---:B------:R-:W-:Y:S01]  /*9a730*/  IMAD.WIDE R228, R232.reuse, 0x4, R194 ;  /* 0x00000004e8e47825 */ /* 0x040fe200078e02c2 */
[----:B------:R-:W-:Y:S01]  /*9a740*/  ISETP.LT.AND P5, PT, R147, c[0x0][0x178], !P1 ;  /* 0x00005e0093007a0c */ /* 0x000fe20004fa1270 */
[----:B------:R-:W2:Y:S01]  /*9a750*/  LDL.LU R243, [R1+0x610] ;  /* 0x0006100001f37983 */ /* 0x000ea20000300800 */
[----:B------:R-:W-:Y:S01]  /*9a760*/  ISETP.LT.AND P2, PT, R131, c[0x0][0x178], !P1 ;  /* 0x00005e0083007a0c */ /* 0x000fe20004f41270 */
[----:B------:R-:W-:Y:S01]  /*9a770*/  IMAD.WIDE R230, R232, 0x4, R6 ;  /* 0x00000004e8e67825 */ /* 0x000fe200078e0206 */
[----:B------:R-:W-:Y:S02]  /*9a780*/  ISETP.LT.AND P4, PT, R115, c[0x0][0x178], !P1 ;  /* 0x00005e0073007a0c */ /* 0x000fe40004f81270 */
[----:B------:R-:W-:Y:S01]  /*9a790*/  ISETP.GE.AND P0, PT, R234, c[0x0][0x17c], PT ;  /* 0x00005f00ea007a0c */ /* 0x000fe20003f06270 */
[----:B------:R-:W-:Y:S02]  /*9a7a0*/  IMAD.WIDE R2, R232, 0x4, R192 ;  /* 0x00000004e8027825 */ /* 0x000fe400078e02c0 */
[----:B------:R1:W-:Y:S04]  /*9a7b0*/  @P6 STG.E [R228.64], R251 ;  /* 0x000000fbe4006986 */ /* 0x0003e8000c101904 */
[----:B------:R1:W-:Y:S01]  /*9a7c0*/  @P3 STG.E [R230.64], R250 ;  /* 0x000000fae6003986 */ /* 0x0003e2000c101904 */
[----:B------:R-:W-:-:S02]  /*9a7d0*/  ISETP.LT.AND P3, PT, R239, c[0x0][0x178], !P1 ;  /* 0x00005e00ef007a0c */ /* 0x000fc40004f61270 */
[----:B------:R-:W-:Y:S01]  /*9a7e0*/  ISETP.LT.AND P1, PT, R238, c[0x0][0x178], !P1 ;  /* 0x00005e00ee007a0c */ /* 0x000fe20004f21270 */
[C---:B-1----:R-:W-:Y:S01]  /*9a7f0*/  IMAD.WIDE R228, R232.reuse, 0x4, R14 ;  /* 0x00000004e8e47825 */ /* 0x042fe200078e020e */
[----:B------:R-:W2:Y:S04]  /*9a800*/  LDL.LU R250, [R1+0x3b0] ;  /* 0x0003b00001fa7983 */ /* 0x000ea80000300800 */
[----:B------:R-:W2:Y:S01]  /*9a810*/  LDL.LU R242, [R1+0x320] ;  /* 0x0003200001f27983 */ /* 0x000ea20000300800 */
[C---:B------:R-:W-:Y:S01]  /*9a820*/  IMAD.WIDE R230, R232.reuse, 0x4, R12 ;  /* 0x00000004e8e67825 */ /* 0x040fe200078e020c */
[----:B------:R-:W-:Y:S02]  /*9a830*/  ISETP.LT.AND P6, PT, R179, c[0x0][0x178], !P0 ;  /* 0x00005e00b3007a0c */ /* 0x000fe400047c1270 */
[----:B------:R1:W-:Y:S01]  /*9a840*/  @P5 STG.E [R2.64], R237 ;  /* 0x000000ed02005986 */ /* 0x0003e2000c101904 */
[----:B------:R-:W-:-:S03]  /*9a850*/  IADD3 R234, R232, c[0x0][0x198], RZ ;  /* 0x00006600e8ea7a10 */ /* 0x000fc60007ffe0ff */
[----:B------:R1:W-:Y:S04]  /*9a860*/  @P2 STG.E [R228.64], R240 ;  /* 0x000000f0e4002986 */ /* 0x0003e8000c101904 */
[----:B------:R-:W2:Y:S04]  /*9a870*/  LDL.LU R251, [R1+0x200] ;  /* 0x0002000001fb7983 */ /* 0x000ea80000300800 */
[----:B------:R3:W-:Y:S01]  /*9a880*/  @P4 STG.E [R230.64], R249 ;  /* 0x000000f9e6004986 */ /* 0x0007e2000c101904 */
[----:B-1----:R-:W-:-:S03]  /*9a890*/  IMAD.WIDE R2, R232, 0x4, R10 ;  /* 0x00000004e8027825 */ /* 0x002fc600078e020a */
[----:B------:R-:W2:Y:S01]  /*9a8a0*/  LDL.LU R240, [R1+0x1a0] ;  /* 0x0001a00001f07983 */ /* 0x000ea20000300800 */
[----:B------:R-:W-:-:S03]  /*9a8b0*/  IMAD.WIDE R228, R232, 0x4, R8 ;  /* 0x00000004e8e47825 */ /* 0x000fc600078e0208 */
[----:B----4-:R1:W-:Y:S04]  /*9a8c0*/  @P3 STG.E [R2.64], R236 ;  /* 0x000000ec02003986 */ /* 0x0103e8000c101904 */
[----:B---3--:R-:W3:Y:S01]  /*9a8d0*/  LDL.LU R249, [R1+0x150] ;  /* 0x0001500001f97983 */ /* 0x008ee20000300800 */
[----:B------:R-:W-:-:S03]  /*9a8e0*/  IMAD.WIDE R230, R234, 0x4, R4 ;  /* 0x00000004eae67825 */ /* 0x000fc600078e0204 */
[----:B------:R-:W4:Y:S04]  /*9a8f0*/  LDL.LU R237, [R1+0x324] ;  /* 0x0003240001ed7983 */ /* 0x000f280000300800 */
[----:B------:R1:W-:Y:S04]  /*9a900*/  @P1 STG.E [R228.64], R241 ;  /* 0x000000f1e4001986 */ /* 0x0003e8000c101904 */
[----:B-1----:R-:W4:Y:S04]  /*9a910*/  LDL.LU R236, [R1+0x204] ;  /* 0x0002040001ec7983 */ /* 0x002f280000300800 */
[----:B------:R-:W4:Y:S04]  /*9a920*/  LDL.LU R241, [R1+0xe0] ;  /* 0x0000e00001f17983 */ /* 0x000f280000300800 */
        /* <DEDUP_REMOVED lines=22> */
[----:B------:R3:W-:Y:S01]  /*9aa90*/  @P1 STG.E [R228.64], R251 ;  /* 0x000000fbe4001986 */ /* 0x0007e2000c101904 */
[----:B------:R-:W-:-:S03]  /*9aaa0*/  IADD3 R235, R234, c[0x0][0x198], RZ ;  /* 0x00006600eaeb7a10 */ /* 0x000fc60007ffe0ff */
[----:B-1----:R-:W2:Y:S04]  /*9aab0*/  LDL.LU R242, [R1+0x3e3c] ;  /* 0x003e3c0001f27983 */ /* 0x002ea80000300800 */
[----:B------:R1:W-:Y:S01]  /*9aac0*/  @P5 STG.E [R230.64], R240 ;  /* 0x000000f0e6005986 */ /* 0x0003e2000c101904 */
[----:B------:R-:W-:-:S03]  /*9aad0*/  IMAD.WIDE R2, R234, 0x4, R8 ;  /* 0x00000004ea027825 */ /* 0x000fc600078e0208 */
[----:B---3--:R3:W-:Y:S01]  /*9aae0*/  @P6 STG.E [R232.64], R249 ;  /* 0x000000f9e8006986 */ /* 0x0087e2000c101904 */
[----:B------:R-:W-:-:S03]  /*9aaf0*/  IMAD.WIDE R228, R235, 0x4, R4 ;  /* 0x00000004ebe47825 */ /* 0x000fc600078e0204 */
[----:B-1----:R-:W2:Y:S04]  /*9ab00*/  LDL.LU R240, [R1+0x1a4] ;  /* 0x0001a40001f07983 */ /* 0x002ea80000300800 */
[----:B---3--:R-:W3:Y:S04]  /*9ab10*/  LDL.LU R249, [R1+0x154] ;  /* 0x0001540001f97983 */ /* 0x008ee80000300800 */
[----:B----4-:R1:W-:Y:S04]  /*9ab20*/  @P0 STG.E [R2.64], R241 ;  /* 0x000000f102000986 */ /* 0x0103e8000c101904 */
        /* <DEDUP_REMOVED lines=27> */
[----:B-1----:R-:W2:Y:S04]  /*9ace0*/  LDL.LU R236, [R1+0x300] ;  /* 0x0003000001ec7983 */ /* 0x002ea80000300800 */
[----:B------:R1:W-:Y:S04]  /*9acf0*/  @P4 STG.E [R2.64], R240 ;  /* 0x000000f002004986 */ /* 0x0003e8000c101904 */
[----:B---3--:R3:W-:Y:S04]  /*9ad00*/  @P0 STG.E [R228.64], R249 ;  /* 0x000000f9e4000986 */ /* 0x0087e8000c101904 */
[----:B------:R-:W2:Y:S01]  /*9ad10*/  LDL.LU R242, [R1+0x290] ;  /* 0x0002900001f27983 */ /* 0x000ea20000300800 */
[----:B-1----:R-:W-:-:S03]  /*9ad20*/  IADD3 R2, R235, c[0x0][0x198], RZ ;  /* 0x00006600eb027a10 */ /* 0x002fc60007ffe0ff */
[----:B------:R-:W2:Y:S01]  /*9ad30*/  LDL.LU R240, [R1+0x250] ;  /* 0x0002500001f07983 */ /* 0x000ea20000300800 */
[----:B---3--:R-:W-:-:S03]  /*9ad40*/  IMAD.WIDE R228, R235, 0x4, R8 ;  /* 0x00000004ebe47825 */ /* 0x008fc600078e0208 */
[----:B------:R-:W3:Y:S01]  /*9ad50*/  LDL.LU R249, [R1+0x1c0] ;  /* 0x0001c00001f97983 */ /* 0x000ee20000300800 */
[----:B------:R-:W-:-:S03]  /*9ad60*/  IMAD.WIDE R230, R2, 0x4, R4 ;  /* 0x0000000402e67825 */ /* 0x000fc600078e0204 */
[----:B----4-:R1:W-:Y:S01]  /*9ad70*/  @P2 STG.E [R228.64], R241 ;  /* 0x000000f1e4002986 */ /* 0x0103e2000c101904 */
        /* <DEDUP_REMOVED lines=20> */
[----:B------:R-:W-:Y:S01]  /*9aec0*/  ISETP.LT.AND P0, PT, R179, c[0x0][0x178], !P2 ;  /* 0x00005e00b3007a0c */ /* 0x000fe20005701270 */
[----:B-1----:R-:W-:-:S02]  /*9aed0*/  IMAD.WIDE R228, R2, 0x4, R8 ;  /* 0x0000000402e47825 */ /* 0x002fc400078e0208 */
[----:B------:R1:W-:Y:S04]  /*9aee0*/  @P6 STG.E [R232.64], R236 ;  /* 0x000000ece8006986 */ /* 0x0003e8000c101904 */
[----:B------:R-:W4:Y:S01]  /*9aef0*/  LDL.LU R237, [R1+0x804] ;  /* 0x0008040001ed7983 */ /* 0x000f220000300800 */
[----:B------:R-:W-:-:S04]  /*9af00*/  IMAD.WIDE R230, R2, 0x4, R10 ;  /* 0x0000000402e67825 */ /* 0x000fc800078e020a */
[C---:B-1----:R-:W-:Y:S01]  /*9af10*/  IMAD.WIDE R232, R2.reuse, 0x4, R12 ;  /* 0x0000000402e87825 */ /* 0x042fe200078e020c */
[----:B------:R-:W4:Y:S01]  /*9af20*/  LDL.LU R236, [R1+0x304] ;  /* 0x0003040001ec7983 */ /* 0x000f220000300800 */
[----:B------:R-:W-:-:S03]  /*9af30*/  IADD3 R2, R2, c[0x0][0x198], RZ ;  /* 0x0000660002027a10 */ /* 0x000fc60007ffe0ff */
[----:B------:R-:W-:Y:S04]  /*9af40*/  @P3 STG.E [R232.64], R242 ;  /* 0x000000f2e8003986 */ /* 0x000fe8000c101904 */
[----:B------:R1:W-:Y:S04]  /*9af50*/  @P5 STG.E [R230.64], R240 ;  /* 0x000000f0e6005986 */ /* 0x0003e8000c101904 */
[----:B---3--:R3:W-:Y:S04]  /*9af60*/  @P1 STG.E [R228.64], R249 ;  /* 0x000000f9e4001986 */ /* 0x0087e8000c101904 */
[----:B-1----:R-:W4:Y:S01]  /*9af70*/  LDL.LU R240, [R1+0x254] ;  /* 0x0002540001f07983 */ /* 0x002f220000300800 */
[----:B---3--:R-:W-:-:S03]  /*9af80*/  IMAD.WIDE R228, R2, 0x4, R4 ;  /* 0x0000000402e47825 */ /* 0x008fc600078e0204 */
[----:B------:R-:W3:Y:S04]  /*9af90*/  LDL.LU R249, [R1+0x1c4] ;  /* 0x0001c40001f97983 */ /* 0x000ee80000300800 */
[----:B--2---:R1:W-:Y:S04]  /*9afa0*/  @P0 STG.E [R228.64], R248 ;  /* 0x000000f8e4000986 */ /* 0x0043e8000c101904 */
[----:B-1----:R-:W2:Y:S01]  /*9afb0*/  LDL.LU R248, [R1+0xa90] ;  /* 0x000a900001f87983 */ /* 0x002ea20000300800 */
[----:B------:R-:W-:Y:S02]  /*9afc0*/  ISETP.LT.AND P6, PT, R163, c[0x0][0x178], !P2 ;  /* 0x00005e00a3007a0c */ /* 0x000fe400057c1270 */
[----:B------:R-:W-:Y:S01]  /*9afd0*/  ISETP.LT.AND P4, PT, R99, c[0x0][0x178], !P2 ;  /* 0x00005e0063007a0c */ /* 0x000fe20005781270 */
[----:B------:R-:W2:Y:S01]  /*9afe0*/  LDL.LU R235, [R1+0x3e48] ;  /* 0x003e480001eb7983 */ /* 0x000ea20000300800 */
[----:B------:R-:W-:Y:S01]  /*9aff0*/  ISETP.LT.AND P5, PT, R147, c[0x0][0x178], !P2 ;  /* 0x00005e0093007a0c */ /* 0x000fe200057a1270 */
[C---:B------:R-:W-:Y:S01]  /*9b000*/  IMAD.WIDE R230, R2.reuse, 0x4, R194 ;  /* 0x0000000402e67825 */ /* 0x040fe200078e02c2 */
[----:B------:R-:W-:Y:S01]  /*9b010*/  ISETP.LT.AND P1, PT, R131, c[0x0][0x178], !P2 ;  /* 0x00005e0083007a0c */ /* 0x000fe20005721270 */
[----:B------:R-:W2:Y:S02]  /*9b020*/  LDL.LU R243, [R1+0xa80] ;  /* 0x000a800001f37983 */ /* 0x000ea40000300800 */
[----:B------:R-:W-:Y:S01]  /*9b030*/  IMAD.WIDE R232, R2, 0x4, R6 ;  /* 0x0000000402e87825 */ /* 0x000fe200078e0206 */
[----:B------:R-:W-:-:S03]  /*9b040*/  ISETP.LT.AND P3, PT, R115, c[0x0][0x178], !P2 ;  /* 0x00005e0073007a0c */ /* 0x000fc60005761270 */
[----:B----4-:R1:W-:Y:S01]  /*9b050*/  @P6 STG.E [R230.64], R251 ;  /* 0x000000fbe6006986 */ /* 0x0103e2000c101904 */
[----:B------:R-:W-:Y:S01]  /*9b060*/  IMAD.WIDE R228, R2, 0x4, R192 ;  /* 0x0000000402e47825 */ /* 0x000fe200078e02c0 */
[----:B------:R-:W-:Y:S02]  /*9b070*/  ISETP.GE.AND P0, PT, R3, c[0x0][0x17c], PT ;  /* 0x00005f0003007a0c */ /* 0x000fe40003f06270 */
[----:B------:R4:W-:Y:S01]  /*9b080*/  @P4 STG.E [R232.64], R250 ;  /* 0x000000fae8004986 */ /* 0x0009e2000c101904 */
[----:B------:R-:W-:Y:S02]  /*9b090*/  ISETP.LT.AND P4, PT, R239, c[0x0][0x178], !P2 ;  /* 0x00005e00ef007a0c */ /* 0x000fe40005781270 */
[----:B------:R-:W-:Y:S01]  /*9b0a0*/  ISETP.LT.AND P2, PT, R238, c[0x0][0x178], !P2 ;  /* 0x00005e00ee007a0c */ /* 0x000fe20005741270 */
[C---:B-1----:R-:W-:Y:S01]  /*9b0b0*/  IMAD.WIDE R230, R2.reuse, 0x4, R14 ;  /* 0x0000000402e67825 */ /* 0x042fe200078e020e */
[----:B----4-:R-:W4:Y:S04]  /*9b0c0*/  LDL.LU R250, [R1+0xa70] ;  /* 0x000a700001fa7983 */ /* 0x010f280000300800 */
[----:B------:R-:W4:Y:S01]  /*9b0d0*/  LDL.LU R242, [R1+0xa50] ;  /* 0x000a500001f27983 */ /* 0x000f220000300800 */
[----:B------:R-:W-:Y:S01]  /*9b0e0*/  IMAD.WIDE R232, R2, 0x4, R12 ;  /* 0x0000000402e87825 */ /* 0x000fe200078e020c */
[----:B------:R-:W-:-:S02]  /*9b0f0*/  ISETP.LT.AND P6, PT, R179, c[0x0][0x178], !P0 ;  /* 0x00005e00b3007a0c */ /* 0x000fc400047c1270 */
[----:B------:R1:W-:Y:S01]  /*9b100*/  @P5 STG.E [R228.64], R237 ;  /* 0x000000ede4005986 */ /* 0x0003e2000c101904 */
[----:B------:R-:W-:-:S03]  /*9b110*/  IADD3 R234, R2, c[0x0][0x198], RZ ;  /* 0x0000660002ea7a10 */ /* 0x000fc60007ffe0ff */
[----:B------:R1:W-:Y:S04]  /*9b120*/  @P1 STG.E [R230.64], R236 ;  /* 0x000000ece6001986 */ /* 0x0003e8000c101904 */
[----:B------:R-:W4:Y:S04]  /*9b130*/  LDL.LU R251, [R1+0xa30] ;  /* 0x000a300001fb7983 */ /* 0x000f280000300800 */
[----:B------:R3:W-:Y:S01]  /*9b140*/  @P3 STG.E [R232.64], R241 ;  /* 0x000000f1e8003986 */ /* 0x0007e2000c101904 */
[----:B-1----:R-:W-:-:S03]  /*9b150*/  IMAD.WIDE R228, R2, 0x4, R10 ;  /* 0x0000000402e47825 */ /* 0x002fc600078e020a */
[----:B------:R-:W4:Y:S01]  /*9b160*/  LDL.LU R236, [R1+0x940] ;  /* 0x0009400001ec7983 */ /* 0x000f220000300800 */
[----:B------:R-:W-:-:S04]  /*9b170*/  IMAD.WIDE R2, R2, 0x4, R8 ;  /* 0x0000000402027825 */ /* 0x000fc800078e0208 */
[C---:B------:R-:W-:Y:S01]  /*9b180*/  IMAD.WIDE R230, R234.reuse, 0x4, R4 ;  /* 0x00000004eae67825 */ /* 0x040fe200078e0204 */
[----:B---3--:R-:W3:Y:S04]  /*9b190*/  LDL.LU R241, [R1+0x340] ;  /* 0x0003400001f17983 */ /* 0x008ee80000300800 */
[----:B------:R1:W-:Y:S04]  /*9b1a0*/  @P4 STG.E [R228.64], R240 ;  /* 0x000000f0e4004986 */ /* 0x0003e8000c101904 */
[----:B------:R-:W3:Y:S04]  /*9b1b0*/  LDL.LU R237, [R1+0xa54] ;  /* 0x000a540001ed7983 */ /* 0x000ee80000300800 */
[----:B------:R1:W-:Y:S04]  /*9b1c0*/  @P2 STG.E [R2.64], R249 ;  /* 0x000000f902002986 */ /* 0x0003e8000c101904 */
[----:B-1----:R-:W3:Y:S04]  /*9b1d0*/  LDL.LU R240, [R1+0xa34] ;  /* 0x000a340001f07983 */ /* 0x002ee80000300800 */
[----:B------:R-:W3:Y:S04]  /*9b1e0*/  LDL.LU R249, [R1+0x240] ;  /* 0x0002400001f97983 */ /* 0x000ee80000300800 */
        /* <DEDUP_REMOVED lines=12> */
[----:B----4-:R4:W-:Y:S01]  /*9b2b0*/  @P3 STG.E [R228.64], R250 ;  /* 0x000000fae4003986 */ /* 0x0109e2000c101904 */
[----:B------:R-:W-:Y:S01]  /*9b2c0*/  ISETP.GE.AND P1, PT, R235, c[0x0][0x17c], PT ;  /* 0x00005f00eb007a0c */ /* 0x000fe20003f26270 */
[C---:B-1----:R-:W-:Y:S02]  /*9b2d0*/  IMAD.WIDE R2, R234.reuse, 0x4, R192 ;  /* 0x00000004ea027825 */ /* 0x042fe400078e02c0 */
[----:B------:R-:W2:Y:S02]  /*9b2e0*/  LDL.LU R243, [R1+0xa84] ;  /* 0x000a840001f37983 */ /* 0x000ea40000300800 */
[----:B----4-:R-:W-:-:S02]  /*9b2f0*/  IMAD.WIDE R228, R234, 0x4, R14 ;  /* 0x00000004eae47825 */ /* 0x010fc400078e020e */
[----:B------:R-:W4:Y:S01]  /*9b300*/  LDL.LU R250, [R1+0xa74] ;  /* 0x000a740001fa7983 */ /* 0x000f220000300800 */
[----:B------:R-:W-:-:S03]  /*9b310*/  ISETP.LT.AND P0, PT, R238, c[0x0][0x178], !P0 ;  /* 0x00005e00ee007a0c */ /* 0x000fc60004701270 */
[----:B------:R1:W-:Y:S01]  /*9b320*/  @P4 STG.E [R2.64], R242 ;  /* 0x000000f202004986 */ /* 0x0003e2000c101904 */
[----:B------:R-:W-:Y:S01]  /*9b330*/  ISETP.LT.AND P3, PT, R179, c[0x0][0x178], !P1 ;  /* 0x00005e00b3007a0c */ /* 0x000fe20004f61270 */
[C---:B------:R-:W-:Y:S02]  /*9b340*/  IMAD.WIDE R232, R234.reuse, 0x4, R10 ;  /* 0x00000004eae87825 */ /* 0x040fe400078e020a */
[----:B------:R3:W-:Y:S01]  /*9b350*/  @P2 STG.E [R228.64], R251 ;  /* 0x000000fbe4002986 */ /* 0x0007e2000c101904 */
[----:B------:R-:W-:-:S03]  /*9b360*/  IADD3 R235, R234, c[0x0][0x198], RZ ;  /* 0x00006600eaeb7a10 */ /* 0x000fc60007ffe0ff */
[----:B-1----:R-:W4:Y:S04]  /*9b370*/  LDL.LU R242, [R1+0x3e4c] ;  /* 0x003e4c0001f27983 */ /* 0x002f280000300800 */
[----:B------:R1:W-:Y:S01]  /*9b380*/  @P5 STG.E [R230.64], R236 ;  /* 0x000000ece6005986 */ /* 0x0003e2000c101904 */
[----:B------:R-:W-:-:S03]  /*9b390*/  IMAD.WIDE R2, R234, 0x4, R8 ;  /* 0x00000004ea027825 */ /* 0x000fc600078e0208 */
[----:B---3--:R3:W-:Y:S01]  /*9b3a0*/  @P6 STG.E [R232.64], R241 ;  /* 0x000000f1e8006986 */ /* 0x0087e2000c101904 */
[----:B------:R-:W-:-:S03]  /*9b3b0*/  IMAD.WIDE R228, R235, 0x4, R4 ;  /* 0x00000004ebe47825 */ /* 0x000fc600078e0204 */
[----:B-1----:R-:W4:Y:S04]  /*9b3c0*/  LDL.LU R236, [R1+0x944] ;  /* 0x0009440001ec7983 */ /* 0x002f280000300800 */
        /* <DEDUP_REMOVED lines=18> */
[----:B----4-:R4:W-:Y:S01]  /*9b4f0*/  @P4 STG.E [R228.64], R250 ;  /* 0x000000fae4004986 */ /* 0x0109e2000c101904 */
[----:B------:R-:W-:-:S03]  /*9b500*/  ISETP.LT.AND P1, PT, R238, c[0x0][0x178], !P1 ;  /* 0x00005e00ee007a0c */ /* 0x000fc60004f21270 */
[----:B------:R4:W-:Y:S01]  /*9b510*/  @P5 STG.E [R230.64], R237 ;  /* 0x000000ede6005986 */ /* 0x0009e2000c101904 */
[----:B-1----:R-:W-:-:S03]  /*9b520*/  IMAD.WIDE R2, R235, 0x4, R12 ;  /* 0x00000004eb027825 */ /* 0x002fc600078e020c */
[----:B------:R-:W2:Y:S01]  /*9b530*/  LDL.LU R243, [R1+0x1e8] ;  /* 0x0001e80001f37983 */ /* 0x000ea20000300800 */
[----:B------:R-:W-:-:S03]  /*9b540*/  ISETP.GE.AND P2, PT, R242, c[0x0][0x17c], PT ;  /* 0x00005f00f2007a0c */ /* 0x000fc60003f46270 */
[----:B------:R1:W-:Y:S01]  /*9b550*/  @P6 STG.E [R232.64], R240 ;  /* 0x000000f0e8006986 */ /* 0x0003e2000c101904 */
[----:B----4-:R-:W-:Y:S01]  /*9b560*/  IMAD.WIDE R228, R235, 0x4, R10 ;  /* 0x00000004ebe47825 */ /* 0x010fe200078e020a */
[----:B------:R-:W-:Y:S02]  /*9b570*/  ISETP.LT.AND P4, PT, R179, c[0x0][0x178], !P2 ;  /* 0x00005e00b3007a0c */ /* 0x000fe40005781270 */
[----:B------:R-:W4:Y:S01]  /*9b580*/  LDL.LU R237, [R1+0x188] ;  /* 0x0001880001ed7983 */ /* 0x000f220000300800 */
[----:B------:R-:W-:-:S03]  /*9b590*/  ISETP.LT.AND P5, PT, R163, c[0x0][0x178], !P2 ;  /* 0x00005e00a3007a0c */ /* 0x000fc600057a1270 */
[----:B-1----:R-:W4:Y:S04]  /*9b5a0*/  LDL.LU R240, [R1+0x168] ;  /* 0x0001680001f07983 */ /* 0x002f280000300800 */
[----:B------:R1:W-:Y:S04]  /*9b5b0*/  @P3 STG.E [R2.64], R236 ;  /* 0x000000ec02003986 */ /* 0x0003e8000c101904 */
[----:B---3--:R3:W-:Y:S04]  /*9b5c0*/  @P0 STG.E [R228.64], R241 ;  /* 0x000000f1e4000986 */ /* 0x0087e8000c101904 */
[----:B------:R-:W4:Y:S01]  /*9b5d0*/  LDL.LU R242, [R1+0x128] ;  /* 0x0001280001f27983 */ /* 0x000f220000300800 */
[----:B-1----:R-:W-:-:S03]  /*9b5e0*/  IADD3 R2, R235, c[0x0][0x198], RZ ;  /* 0x00006600eb027a10 */ /* 0x002fc60007ffe0ff */
[----:B------:R-:W4:Y:S01]  /*9b5f0*/  LDL.LU R236, [R1+0x108] ;  /* 0x0001080001ec7983 */ /* 0x000f220000300800 */
[----:B---3--:R-:W-:-:S03]  /*9b600*/  IMAD.WIDE R228, R235, 0x4, R8 ;  /* 0x00000004ebe47825 */ /* 0x008fc600078e0208 */
[----:B------:R-:W3:Y:S01]  /*9b610*/  LDL.LU R241, [R1+0xc8] ;  /* 0x0000c80001f17983 */ /* 0x000ee20000300800 */
[----:B------:R-:W-:-:S03]  /*9b620*/  IMAD.WIDE R230, R2, 0x4, R4 ;  /* 0x0000000402e67825 */ /* 0x000fc600078e0204 */
[----:B------:R-:W3:Y:S01]  /*9b630*/  LDL.LU R250, [R1+0x1ec] ;  /* 0x0001ec0001fa7983 */ /* 0x000ee20000300800 */
[----:B------:R-:W-:-:S03]  /*9b640*/  IMAD.WIDE R232, R2, 0x4, R194 ;  /* 0x0000000402e87825 */ /* 0x000fc600078e02c2 */
        /* <DEDUP_REMOVED lines=18> */
[----:B----4-:R4:W-:Y:S01]  /*9b770*/  @P0 STG.E [R230.64], R237 ;  /* 0x000000ede6000986 */ /* 0x0109e2000c101904 */
[----:B------:R-:W-:Y:S01]  /*9b780*/  ISETP.LT.AND P0, PT, R179, c[0x0][0x178], !P1 ;  /* 0x00005e00b3007a0c */ /* 0x000fe20004f01270 */
[----:B-1----:R-:W-:-:S02]  /*9b790*/  IMAD.WIDE R228, R2, 0x4, R8 ;  /* 0x0000000402e47825 */ /* 0x002fc400078e0208 */
[----:B------:R1:W-:Y:S02]  /*9b7a0*/  @P6 STG.E [R232.64], R240 ;  /* 0x000000f0e8006986 */ /* 0x0003e4000c101904 */
[C---:B----4-:R-:W-:Y:S02]  /*9b7b0*/  IMAD.WIDE R230, R2.reuse, 0x4, R10 ;  /* 0x0000000402e67825 */ /* 0x050fe400078e020a */
[----:B------:R-:W4:Y:S02]  /*9b7c0*/  LDL.LU R237, [R1+0x18c] ;  /* 0x00018c0001ed7983 */ /* 0x000f240000300800 */
[C---:B-1----:R-:W-:Y:S01]  /*9b7d0*/  IMAD.WIDE R232, R2.reuse, 0x4, R12 ;  /* 0x0000000402e87825 */ /* 0x042fe200078e020c */
[----:B------:R-:W-:Y:S01]  /*9b7e0*/  IADD3 R2, R2, c[0x0][0x198], RZ ;  /* 0x0000660002027a10 */ /* 0x000fe20007ffe0ff */
[----:B------:R-:W4:Y:S04]  /*9b7f0*/  LDL.LU R240, [R1+0x16c] ;  /* 0x00016c0001f07983 */ /* 0x000f280000300800 */
        /* <DEDUP_REMOVED lines=10> */
[----:B------:R-:W-:Y:S01]  /*9b8a0*/  IMAD.WIDE R230, R2, 0x4, R194 ;  /* 0x0000000402e67825 */ /* 0x000fe200078e02c2 */
[----:B------:R-:W2:Y:S01]  /*9b8b0*/  LDL.LU R235, [R1+0x3e58] ;  /* 0x003e580001eb7983 */ /* 0x000ea20000300800 */
[----:B------:R-:W-:-:S02]  /*9b8c0*/  ISETP.LT.AND P5, PT, R147, c[0x0][0x178], !P1 ;  /* 0x00005e0093007a0c */ /* 0x000fc40004fa1270 */
[----:B------:R-:W-:Y:S01]  /*9b8d0*/  IMAD.WIDE R232, R2, 0x4, R6 ;  /* 0x0000000402e87825 */ /* 0x000fe200078e0206 */
[----:B------:R-:W2:Y:S01]  /*9b8e0*/  LDL.LU R243, [R1+0x618] ;  /* 0x0006180001f37983 */ /* 0x000ea20000300800 */
[----:B------:R-:W-:Y:S02]  /*9b8f0*/  ISETP.LT.AND P2, PT, R131, c[0x0][0x178], !P1 ;  /* 0x00005e0083007a0c */ /* 0x000fe40004f41270 */
[----:B------:R-:W-:Y:S02]  /*9b900*/  ISETP.LT.AND P4, PT, R115, c[0x0][0x178], !P1 ;  /* 0x00005e0073007a0c */ /* 0x000fe40004f81270 */
[----:B------:R-:W-:Y:S01]  /*9b910*/  @P6 STG.E [R230.64], R251 ;  /* 0x000000fbe6006986 */ /* 0x000fe2000c101904 */
[----:B------:R-:W-:-:S03]  /*9b920*/  ISETP.GE.AND P0, PT, R3, c[0x0][0x17c], PT ;  /* 0x00005f0003007a0c */ /* 0x000fc60003f06270 */
[----:B------:R1:W-:Y:S01]  /*9b930*/  @P3 STG.E [R232.64], R250 ;  /* 0x000000fae8003986 */ /* 0x0003e2000c101904 */
[----:B------:R-:W-:Y:S01]  /*9b940*/  ISETP.LT.AND P3, PT, R239, c[0x0][0x178], !P1 ;  /* 0x00005e00ef007a0c */ /* 0x000fe20004f61270 */
[----:B------:R-:W-:Y:S01]  /*9b950*/  IMAD.WIDE R228, R2, 0x4, R192 ;  /* 0x0000000402e47825 */ /* 0x000fe200078e02c0 */
[----:B------:R-:W-:Y:S02]  /*9b960*/  ISETP.LT.AND P1, PT, R238, c[0x0][0x178], !P1 ;  /* 0x00005e00ee007a0c */ /* 0x000fe40004f21270 */
[----:B------:R-:W-:Y:S01]  /*9b970*/  ISETP.LT.AND P6, PT, R179, c[0x0][0x178], !P0 ;  /* 0x00005e00b3007a0c */ /* 0x000fe200047c1270 */
[----:B-1----:R-:W2:Y:S04]  /*9b980*/  LDL.LU R250, [R1+0x3b8] ;  /* 0x0003b80001fa7983 */ /* 0x002ea80000300800 */
[----:B------:R-:W2:Y:S01]  /*9b990*/  LDL.LU R242, [R1+0x328] ;  /* 0x0003280001f27983 */ /* 0x000ea20000300800 */
[C---:B------:R-:W-:Y:S01]  /*9b9a0*/  IMAD.WIDE R230, R2.reuse, 0x4, R14 ;  /* 0x0000000402e67825 */ /* 0x040fe200078e020e */
[----:B------:R-:W-:-:S03]  /*9b9b0*/  IADD3 R234, R2, c[0x0][0x198], RZ ;  /* 0x0000660002ea7a10 */ /* 0x000fc60007ffe0ff */
[C---:B------:R-:W-:Y:S01]  /*9b9c0*/  IMAD.WIDE R232, R2.reuse, 0x4, R12 ;  /* 0x0000000402e87825 */ /* 0x040fe200078e020c */
[----:B----4-:R1:W-:Y:S04]  /*9b9d0*/  @P5 STG.E [R228.64], R237 ;  /* 0x000000ede4005986 */ /* 0x0103e8000c101904 */
[----:B------:R4:W-:Y:S04]  /*9b9e0*/  @P2 STG.E [R230.64], R240 ;  /* 0x000000f0e6002986 */ /* 0x0009e8000c101904 */
[----:B------:R-:W2:Y:S01]  /*9b9f0*/  LDL.LU R251, [R1+0x208] ;  /* 0x0002080001fb7983 */ /* 0x000ea20000300800 */
[----:B-1----:R-:W-:-:S03]  /*9ba00*/  IMAD.WIDE R228, R2, 0x4, R10 ;  /* 0x0000000402e47825 */ /* 0x002fc600078e020a */
[----:B------:R1:W-:Y:S01]  /*9ba10*/  @P4 STG.E [R232.64], R249 ;  /* 0x000000f9e8004986 */ /* 0x0003e2000c101904 */
[----:B------:R-:W-:-:S03]  /*9ba20*/  IMAD.WIDE R2, R2, 0x4, R8 ;  /* 0x0000000402027825 */ /* 0x000fc600078e0208 */
[----:B----4-:R-:W4:Y:S01]  /*9ba30*/  LDL.LU R240, [R1+0x1a8] ;  /* 0x0001a80001f07983 */ /* 0x010f220000300800 */
[----:B------:R-:W-:-:S03]  /*9ba40*/  IMAD.WIDE R230, R234, 0x4, R4 ;  /* 0x00000004eae67825 */ /* 0x000fc600078e0204 */
[----:B------:R3:W-:Y:S04]  /*9ba50*/  @P3 STG.E [R228.64], R236 ;  /* 0x000000ece4003986 */ /* 0x0007e8000c101904 */
[----:B-1----:R-:W4:Y:S04]  /*9ba60*/  LDL.LU R249, [R1+0x158] ;  /* 0x0001580001f97983 */ /* 0x002f280000300800 */
[----:B------:R-:W4:Y:S04]  /*9ba70*/  LDL.LU R237, [R1+0x32c] ;  /* 0x00032c0001ed7983 */ /* 0x000f280000300800 */
[----:B---3--:R1:W-:Y:S04]  /*9ba80*/  @P1 STG.E [R2.64], R241 ;  /* 0x000000f102001986 */ /* 0x0083e8000c101904 */
[----:B------:R-:W3:Y:S04]  /*9ba90*/  LDL.LU R236, [R1+0x20c] ;  /* 0x00020c0001ec7983 */ /* 0x000ee80000300800 */
[----:B-1----:R-:W3:Y:S04]  /*9baa0*/  LDL.LU R241, [R1+0xe8] ;  /* 0x0000e80001f17983 */ /* 0x002ee80000300800 */
        /* <DEDUP_REMOVED lines=8> */
[----:B------:R1:W-:Y:S01]  /*9bb30*/  @P5 STG.E [R2.64], R243 ;  /* 0x000000f302005986 */ /* 0x0003e2000c101904 */
[----:B------:R-:W-:Y:S02]  /*9bb40*/  ISETP.LT.AND P5, PT, R115, c[0x0][0x178], !P0 ;  /* 0x00005e0073007a0c */ /* 0x000fe400047a1270 */
[----:B------:R-:W-:Y:S01]  /*9bb50*/  ISETP.LT.AND P6, PT, R239, c[0x0][0x178], !P0 ;  /* 0x00005e00ef007a0c */ /* 0x000fe200047c1270 */
[----:B------:R1:W-:Y:S01]  /*9bb60*/  @P4 STG.E [R228.64], R250 ;  /* 0x000000fae4004986 */ /* 0x0003e2000c101904 */
[----:B------:R-:W-:Y:S01]  /*9bb70*/  ISETP.GE.AND P2, PT, R235, c[0x0][0x17c], PT ;  /* 0x00005f00eb007a0c */ /* 0x000fe20003f46270 */
[----:B-1----:R-:W-:Y:S02]  /*9bb80*/  IMAD.WIDE R2, R234, 0x4, R192 ;  /* 0x00000004ea027825 */ /* 0x002fe400078e02c0 */
[----:B------:R-:W2:Y:S01]  /*9bb90*/  LDL.LU R243, [R1+0x61c] ;  /* 0x00061c0001f37983 */ /* 0x000ea20000300800 */
[----:B------:R-:W-:-:S03]  /*9bba0*/  ISETP.LT.AND P0, PT, R238, c[0x0][0x178], !P0 ;  /* 0x00005e00ee007a0c */ /* 0x000fc60004701270 */
[----:B------:R-:W2:Y:S04]  /*9bbb0*/  LDL.LU R250, [R1+0x3bc] ;  /* 0x0003bc0001fa7983 */ /* 0x000ea80000300800 */
[----:B------:R1:W-:Y:S01]  /*9bbc0*/  @P3 STG.E [R2.64], R242 ;  /* 0x000000f202003986 */ /* 0x0003e2000c101904 */
[----:B------:R-:W-:Y:S01]  /*9bbd0*/  IMAD.WIDE R228, R234, 0x4, R14 ;  /* 0x00000004eae47825 */ /* 0x000fe200078e020e */
[----:B------:R-:W-:-:S03]  /*9bbe0*/  ISETP.LT.AND P4, PT, R179, c[0x0][0x178], !P2 ;  /* 0x00005e00b3007a0c */ /* 0x000fc60005781270 */
[C---:B------:R-:W-:Y:S01]  /*9bbf0*/  IMAD.WIDE R230, R234.reuse, 0x4, R12 ;  /* 0x00000004eae67825 */ /* 0x040fe200078e020c */
[----:B-1----:R-:W2:Y:S03]  /*9bc00*/  LDL.LU R242, [R1+0x3e5c] ;  /* 0x003e5c0001f27983 */ /* 0x002ea60000300800 */
        /* <DEDUP_REMOVED lines=40> */
[----:B----4-:R1:W-:Y:S01]  /*9be90*/  @P4 STG.E [R2.64], R240 ;  /* 0x000000f002004986 */ /* 0x0103e2000c101904 */
[----:B------:R-:W-:-:S03]  /*9bea0*/  IMAD.WIDE R230, R232, 0x4, R194 ;  /* 0x00000004e8e67825 */ /* 0x000fc600078e02c2 */
[----:B---3--:R3:W-:Y:S01]  /*9beb0*/  @P0 STG.E [R228.64], R249 ;  /* 0x000000f9e4000986 */ /* 0x0087e2000c101904 */
[----:B-1----:R-:W-:-:S03]  /*9bec0*/  IMAD.WIDE R2, R235, 0x4, R8 ;  /* 0x00000004eb027825 */ /* 0x002fc600078e0208 */
[----:B------:R-:W4:Y:S01]  /*9bed0*/  LDL.LU R240, [R1+0x258] ;  /* 0x0002580001f07983 */ /* 0x000f220000300800 */
[----:B---3--:R-:W-:-:S03]  /*9bee0*/  IMAD.WIDE R228, R232, 0x4, R4 ;  /* 0x00000004e8e47825 */ /* 0x008fc600078e0204 */
[----:B------:R-:W3:Y:S04]  /*9bef0*/  LDL.LU R249, [R1+0x1c8] ;  /* 0x0001c80001f97983 */ /* 0x000ee80000300800 */
[----:B------:R1:W-:Y:S04]  /*9bf00*/  @P2 STG.E [R2.64], R241 ;  /* 0x000000f102002986 */ /* 0x0003e8000c101904 */
[----:B------:R-:W3:Y:S04]  /*9bf10*/  LDL.LU R250, [R1+0xa2c] ;  /* 0x000a2c0001fa7983 */ /* 0x000ee80000300800 */
        /* <DEDUP_REMOVED lines=20> */
[----:B------:R1:W-:Y:S02]  /*9c060*/  @P6 STG.E [R230.64], R236 ;  /* 0x000000ece6006986 */ /* 0x0003e4000c101904 */
[----:B------:R-:W-:-:S02]  /*9c070*/  IMAD.WIDE R228, R232, 0x4, R10 ;  /* 0x00000004e8e47825 */ /* 0x000fc400078e020a */
[----:B------:R-:W2:Y:S02]  /*9c080*/  LDL.LU R237, [R1+0x80c] ;  /* 0x00080c0001ed7983 */ /* 0x000ea40000300800 */
[C---:B-1----:R-:W-:Y:S01]  /*9c090*/  IMAD.WIDE R230, R232.reuse, 0x4, R12 ;  /* 0x00000004e8e67825 */ /* 0x042fe200078e020c */
[----:B------:R-:W-:Y:S01]  /*9c0a0*/  IADD3 R232, R232, c[0x0][0x198], RZ ;  /* 0x00006600e8e87a10 */ /* 0x000fe20007ffe0ff */
[----:B------:R-:W2:Y:S04]  /*9c0b0*/  LDL.LU R236, [R1+0x30c] ;  /* 0x00030c0001ec7983 */ /* 0x000ea80000300800 */
        /* <DEDUP_REMOVED lines=29> */
[----:B------:R1:W-:Y:S04]  /*9c290*/  @P5 STG.E [R2.64], R237 ;  /* 0x000000ed02005986 */ /* 0x0003e8000c101904 */
[----:B------:R1:W-:Y:S04]  /*9c2a0*/  @P1 STG.E [R228.64], R236 ;  /* 0x000000ece4001986 */ /* 0x0003e8000c101904 */
[----:B------:R-:W2:Y:S04]  /*9c2b0*/  LDL.LU R251, [R1+0xa38] ;  /* 0x000a380001fb7983 */ /* 0x000ea80000300800 */
[----:B------:R4:W-:Y:S01]  /*9c2c0*/  @P3 STG.E [R230.64], R241 ;  /* 0x000000f1e6003986 */ /* 0x0009e2000c101904 */
[----:B-1----:R-:W-:-:S03]  /*9c2d0*/  IMAD.WIDE R2, R232, 0x4, R10 ;  /* 0x00000004e8027825 */ /* 0x002fc600078e020a */
[----:B------:R-:W2:Y:S01]  /*9c2e0*/  LDL.LU R236, [R1+0x948] ;  /* 0x0009480001ec7983 */ /* 0x000ea20000300800 */
[----:B------:R-:W-:-:S03]  /*9c2f0*/  IMAD.WIDE R228, R232, 0x4, R8 ;  /* 0x00000004e8e47825 */ /* 0x000fc600078e0208 */
[----:B----4-:R1:W-:Y:S04]  /*9c300*/  @P4 STG.E [R2.64], R240 ;  /* 0x000000f002004986 */ /* 0x0103e8000c101904 */
[----:B------:R-:W4:Y:S01]  /*9c310*/  LDL.LU R241, [R1+0x348] ;  /* 0x0003480001f17983 */ /* 0x000f220000300800 */
[----:B------:R-:W-:-:S03]  /*9c320*/  IMAD.WIDE R230, R234, 0x4, R4 ;  /* 0x00000004eae67825 */ /* 0x000fc600078e0204 */
[----:B------:R-:W4:Y:S04]  /*9c330*/  LDL.LU R237, [R1+0xa5c] ;  /* 0x000a5c0001ed7983 */ /* 0x000f280000300800 */
[----:B---3--:R3:W-:Y:S04]  /*9c340*/  @P2 STG.E [R228.64], R249 ;  /* 0x000000f9e4002986 */ /* 0x0087e8000c101904 */
[----:B-1----:R-:W4:Y:S04]  /*9c350*/  LDL.LU R240, [R1+0xa3c] ;  /* 0x000a3c0001f07983 */ /* 0x002f280000300800 */
[----:B---3--:R-:W3:Y:S04]  /*9c360*/  LDL.LU R249, [R1+0x248] ;  /* 0x0002480001f97983 */ /* 0x008ee80000300800 */
        /* <DEDUP_REMOVED lines=26> */
[----:B------:R3:W-:Y:S04]  /*9c510*/  @P5 STG.E [R230.64], R236 ;  /* 0x000000ece6005986 */ /* 0x0007e8000c101904 */
[----:B----4-:R4:W-:Y:S01]  /*9c520*/  @P6 STG.E [R232.64], R241 ;  /* 0x000000f1e8006986 */ /* 0x0109e2000c101904 */
        /* <DEDUP_REMOVED lines=3143> */
[----:B------:R1:W-:Y:S04]  /*a89a0*/  @P6 STG.E [R232.64], R240 ;  /* 0x000000f0e8006986 */ /* 0x0003e8000c101904 */
[----:B----4-:R-:W4:Y:S01]  /*a89b0*/  LDL.LU R237, [R1+0x143c] ;  /* 0x00143c0001ed7983 */ /* 0x010f220000300800 */
[----:B------:R-:W-:-:S04]  /*a89c0*/  IMAD.WIDE R230, R2, 0x4, R10 ;  /* 0x0000000402e67825 */ /* 0x000fc800078e020a */
        /* <DEDUP_REMOVED lines=12> */
[----:B------:R-:W-:-:S02]  /*a8a90*/  ISETP.LT.AND P3, PT, R99, c[0x0][0x178], !P1 ;  /* 0x00005e0063007a0c */ /* 0x000fc40004f61270 */
[----:B------:R-:W-:Y:S01]  /*a8aa0*/  ISETP.LT.AND P4, PT, R147, c[0x0][0x178], !P1 ;  /* 0x00005e0093007a0c */ /* 0x000fe20004f81270 */
[C---:B------:R-:W-:Y:S01]  /*a8ab0*/  IMAD.WIDE R230, R2.reuse, 0x4, R194 ;  /* 0x0000000402e67825 */ /* 0x040fe200078e02c2 */
[----:B------:R-:W2:Y:S03]  /*a8ac0*/  LDL.LU R235, [R1+0x3fd8] ;  /* 0x003fd80001eb7983 */ /* 0x000ea60000300800 */
[C---:B------:R-:W-:Y:S01]  /*a8ad0*/  IMAD.WIDE R232, R2.reuse, 0x4, R6 ;  /* 0x0000000402e87825 */ /* 0x040fe200078e0206 */
[----:B------:R-:W2:Y:S01]  /*a8ae0*/  LDL.LU R243, [R1+0x1728] ;  /* 0x0017280001f37983 */ /* 0x000ea20000300800 */
[----:B------:R-:W-:Y:S02]  /*a8af0*/  ISETP.LT.AND P2, PT, R131, c[0x0][0x178], !P1 ;  /* 0x00005e0083007a0c */ /* 0x000fe40004f41270 */
[----:B------:R-:W-:Y:S01]  /*a8b00*/  ISETP.LT.AND P5, PT, R115, c[0x0][0x178], !P1 ;  /* 0x00005e0073007a0c */ /* 0x000fe20004fa1270 */
[----:B------:R-:W-:Y:S01]  /*a8b10*/  @P6 STG.E [R230.64], R251 ;  /* 0x000000fbe6006986 */ /* 0x000fe2000c101904 */
[----:B------:R-:W-:Y:S01]  /*a8b20*/  IMAD.WIDE R228, R2, 0x4, R192 ;  /* 0x0000000402e47825 */ /* 0x000fe200078e02c0 */
[----:B------:R-:W-:-:S02]  /*a8b30*/  ISETP.GE.AND P0, PT, R3, c[0x0][0x17c], PT ;  /* 0x00005f0003007a0c */ /* 0x000fc40003f06270 */
[----:B------:R1:W-:Y:S01]  /*a8b40*/  @P3 STG.E [R232.64], R250 ;  /* 0x000000fae8003986 */ /* 0x0003e2000c101904 */
[----:B------:R-:W-:Y:S02]  /*a8b50*/  ISETP.LT.AND P3, PT, R239, c[0x0][0x178], !P1 ;  /* 0x00005e00ef007a0c */ /* 0x000fe40004f61270 */
[----:B------:R-:W-:Y:S01]  /*a8b60*/  ISETP.LT.AND P1, PT, R238, c[0x0][0x178], !P1 ;  /* 0x00005e00ee007a0c */ /* 0x000fe20004f21270 */
[----:B-1----:R-:W2:Y:S04]  /*a8b70*/  LDL.LU R250, [R1+0x16e8] ;  /* 0x0016e80001fa7983 */ /* 0x002ea80000300800 */
[----:B------:R-:W2:Y:S01]  /*a8b80*/  LDL.LU R242, [R1+0x1648] ;  /* 0x0016480001f27983 */ /* 0x000ea20000300800 */
[----:B------:R-:W-:-:S03]  /*a8b90*/  IMAD.WIDE R230, R2, 0x4, R14 ;  /* 0x0000000402e67825 */ /* 0x000fc600078e020e */
[----:B----4-:R1:W-:Y:S01]  /*a8ba0*/  @P4 STG.E [R228.64], R237 ;  /* 0x000000ede4004986 */ /* 0x0103e2000c101904 */
[----:B------:R-:W-:Y:S01]  /*a8bb0*/  ISETP.LT.AND P4, PT, R179, c[0x0][0x178], !P0 ;  /* 0x00005e00b3007a0c */ /* 0x000fe20004781270 */
[C---:B------:R-:W-:Y:S01]  /*a8bc0*/  IMAD.WIDE R232, R2.reuse, 0x4, R12 ;  /* 0x0000000402e87825 */ /* 0x040fe200078e020c */
[C---:B------:R-:W-:Y:S01]  /*a8bd0*/  IADD3 R234, R2.reuse, c[0x0][0x198], RZ ;  /* 0x0000660002ea7a10 */ /* 0x040fe20007ffe0ff */
        /* <DEDUP_REMOVED lines=101> */
[----:B------:R1:W-:Y:S02]  /*a9230*/  @P0 STG.E [R228.64], R237 ;  /* 0x000000ede4000986 */ /* 0x0003e4000c101904 */
[----:B-1----:R-:W-:Y:S02]  /*a9240*/  IMAD.WIDE R2, R232, 0x4, R8 ;  /* 0x00000004e8027825 */ /* 0x002fe400078e0208 */
[----:B------:R1:W-:Y:S01]  /*a9250*/  @P6 STG.E [R230.64], R236 ;  /* 0x000000ece6006986 */ /* 0x0003e2000c101904 */
[----:B------:R-:W-:-:S03]  /*a9260*/  ISETP.LT.AND P6, PT, R179, c[0x0][0x178], !P2 ;  /* 0x00005e00b3007a0c */ /* 0x000fc600057c1270 */
[----:B------:R-:W2:Y:S01]  /*a9270*/  LDL.LU R237, [R1+0x173c] ;  /* 0x00173c0001ed7983 */ /* 0x000ea20000300800 */
[----:B------:R-:W-:-:S04]  /*a9280*/  IMAD.WIDE R228, R232, 0x4, R10 ;  /* 0x00000004e8e47825 */ /* 0x000fc800078e020a */
        /* <DEDUP_REMOVED lines=13> */
[----:B------:R-:W-:Y:S02]  /*a9360*/  ISETP.LT.AND P5, PT, R99, c[0x0][0x178], !P2 ;  /* 0x00005e0063007a0c */ /* 0x000fe400057a1270 */
[----:B------:R-:W-:Y:S01]  /*a9370*/  ISETP.LT.AND P3, PT, R147, c[0x0][0x178], !P2 ;  /* 0x00005e0093007a0c */ /* 0x000fe20005761270 */
[C---:B------:R-:W-:Y:S01]  /*a9380*/  IMAD.WIDE R228, R232.reuse, 0x4, R194 ;  /* 0x00000004e8e47825 */ /* 0x040fe200078e02c2 */
[----:B------:R-:W2:Y:S01]  /*a9390*/  LDL.LU R243, [R1+0x18a8] ;  /* 0x0018a80001f37983 */ /* 0x000ea20000300800 */
[----:B------:R-:W-:Y:S02]  /*a93a0*/  ISETP.LT.AND P1, PT, R131, c[0x0][0x178], !P2 ;  /* 0x00005e0083007a0c */ /* 0x000fe40005721270 */
[----:B------:R-:W-:Y:S01]  /*a93b0*/  IMAD.WIDE R230, R232, 0x4, R6 ;  /* 0x00000004e8e67825 */ /* 0x000fe200078e0206 */
[----:B------:R-:W-:-:S03]  /*a93c0*/  ISETP.LT.AND P4, PT, R115, c[0x0][0x178], !P2 ;  /* 0x00005e0073007a0c */ /* 0x000fc60005781270 */
[----:B------:R1:W-:Y:S01]  /*a93d0*/  @P0 STG.E [R228.64], R251 ;  /* 0x000000fbe4000986 */ /* 0x0003e2000c101904 */
[----:B------:R-:W-:Y:S01]  /*a93e0*/  IMAD.WIDE R2, R232, 0x4, R192 ;  /* 0x00000004e8027825 */ /* 0x000fe200078e02c0 */
[----:B------:R-:W-:Y:S02]  /*a93f0*/  ISETP.GE.AND P6, PT, R234, c[0x0][0x17c], PT ;  /* 0x00005f00ea007a0c */ /* 0x000fe40003fc6270 */
[----:B------:R1:W-:Y:S01]  /*a9400*/  @P5 STG.E [R230.64], R250 ;  /* 0x000000fae6005986 */ /* 0x0003e2000c101904 */
[----:B------:R-:W-:Y:S02]  /*a9410*/  ISETP.LT.AND P0, PT, R239, c[0x0][0x178], !P2 ;  /* 0x00005e00ef007a0c */ /* 0x000fe40005701270 */
[----:B------:R-:W-:Y:S01]  /*a9420*/  ISETP.LT.AND P2, PT, R238, c[0x0][0x178], !P2 ;  /* 0x00005e00ee007a0c */ /* 0x000fe20005741270 */
[C---:B-1----:R-:W-:Y:S01]  /*a9430*/  IMAD.WIDE R228, R232.reuse, 0x4, R14 ;  /* 0x00000004e8e47825 */ /* 0x042fe200078e020e */
[----:B------:R-:W2:Y:S04]  /*a9440*/  LDL.LU R250, [R1+0x1898] ;  /* 0x0018980001fa7983 */ /* 0x000ea80000300800 */
[----:B------:R-:W2:Y:S01]  /*a9450*/  LDL.LU R242, [R1+0x1868] ;  /* 0x0018680001f27983 */ /* 0x000ea20000300800 */
[----:B------:R-:W-:-:S03]  /*a9460*/  IMAD.WIDE R230, R232, 0x4, R12 ;  /* 0x00000004e8e67825 */ /* 0x000fc600078e020c */
[----:B------:R1:W-:Y:S01]  /*a9470*/  @P3 STG.E [R2.64], R237 ;  /* 0x000000ed02003986 */ /* 0x0003e2000c101904 */
[----:B------:R-:W-:Y:S02]  /*a9480*/  ISETP.LT.AND P3, PT, R179, c[0x0][0x178], !P6 ;  /* 0x00005e00b3007a0c */ /* 0x000fe40007761270 */
[C---:B------:R-:W-:Y:S01]  /*a9490*/  IADD3 R234, R232.reuse, c[0x0][0x198], RZ ;  /* 0x00006600e8ea7a10 */ /* 0x040fe20007ffe0ff */
        /* <DEDUP_REMOVED lines=126> */
[----:B------:R-:W-:-:S03]  /*a9c80*/  ISETP.LT.AND P5, PT, R115, c[0x0][0x178], !P1 ;  /* 0x00005e0073007a0c */ /* 0x000fc60004fa1270 */
[----:B------:R-:W-:Y:S02]  /*a9c90*/  IMAD.WIDE R2, R232, 0x4, R192 ;  /* 0x00000004e8027825 */ /* 0x000fe400078e02c0 */
[----:B------:R1:W-:Y:S01]  /*a9ca0*/  @P3 STG.E [R228.64], R251 ;  /* 0x000000fbe4003986 */ /* 0x0003e2000c101904 */
[----:B------:R-:W-:-:S03]  /*a9cb0*/  ISETP.GE.AND P6, PT, R234, c[0x0][0x17c], PT ;  /* 0x00005f00ea007a0c */ /* 0x000fc60003fc6270 */
        /* <DEDUP_REMOVED lines=8> */
[----:B------:R-:W-:-:S03]  /*a9d40*/  ISETP.LT.AND P2, PT, R179, c[0x0][0x178], !P6 ;  /* 0x00005e00b3007a0c */ /* 0x000fc60007741270 */
[----:B------:R1:W-:Y:S01]  /*a9d50*/  @P0 STG.E [R228.64], R240 ;  /* 0x000000f0e4000986 */ /* 0x0003e2000c101904 */
[----:B------:R-:W-:-:S03]  /*a9d60*/  IADD3 R234, R232, c[0x0][0x198], RZ ;  /* 0x00006600e8ea7a10 */ /* 0x000fc60007ffe0ff */
        /* <DEDUP_REMOVED lines=100> */
[----:B------:R1:W-:Y:S02]  /*aa3b0*/  @P4 STG.E [R230.64], R237 ;  /* 0x000000ede6004986 */ /* 0x0003e4000c101904 */
[----:B-1----:R-:W-:-:S02]  /*aa3c0*/  IMAD.WIDE R228, R2, 0x4, R8 ;  /* 0x0000000402e47825 */ /* 0x002fc400078e0208 */
[----:B------:R1:W-:Y:S01]  /*aa3d0*/  @P6 STG.E [R232.64], R236 ;  /* 0x000000ece8006986 */ /* 0x0003e2000c101904 */
[----:B------:R-:W-:-:S03]  /*aa3e0*/  ISETP.LT.AND P6, PT, R179, c[0x0][0x178], !P0 ;  /* 0x00005e00b3007a0c */ /* 0x000fc600047c1270 */
        /* <DEDUP_REMOVED lines=31> */
[----:B------:R-:W-:-:S03]  /*aa5e0*/  IMAD.WIDE R232, R2, 0x4, R12 ;  /* 0x0000000402e87825 */ /* 0x000fc600078e020c */
[----:B------:R1:W-:Y:S01]  /*aa5f0*/  @P2 STG.E [R228.64], R237 ;  /* 0x000000ede4002986 */ /* 0x0003e2000c101904 */
[----:B------:R-:W-:-:S03]  /*aa600*/  ISETP.LT.AND P2, PT, R179, c[0x0][0x178], !P6 ;  /* 0x00005e00b3007a0c */ /* 0x000fc60007741270 */
[----:B------:R1:W-:Y:S01]  /*aa610*/  @P1 STG.E [R230.64], R236 ;  /* 0x000000ece6001986 */ /* 0x0003e2000c101904 */
[----:B------:R-:W-:-:S03]  /*aa620*/  IADD3 R234, R2, c[0x0][0x198], RZ ;  /* 0x0000660002ea7a10 */ /* 0x000fc60007ffe0ff */
        /* <DEDUP_REMOVED lines=101> */
[----:B-1----:R-:W-:-:S03]  /*aac80*/  IMAD.WIDE R228, R2, 0x4, R8 ;  /* 0x0000000402e47825 */ /* 0x002fc600078e0208 */
[----:B------:R1:W-:Y:S01]  /*aac90*/  @P6 STG.E [R232.64], R240 ;  /* 0x000000f0e8006986 */ /* 0x0003e2000c101904 */
[----:B------:R-:W-:-:S03]  /*aaca0*/  ISETP.LT.AND P6, PT, R179, c[0x0][0x178], !P1 ;  /* 0x00005e00b3007a0c */ /* 0x000fc60004fc1270 */
        /* <DEDUP_REMOVED lines=15> */
[C---:B------:R-:W-:Y:S01]  /*aada0*/  IMAD.WIDE R230, R2.reuse, 0x4, R194 ;  /* 0x0000000402e67825 */ /* 0x040fe200078e02c2 */
[----:B------:R-:W-:Y:S01]  /*aadb0*/  ISETP.LT.AND P2, PT, R147, c[0x0][0x178], !P1 ;  /* 0x00005e0093007a0c */ /* 0x000fe20004f41270 */
[----:B------:R-:W2:Y:S02]  /*aadc0*/  LDL.LU R235, [R1+0x4018] ;  /* 0x0040180001eb7983 */ /* 0x000ea40000300800 */
[----:B------:R-:W-:-:S02]  /*aadd0*/  IMAD.WIDE R232, R2, 0x4, R6 ;  /* 0x0000000402e87825 */ /* 0x000fc400078e0206 */
[----:B------:R-:W2:Y:S01]  /*aade0*/  LDL.LU R243, [R1+0x1918] ;  /* 0x0019180001f37983 */ /* 0x000ea20000300800 */
[----:B------:R-:W-:Y:S01]  /*aadf0*/  ISETP.LT.AND P0, PT, R131, c[0x0][0x178], !P1 ;  /* 0x00005e0083007a0c */ /* 0x000fe20004f01270 */
[----:B------:R-:W-:Y:S01]  /*aae00*/  IMAD.WIDE R228, R2, 0x4, R192 ;  /* 0x0000000402e47825 */ /* 0x000fe200078e02c0 */
[----:B------:R-:W-:Y:S01]  /*aae10*/  ISETP.LT.AND P5, PT, R115, c[0x0][0x178], !P1 ;  /* 0x00005e0073007a0c */ /* 0x000fe20004fa1270 */
[----:B------:R-:W-:Y:S01]  /*aae20*/  @P3 STG.E [R230.64], R251 ;  /* 0x000000fbe6003986 */ /* 0x000fe2000c101904 */
[----:B------:R-:W-:-:S03]  /*aae30*/  ISETP.GE.AND P6, PT, R3, c[0x0][0x17c], PT ;  /* 0x00005f0003007a0c */ /* 0x000fc60003fc6270 */
        /* <DEDUP_REMOVED lines=847> */
[----:B------:R-:W-:Y:S01]  /*ae330*/  @P2 STG.E [R2.64], R237 ;  /* 0x000000ed02002986 */ /* 0x000fe2000c101904 */
[----:B------:R-:W-:Y:S01]  /*ae340*/  ISETP.LT.AND P2, PT, R179, c[0x0][0x178], !P6 ;  /* 0x00005e00b3007a0c */ /* 0x000fe20007741270 */
[----:B------:R1:W-:Y:S02]  /*ae350*/  @P0 STG.E [R228.64], R240 ;  /* 0x000000f0e4000986 */ /* 0x0003e4000c101904 */
[----:B------:R-:W2:Y:S01]  /*ae360*/  LDL.LU R251, [R1+0x13b0] ;  /* 0x0013b00001fb7983 */ /* 0x000ea20000300800 */
[C---:B------:R-:W-:Y:S01]  /*ae370*/  IADD3 R234, R232.reuse, c[0x0][0x198], RZ ;  /* 0x00006600e8ea7a10 */ /* 0x040fe20007ffe0ff */
[----:B------:R1:W-:Y:S04]  /*ae380*/  @P5 STG.E [R230.64], R249 ;  /* 0x000000f9e6005986 */ /* 0x0003e8000c101904 */
[----:B-1----:R-:W2:Y:S01]  /*ae390*/  LDL.LU R240, [R1+0x1250] ;  /* 0x0012500001f07983 */ /* 0x002ea20000300800 */
[----:B------:R-:W-:-:S04]  /*ae3a0*/  IMAD.WIDE R2, R232, 0x4, R10 ;  /* 0x00000004e8027825 */ /* 0x000fc800078e020a */
[----:B------:R-:W2:Y:S02]  /*ae3b0*/  LDL.LU R249, [R1+0xf20] ;  /* 0x000f200001f97983 */ /* 0x000ea40000300800 */
[----:B------:R-:W-:-:S04]  /*ae3c0*/  IMAD.WIDE R228, R232, 0x4, R8 ;  /* 0x00000004e8e47825 */ /* 0x000fc800078e0208 */
[----:B------:R-:W-:Y:S01]  /*ae3d0*/  IMAD.WIDE R230, R234, 0x4, R4 ;  /* 0x00000004eae67825 */ /* 0x000fe200078e0204 */
[----:B------:R-:W2:Y:S04]  /*ae3e0*/  LDL.LU R237, [R1+0x16a4] ;  /* 0x0016a40001ed7983 */ /* 0x000ea80000300800 */
[----:B----4-:R1:W-:Y:S04]  /*ae3f0*/  @P3 STG.E [R2.64], R236 ;  /* 0x000000ec02003986 */ /* 0x0103e8000c101904 */
[----:B---3--:R3:W-:Y:S04]  /*ae400*/  @P1 STG.E [R228.64], R241 ;  /* 0x000000f1e4001986 */ /* 0x0087e8000c101904 */
[----:B-1----:R-:W4:Y:S04]  /*ae410*/  LDL.LU R236, [R1+0x13b4] ;  /* 0x0013b40001ec7983 */ /* 0x002f280000300800 */
[----:B---3--:R-:W3:Y:S04]  /*ae420*/  LDL.LU R241, [R1+0x8a0] ;  /* 0x0008a00001f17983 */ /* 0x008ee80000300800 */
[----:B--2---:R1:W-:Y:S04]  /*ae430*/  @P2 STG.E [R230.64], R248 ;  /* 0x000000f8e6002986 */ /* 0x0043e8000c101904 */
[----:B-1----:R-:W2:Y:S01]  /*ae440*/  LDL.LU R248, [R1+0x1c64] ;  /* 0x001c640001f87983 */ /* 0x002ea20000300800 */
[----:B------:R-:W-:-:S02]  /*ae450*/  ISETP.LT.AND P5, PT, R163, c[0x0][0x178], !P6 ;  /* 0x00005e00a3007a0c */ /* 0x000fc400077a1270 */
[----:B------:R-:W-:Y:S01]  /*ae460*/  ISETP.LT.AND P4, PT, R99, c[0x0][0x178], !P6 ;  /* 0x00005e0063007a0c */ /* 0x000fe20007781270 */
[C---:B------:R-:W-:Y:S01]  /*ae470*/  IMAD.WIDE R2, R234.reuse, 0x4, R194 ;  /* 0x00000004ea027825 */ /* 0x040fe200078e02c2 */
[----:B------:R-:W-:Y:S02]  /*ae480*/  ISETP.LT.AND P1, PT, R147, c[0x0][0x178], !P6 ;  /* 0x00005e0093007a0c */ /* 0x000fe40007721270 */
[----:B------:R-:W-:Y:S01]  /*ae490*/  ISETP.LT.AND P2, PT, R131, c[0x0][0x178], !P6 ;  /* 0x00005e0083007a0c */ /* 0x000fe20007741270 */
[----:B------:R-:W-:Y:S01]  /*ae4a0*/  IMAD.WIDE R228, R234, 0x4, R6 ;  /* 0x00000004eae47825 */ /* 0x000fe200078e0206 */
[----:B------:R-:W-:-:S05]  /*ae4b0*/  ISETP.LT.AND P3, PT, R239, c[0x0][0x178], !P6 ;  /* 0x00005e00ef007a0c */ /* 0x000fca0007761270 */
[----:B------:R1:W-:Y:S01]  /*ae4c0*/  @P5 STG.E [R2.64], R243 ;  /* 0x000000f302005986 */ /* 0x0003e2000c101904 */
[----:B------:R-:W-:Y:S02]  /*ae4d0*/  ISETP.LT.AND P5, PT, R115, c[0x0][0x178], !P6 ;  /* 0x00005e0073007a0c */ /* 0x000fe400077a1270 */
[----:B------:R-:W-:Y:S01]  /*ae4e0*/  ISETP.GE.AND P0, PT, R233, c[0x0][0x17c], PT ;  /* 0x00005f00e9007a0c */ /* 0x000fe20003f06270 */
[----:B------:R1:W-:Y:S01]  /*ae4f0*/  @P4 STG.E [R228.64], R250 ;  /* 0x000000fae4004986 */ /* 0x0003e2000c101904 */
[----:B------:R-:W-:-:S04]  /*ae500*/  IMAD.WIDE R230, R234, 0x4, R12 ;  /* 0x00000004eae67825 */ /* 0x000fc800078e020c */
[C---:B-1----:R-:W-:Y:S01]  /*ae510*/  IMAD.WIDE R2, R234.reuse, 0x4, R192 ;  /* 0x00000004ea027825 */ /* 0x042fe200078e02c0 */
[----:B------:R-:W4:Y:S03]  /*ae520*/  LDL.LU R243, [R1+0x1c54] ;  /* 0x001c540001f37983 */ /* 0x000f260000300800 */
[----:B------:R-:W4:Y:S02]  /*ae530*/  LDL.LU R250, [R1+0x19b4] ;  /* 0x0019b40001fa7983 */ /* 0x000f240000300800 */
[----:B------:R-:W-:Y:S01]  /*ae540*/  IMAD.WIDE R228, R234, 0x4, R14 ;  /* 0x00000004eae47825 */ /* 0x000fe200078e020e */
[----:B------:R1:W-:Y:S01]  /*ae550*/  @P1 STG.E [R2.64], R242 ;  /* 0x000000f202001986 */ /* 0x0003e2000c101904 */
[----:B------:R-:W-:Y:S02]  /*ae560*/  ISETP.LT.AND P6, PT, R238, c[0x0][0x178], !P6 ;  /* 0x00005e00ee007a0c */ /* 0x000fe400077c1270 */
[----:B------:R-:W-:Y:S01]  /*ae570*/  ISETP.LT.AND P4, PT, R179, c[0x0][0x178], !P0 ;  /* 0x00005e00b3007a0c */ /* 0x000fe20004781270 */
[C---:B------:R-:W-:Y:S01]  /*ae580*/  IMAD.WIDE R232, R234.reuse, 0x4, R10 ;  /* 0x00000004eae87825 */ /* 0x040fe200078e020a */
[----:B------:R1:W-:Y:S01]  /*ae590*/  @P2 STG.E [R228.64], R251 ;  /* 0x000000fbe4002986 */ /* 0x0003e2000c101904 */
[----:B------:R-:W-:-:S03]  /*ae5a0*/  IADD3 R235, R234, c[0x0][0x198], RZ ;  /* 0x00006600eaeb7a10 */ /* 0x000fc60007ffe0ff */
[----:B-1----:R-:W4:Y:S04]  /*ae5b0*/  LDL.LU R242, [R1+0x4080] ;  /* 0x0040800001f27983 */ /* 0x002f280000300800 */
[----:B------:R1:W-:Y:S01]  /*ae5c0*/  @P5 STG.E [R230.64], R240 ;  /* 0x000000f0e6005986 */ /* 0x0003e2000c101904 */
[----:B------:R1:W-:Y:S02]  /*ae5d0*/  @P3 STG.E [R232.64], R249 ;  /* 0x000000f9e8003986 */ /* 0x0003e4000c101904 */
[----:B------:R-:W-:-:S04]  /*ae5e0*/  IMAD.WIDE R2, R234, 0x4, R8 ;  /* 0x00000004ea027825 */ /* 0x000fc800078e0208 */
[----:B------:R-:W-:Y:S01]  /*ae5f0*/  IMAD.WIDE R228, R235, 0x4, R4 ;  /* 0x00000004ebe47825 */ /* 0x000fe200078e0204 */
[----:B-1----:R-:W4:Y:S03]  /*ae600*/  LDL.LU R240, [R1+0x1254] ;  /* 0x0012540001f07983 */ /* 0x002f260000300800 */
[----:B------:R-:W4:Y:S01]  /*ae610*/  LDL.LU R249, [R1+0xf24] ;  /* 0x000f240001f97983 */ /* 0x000f220000300800 */
[----:B---3--:R1:W-:Y:S04]  /*ae620*/  @P6 STG.E [R2.64], R241 ;  /* 0x000000f102006986 */ /* 0x0083e8000c101904 */
[----:B-1----:R-:W3:Y:S01]  /*ae630*/  LDL.LU R241, [R1+0x8a4] ;  /* 0x0008a40001f17983 */ /* 0x002ee20000300800 */
[----:B------:R-:W3:Y:S03]  /*ae640*/  LDL.LU R251, [R1+0x1d10] ;  /* 0x001d100001fb7983 */ /* 0x000ee60000300800 */
[----:B--2---:R1:W-:Y:S04]  /*ae650*/  @P4 STG.E [R228.64], R248 ;  /* 0x000000f8e4004986 */ /* 0x0043e8000c101904 */
[----:B-1----:R-:W2:Y:S01]  /*ae660*/  LDL.LU R248, [R1+0x1ce0] ;  /* 0x001ce00001f87983 */ /* 0x002ea20000300800 */
[----:B------:R-:W-:-:S02]  /*ae670*/  ISETP.LT.AND P1, PT, R163, c[0x0][0x178], !P0 ;  /* 0x00005e00a3007a0c */ /* 0x000fc40004721270 */
[----:B------:R-:W-:Y:S02]  /*ae680*/  ISETP.LT.AND P2, PT, R99, c[0x0][0x178], !P0 ;  /* 0x00005e0063007a0c */ /* 0x000fe40004741270 */
[----:B------:R-:W-:Y:S02]  /*ae690*/  ISETP.LT.AND P5, PT, R147, c[0x0][0x178], !P0 ;  /* 0x00005e0093007a0c */ /* 0x000fe400047a1270 */
[----:B------:R-:W-:Y:S02]  /*ae6a0*/  ISETP.LT.AND P3, PT, R131, c[0x0][0x178], !P0 ;  /* 0x00005e0083007a0c */ /* 0x000fe40004761270 */
[----:B------:R-:W-:Y:S01]  /*ae6b0*/  ISETP.LT.AND P6, PT, R115, c[0x0][0x178], !P0 ;  /* 0x00005e0073007a0c */ /* 0x000fe200047c1270 */
[----:B------:R-:W-:Y:S01]  /*ae6c0*/  IMAD.WIDE R2, R235, 0x4, R194 ;  /* 0x00000004eb027825 */ /* 0x000fe200078e02c2 */
[----:B------:R-:W-:-:S03]  /*ae6d0*/  ISETP.LT.AND P4, PT, R239, c[0x0][0x178], !P0 ;  /* 0x00005e00ef007a0c */ /* 0x000fc60004781270 */
[----:B------:R-:W-:-:S04]  /*ae6e0*/  IMAD.WIDE R228, R235, 0x4, R6 ;  /* 0x00000004ebe47825 */ /* 0x000fc800078e0206 */
[----:B------:R-:W-:-:S04]  /*ae6f0*/  IMAD.WIDE R230, R235, 0x4, R192 ;  /* 0x00000004ebe67825 */ /* 0x000fc800078e02c0 */
[C---:B------:R-:W-:Y:S01]  /*ae700*/  IMAD.WIDE R232, R235.reuse, 0x4, R14 ;  /* 0x00000004ebe87825 */ /* 0x040fe200078e020e */
[----:B------:R-:W2:Y:S04]  /*ae710*/  LDL.LU R234, [R1+0x407c] ;  /* 0x00407c0001ea7983 */ /* 0x000ea80000300800 */
[----:B----4-:R1:W-:Y:S01]  /*ae720*/  @P1 STG.E [R2.64], R243 ;  /* 0x000000f302001986 */ /* 0x0103e2000c101904 */
[----:B------:R-:W-:Y:S02]  /*ae730*/  @P2 STG.E [R228.64], R250 ;  /* 0x000000fae4002986 */ /* 0x000fe4000c101904 */
[----:B------:R4:W-:Y:S01]  /*ae740*/  @P5 STG.E [R230.64], R237 ;  /* 0x000000ede6005986 */ /* 0x0009e2000c101904 */
[----:B------:R-:W-:Y:S01]  /*ae750*/  ISETP.LT.AND P0, PT, R238, c[0x0][0x178], !P0 ;  /* 0x00005e00ee007a0c */ /* 0x000fe20004701270 */
[----:B------:R4:W-:Y:S01]  /*ae760*/  @P3 STG.E [R232.64], R236 ;  /* 0x000000ece8003986 */ /* 0x0009e2000c101904 */
[----:B-1----:R-:W-:-:S03]  /*ae770*/  IMAD.WIDE R2, R235, 0x4, R12 ;  /* 0x00000004eb027825 */ /* 0x002fc600078e020c */
[----:B------:R-:W2:Y:S01]  /*ae780*/  LDL.LU R243, [R1+0x1c70] ;  /* 0x001c700001f37983 */ /* 0x000ea20000300800 */
[----:B----4-:R-:W4:Y:S03]  /*ae790*/  LDL.LU R237, [R1+0x1b20] ;  /* 0x001b200001ed7983 */ /* 0x010f260000300800 */
[----:B------:R-:W4:Y:S01]  /*ae7a0*/  LDL.LU R236, [R1+0x17f0] ;  /* 0x0017f00001ec7983 */ /* 0x000f220000300800 */
[----:B------:R-:W-:Y:S01]  /*ae7b0*/  ISETP.GE.AND P1, PT, R242, c[0x0][0x17c], PT ;  /* 0x00005f00f2007a0c */ /* 0x000fe20003f26270 */
[----:B------:R-:W-:Y:S02]  /*ae7c0*/  IMAD.WIDE R228, R235, 0x4, R10 ;  /* 0x00000004ebe47825 */ /* 0x000fe400078e020a */
[----:B------:R-:W4:Y:S01]  /*ae7d0*/  LDL.LU R242, [R1+0x14f0] ;  /* 0x0014f00001f27983 */ /* 0x000f220000300800 */
[----:B------:R-:W-:Y:S02]  /*ae7e0*/  ISETP.LT.AND P2, PT, R179, c[0x0][0x178], !P1 ;  /* 0x00005e00b3007a0c */ /* 0x000fe40004f41270 */
[----:B------:R-:W-:Y:S01]  /*ae7f0*/  ISETP.LT.AND P3, PT, R163, c[0x0][0x178], !P1 ;  /* 0x00005e00a3007a0c */ /* 0x000fe20004f61270 */
[----:B------:R1:W-:Y:S01]  /*ae800*/  @P6 STG.E [R2.64], R240 ;  /* 0x000000f002006986 */ /* 0x0003e2000c101904 */
[----:B------:R1:W-:Y:S02]  /*ae810*/  @P4 STG.E [R228.64], R249 ;  /* 0x000000f9e4004986 */ /* 0x0003e4000c101904 */
[C---:B-1----:R-:W-:Y:S01]  /*ae820*/  IADD3 R2, R235.reuse, c[0x0][0x198], RZ ;  /* 0x00006600eb027a10 */ /* 0x042fe20007ffe0ff */
[----:B------:R-:W-:Y:S01]  /*ae830*/  IMAD.WIDE R228, R235, 0x4, R8 ;  /* 0x00000004ebe47825 */ /* 0x000fe200078e0208 */
[----:B------:R-:W4:Y:S03]  /*ae840*/  LDL.LU R240, [R1+0x14e0] ;  /* 0x0014e00001f07983 */ /* 0x000f260000300800 */
[----:B------:R-:W4:Y:S02]  /*ae850*/  LDL.LU R249, [R1+0x1090] ;  /* 0x0010900001f97983 */ /* 0x000f240000300800 */
[----:B------:R-:W4:Y:S02]  /*ae860*/  LDL.LU R250, [R1+0x1c74] ;  /* 0x001c740001fa7983 */ /* 0x000f240000300800 */
[----:B------:R-:W-:-:S04]  /*ae870*/  IMAD.WIDE R230, R2, 0x4, R4 ;  /* 0x0000000402e67825 */ /* 0x000fc800078e0204 */
[----:B------:R-:W-:Y:S01]  /*ae880*/  IMAD.WIDE R232, R2, 0x4, R194 ;  /* 0x0000000402e87825 */ /* 0x000fe200078e02c2 */
[----:B---3--:R1:W-:Y:S03]  /*ae890*/  @P0 STG.E [R228.64], R241 ;  /* 0x000000f1e4000986 */ /* 0x0083e6000c101904 */
[----:B------:R-:W-:Y:S01]  /*ae8a0*/  @P2 STG.E [R230.64], R251 ;  /* 0x000000fbe6002986 */ /* 0x000fe2000c101904 */
[----:B-1----:R-:W3:Y:S04]  /*ae8b0*/  LDL.LU R241, [R1+0x14f4] ;  /* 0x0014f40001f17983 */ /* 0x002ee80000300800 */
[----:B--2---:R1:W-:Y:S04]  /*ae8c0*/  @P3 STG.E [R232.64], R248 ;  /* 0x000000f8e8003986 */ /* 0x0043e8000c101904 */
[----:B-1----:R-:W2:Y:S01]  /*ae8d0*/  LDL.LU R248, [R1+0x1d14] ;  /* 0x001d140001f87983 */ /* 0x002ea20000300800 */
[----:B------:R-:W-:-:S02]  /*ae8e0*/  ISETP.LT.AND P5, PT, R99, c[0x0][0x178], !P1 ;  /* 0x00005e0063007a0c */ /* 0x000fc40004fa1270 */
[----:B------:R-:W-:Y:S02]  /*ae8f0*/  ISETP.LT.AND P4, PT, R147, c[0x0][0x178], !P1 ;  /* 0x00005e0093007a0c */ /* 0x000fe40004f81270 */
[----:B------:R-:W-:Y:S02]  /*ae900*/  ISETP.LT.AND P6, PT, R131, c[0x0][0x178], !P1 ;  /* 0x00005e0083007a0c */ /* 0x000fe40004fc1270 */
[----:B------:R-:W-:Y:S01]  /*ae910*/  ISETP.LT.AND P2, PT, R115, c[0x0][0x178], !P1 ;  /* 0x00005e0073007a0c */ /* 0x000fe20004f41270 */
[----:B------:R-:W-:-:S04]  /*ae920*/  IMAD.WIDE R228, R2, 0x4, R6 ;  /* 0x0000000402e47825 */ /* 0x000fc800078e0206 */
[----:B------:R-:W-:Y:S01]  /*ae930*/  IMAD.WIDE R230, R2, 0x4, R192 ;  /* 0x0000000402e67825 */ /* 0x000fe200078e02c0 */
[----:B------:R-:W-:-:S03]  /*ae940*/  ISETP.LT.AND P3, PT, R239, c[0x0][0x178], !P1 ;  /* 0x00005e00ef007a0c */ /* 0x000fc60004f61270 */
[----:B------:R-:W-:Y:S01]  /*ae950*/  IMAD.WIDE R232, R2, 0x4, R14 ;  /* 0x0000000402e87825 */ /* 0x000fe200078e020e */
[----:B------:R-:W-:Y:S02]  /*ae960*/  ISETP.LT.AND P1, PT, R238, c[0x0][0x178], !P1 ;  /* 0x00005e00ee007a0c */ /* 0x000fe40004f21270 */
[----:B------:R-:W-:Y:S01]  /*ae970*/  ISETP.GE.AND P0, PT, R234, c[0x0][0x17c], PT ;  /* 0x00005f00ea007a0c */ /* 0x000fe20003f06270 */
[----:B------:R-:W3:Y:S01]  /*ae980*/  LDL.LU R3, [R1+0x4084] ;  /* 0x0040840001037983 */ /* 0x000ee20000300800 */
[----:B------:R-:W3:Y:S03]  /*ae990*/  LDL.LU R251, [R1+0x1ce4] ;  /* 0x001ce40001fb7983 */ /* 0x000ee60000300800 */
[----:B------:R-:W-:Y:S01]  /*ae9a0*/  @P5 STG.E [R228.64], R243 ;  /* 0x000000f3e4005986 */ /* 0x000fe2000c101904 */
[----:B----4-:R1:W-:Y:S02]  /*ae9b0*/  @P4 STG.E [R230.64], R237 ;  /* 0x000000ede6004986 */ /* 0x0103e4000c101904 */
[----:B------:R4:W-:Y:S01]  /*ae9c0*/  @P6 STG.E [R232.64], R236 ;  /* 0x000000ece8006986 */ /* 0x0009e2000c101904 */
[----:B------:R-:W-:Y:S01]  /*ae9d0*/  ISETP.LT.AND P6, PT, R179, c[0x0][0x178], !P0 ;  /* 0x00005e00b3007a0c */ /* 0x000fe200047c1270 */
[----:B-1----:R-:W3:Y:S01]  /*ae9e0*/  LDL.LU R237, [R1+0x1b24] ;  /* 0x001b240001ed7983 */ /* 0x002ee20000300800 */
[----:B----4-:R-:W-:-:S04]  /*ae9f0*/  IMAD.WIDE R232, R2, 0x4, R12 ;  /* 0x0000000402e87825 */ /* 0x010fc800078e020c */
[----:B------:R-:W-:-:S04]  /*aea00*/  IMAD.WIDE R230, R2, 0x4, R10 ;  /* 0x0000000402e67825 */ /* 0x000fc800078e020a */
[C---:B------:R-:W-:Y:S01]  /*aea10*/  IMAD.WIDE R228, R2.reuse, 0x4, R8 ;  /* 0x0000000402e47825 */ /* 0x040fe200078e0208 */
[----:B------:R-:W-:Y:S01]  /*aea20*/  IADD3 R2, R2, c[0x0][0x198], RZ ;  /* 0x0000660002027a10 */ /* 0x000fe20007ffe0ff */
[----:B------:R-:W4:Y:S04]  /*aea30*/  LDL.LU R236, [R1+0x17f4] ;  /* 0x0017f40001ec7983 */ /* 0x000f280000300800 */
[----:B------:R-:W-:Y:S04]  /*aea40*/  @P2 STG.E [R232.64], R242 ;  /* 0x000000f2e8002986 */ /* 0x000fe8000c101904 */
[----:B------:R1:W-:Y:S01]  /*aea50*/  @P3 STG.E [R230.64], R240 ;  /* 0x000000f0e6003986 */ /* 0x0003e2000c101904 */
[----:B------:R1:W-:Y:S03]  /*aea60*/  @P1 STG.E [R228.64], R249 ;  /* 0x000000f9e4001986 */ /* 0x0003e6000c101904 */
[----:B-1----:R-:W4:Y:S01]  /*aea70*/  LDL.LU R240, [R1+0x14e4] ;  /* 0x0014e40001f07983 */ /* 0x002f220000300800 */
[----:B------:R-:W-:-:S04]  /*aea80*/  IMAD.WIDE R228, R2, 0x4, R4 ;  /* 0x0000000402e47825 */ /* 0x000fc800078e0204 */
[----:B------:R-:W4:Y:S01]  /*aea90*/  LDL.LU R249, [R1+0x1094] ;  /* 0x0010940001f97983 */ /* 0x000f220000300800 */
[----:B--2---:R1:W-:Y:S04]  /*aeaa0*/  @P6 STG.E [R228.64], R248 ;  /* 0x000000f8e4006986 */ /* 0x0043e8000c101904 */
[----:B-1----:R-:W2:Y:S01]  /*aeab0*/  LDL.LU R248, [R1+0x1d30] ;  /* 0x001d300001f87983 */ /* 0x002ea20000300800 */
[----:B------:R-:W-:Y:S02]  /*aeac0*/  ISETP.LT.AND P4, PT, R163, c[0x0][0x178], !P0 ;  /* 0x00005e00a3007a0c */ /* 0x000fe40004781270 */
[----:B------:R-:W-:Y:S02]  /*aead0*/  ISETP.LT.AND P5, PT, R99, c[0x0][0x178], !P0 ;  /* 0x00005e0063007a0c */ /* 0x000fe400047a1270 */
[----:B------:R-:W-:Y:S01]  /*aeae0*/  ISETP.LT.AND P2, PT, R147, c[0x0][0x178], !P0 ;  /* 0x00005e0093007a0c */ /* 0x000fe20004741270 */
[----:B------:R-:W2:Y:S01]  /*aeaf0*/  LDL.LU R235, [R1+0x4088] ;  /* 0x0040880001eb7983 */ /* 0x000ea20000300800 */
[----:B------:R-:W-:Y:S01]  /*aeb00*/  ISETP.LT.AND P1, PT, R131, c[0x0][0x178], !P0 ;  /* 0x00005e0083007a0c */ /* 0x000fe20004721270 */
[----:B------:R-:W2:Y:S02]  /*aeb10*/  LDL.LU R243, [R1+0x1d20] ;  /* 0x001d200001f37983 */ /* 0x000ea40000300800 */
[----:B------:R-:W-:-:S04]  /*aeb20*/  IMAD.WIDE R230, R2, 0x4, R194 ;  /* 0x0000000402e67825 */ /* 0x000fc800078e02c2 */
[----:B------:R-:W-:Y:S01]  /*aeb30*/  IMAD.WIDE R232, R2, 0x4, R6 ;  /* 0x0000000402e87825 */ /* 0x000fe200078e0206 */
[----:B------:R-:W-:-:S03]  /*aeb40*/  ISETP.LT.AND P3, PT, R115, c[0x0][0x178], !P0 ;  /* 0x00005e0073007a0c */ /* 0x000fc60004761270 */
[----:B------:R-:W-:Y:S01]  /*aeb50*/  IMAD.WIDE R228, R2, 0x4, R192 ;  /* 0x0000000402e47825 */ /* 0x000fe200078e02c0 */
[----:B---3--:R-:W-:Y:S01]  /*aeb60*/  ISETP.GE.AND P6, PT, R3, c[0x0][0x17c], PT ;  /* 0x00005f0003007a0c */ /* 0x008fe20003fc6270 */
[----:B------:R1:W-:Y:S02]  /*aeb70*/  @P4 STG.E [R230.64], R251 ;  /* 0x000000fbe6004986 */ /* 0x0003e4000c101904 */
[----:B------:R3:W-:Y:S01]  /*aeb80*/  @P5 STG.E [R232.64], R250 ;  /* 0x000000fae8005986 */ /* 0x0007e2000c101904 */
[----:B------:R-:W-:Y:S01]  /*aeb90*/  ISETP.LT.AND P4, PT, R239, c[0x0][0x178], !P0 ;  /* 0x00005e00ef007a0c */ /* 0x000fe20004781270 */
[----:B------:R-:W-:Y:S01]  /*aeba0*/  ISETP.LT.AND P0, PT, R238, c[0x0][0x178], !P0 ;  /* 0x00005e00ee007a0c */ /* 0x000fe20004701270 */
[----:B------:R4:W-:Y:S01]  /*aebb0*/  @P2 STG.E [R228.64], R237 ;  /* 0x000000ede4002986 */ /* 0x0009e2000c101904 */
[----:B------:R-:W-:Y:S02]  /*aebc0*/  ISETP.LT.AND P2, PT, R179, c[0x0][0x178], !P6 ;  /* 0x00005e00b3007a0c */ /* 0x000fe40007741270 */
[C---:B------:R-:W-:Y:S01]  /*aebd0*/  IADD3 R234, R2.reuse, c[0x0][0x198], RZ ;  /* 0x0000660002ea7a10 */ /* 0x040fe20007ffe0ff */
[----:B-1----:R-:W2:Y:S01]  /*aebe0*/  LDL.LU R251, [R1+0x1d00] ;  /* 0x001d000001fb7983 */ /* 0x002ea20000300800 */
[----:B------:R-:W-:-:S04]  /*aebf0*/  IMAD.WIDE R230, R2, 0x4, R14 ;  /* 0x0000000402e67825 */ /* 0x000fc800078e020e */
[----:B------:R-:W2:Y:S02]  /*aec00*/  LDL.LU R242, [R1+0x1cf0] ;  /* 0x001cf00001f27983 */ /* 0x000ea40000300800 */
[C---:B---3--:R-:W-:Y:S01]  /*aec10*/  IMAD.WIDE R232, R2.reuse, 0x4, R12 ;  /* 0x0000000402e87825 */ /* 0x048fe200078e020c */
[----:B------:R-:W3:Y:S04]  /*aec20*/  LDL.LU R250, [R1+0x1ca0] ;  /* 0x001ca00001fa7983 */ /* 0x000ee80000300800 */
[----:B----4-:R1:W-:Y:S01]  /*aec30*/  @P1 STG.E [R230.64], R236 ;  /* 0x000000ece6001986 */ /* 0x0103e2000c101904 */
[----:B------:R-:W-:-:S04]  /*aec40*/  IMAD.WIDE R228, R2, 0x4, R10 ;  /* 0x0000000402e47825 */ /* 0x000fc800078e020a */
[----:B------:R4:W-:Y:S02]  /*aec50*/  @P3 STG.E [R232.64], R241 ;  /* 0x000000f1e8003986 */ /* 0x0009e4000c101904 */
[----:B------:R-:W-:Y:S01]  /*aec60*/  IMAD.WIDE R2, R2, 0x4, R8 ;  /* 0x0000000402027825 */ /* 0x000fe200078e0208 */
[----:B-1----:R-:W3:Y:S03]  /*aec70*/  LDL.LU R236, [R1+0x1b30] ;  /* 0x001b300001ec7983 */ /* 0x002ee60000300800 */
[----:B----4-:R-:W4:Y:S02]  /*aec80*/  LDL.LU R241, [R1+0x1800] ;  /* 0x0018000001f17983 */ /* 0x010f240000300800 */
[----:B------:R-:W-:Y:S01]  /*aec90*/  IMAD.WIDE R230, R234, 0x4, R4 ;  /* 0x00000004eae67825 */ /* 0x000fe200078e0204 */
[----:B------:R1:W-:Y:S03]  /*aeca0*/  @P4 STG.E [R228.64], R240 ;  /* 0x000000f0e4004986 */ /* 0x0003e6000c101904 */
[----:B------:R-:W4:Y:S02]  /*aecb0*/  LDL.LU R237, [R1+0x1cf4] ;  /* 0x001cf40001ed7983 */ /* 0x000f240000300800 */
[----:B------:R1:W-:Y:S02]  /*aecc0*/  @P0 STG.E [R2.64], R249 ;  /* 0x000000f902000986 */ /* 0x0003e4000c101904 */
[----:B-1----:R-:W4:Y:S01]  /*aecd0*/  LDL.LU R240, [R1+0x1ca4] ;  /* 0x001ca40001f07983 */ /* 0x002f220000300800 */
[----:B------:R-:W4:Y:S03]  /*aece0*/  LDL.LU R249, [R1+0x10b0] ;  /* 0x0010b00001f97983 */ /* 0x000f260000300800 */
        /* <DEDUP_REMOVED lines=12> */
[----:B------:R1:W-:Y:S02]  /*aedb0*/  @P3 STG.E [R228.64], R251 ;  /* 0x000000fbe4003986 */ /* 0x0003e4000c101904 */
[----:B------:R-:W-:Y:S01]  /*aedc0*/  IMAD.WIDE R230, R234, 0x4, R12 ;  /* 0x00000004eae67825 */ /* 0x000fe200078e020c */
[----:B------:R-:W-:-:S03]  /*aedd0*/  ISETP.LT.AND P6, PT, R238, c[0x0][0x178], !P6 ;  /* 0x00005e00ee007a0c */ /* 0x000fc600077c1270 */
[C---:B-1----:R-:W-:Y:S01]  /*aede0*/  IMAD.WIDE R2, R234.reuse, 0x4, R192 ;  /* 0x00000004ea027825 */ /* 0x042fe200078e02c0 */
[----:B------:R-:W2:Y:S03]  /*aedf0*/  LDL.LU R243, [R1+0x1d24] ;  /* 0x001d240001f37983 */ /* 0x000ea60000300800 */
[----:B------:R-:W2:Y:S02]  /*aee00*/  LDL.LU R251, [R1+0x1d04] ;  /* 0x001d040001fb7983 */ /* 0x000ea40000300800 */
[C---:B------:R-:W-:Y:S01]  /*aee10*/  IMAD.WIDE R228, R234.reuse, 0x4, R14 ;  /* 0x00000004eae47825 */ /* 0x040fe200078e020e */
[----:B------:R1:W-:Y:S01]  /*aee20*/  @P0 STG.E [R2.64], R242 ;  /* 0x000000f202000986 */ /* 0x0003e2000c101904 */
[----:B------:R-:W-:Y:S02]  /*aee30*/  ISETP.LT.AND P3, PT, R179, c[0x0][0x178], !P1 ;  /* 0x00005e00b3007a0c */ /* 0x000fe40004f61270 */
[----:B------:R-:W-:-:S04]  /*aee40*/  IMAD.WIDE R232, R234, 0x4, R10 ;  /* 0x00000004eae87825 */ /* 0x000fc800078e020a */
[----:B---3--:R-:W-:Y:S01]  /*aee50*/  @P2 STG.E [R228.64], R250 ;  /* 0x000000fae4002986 */ /* 0x008fe2000c101904 */
[C---:B------:R-:W-:Y:S01]  /*aee60*/  IADD3 R235, R234.reuse, c[0x0][0x198], RZ ;  /* 0x00006600eaeb7a10 */ /* 0x040fe20007ffe0ff */
[----:B------:R3:W-:Y:S04]  /*aee70*/  @P5 STG.E [R230.64], R236 ;  /* 0x000000ece6005986 */ /* 0x0007e8000c101904 */
[----:B-1----:R-:W2:Y:S01]  /*aee80*/  LDL.LU R242, [R1+0x408c] ;  /* 0x00408c0001f27983 */ /* 0x002ea20000300800 */
[----:B----4-:R1:W-:Y:S02]  /*aee90*/  @P4 STG.E [R232.64], R241 ;  /* 0x000000f1e8004986 */ /* 0x0103e4000c101904 */
[----:B------:R-:W-:Y:S01]  /*aeea0*/  IMAD.WIDE R2, R234, 0x4, R8 ;  /* 0x00000004ea027825 */ /* 0x000fe200078e0208 */
[----:B---3--:R-:W3:Y:S03]  /*aeeb0*/  LDL.LU R236, [R1+0x1b34] ;  /* 0x001b340001ec7983 */ /* 0x008ee60000300800 */
[----:B------:R-:W-:Y:S01]  /*aeec0*/  IMAD.WIDE R228, R235, 0x4, R4 ;  /* 0x00000004ebe47825 */ /* 0x000fe200078e0204 */
[----:B------:R-:W-:Y:S04]  /*aeed0*/  @P6 STG.E [R2.64], R249 ;  /* 0x000000f902006986 */ /* 0x000fe8000c101904 */
[----:B-1----:R-:W4:Y:S04]  /*aeee0*/  LDL.LU R241, [R1+0x1804] ;  /* 0x0018040001f17983 */ /* 0x002f280000300800 */
[----:B--2---:R1:W-:Y:S04]  /*aeef0*/  @P3 STG.E [R228.64], R248 ;  /* 0x000000f8e4003986 */ /* 0x0043e8000c101904 */
[----:B-1----:R-:W2:Y:S01]  /*aef00*/  LDL.LU R248, [R1+0x10b4] ;  /* 0x0010b40001f87983 */ /* 0x002ea20000300800 */
[----:B------:R-:W2:Y:S02]  /*aef10*/  LDL.LU R250, [R1+0x1c38] ;  /* 0x001c380001fa7983 */ /* 0x000ea40000300800 */
        /* <DEDUP_REMOVED lines=12> */
[----:B------:R1:W-:Y:S01]  /*aefe0*/  @P5 STG.E [R2.64], R243 ;  /* 0x000000f302005986 */ /* 0x0003e2000c101904 */
[----:B------:R1:W-:Y:S01]  /*aeff0*/  @P0 STG.E [R228.64], R251 ;  /* 0x000000fbe4000986 */ /* 0x0003e2000c101904 */
[----:B------:R-:W-:Y:S02]  /*af000*/  ISETP.LT.AND P1, PT, R238, c[0x0][0x178], !P1 ;  /* 0x00005e00ee007a0c */ /* 0x000fe40004f21270 */
[----:B------:R-:W-:Y:S01]  /*af010*/  @P4 STG.E [R230.64], R237 ;  /* 0x000000ede6004986 */ /* 0x000fe2000c101904 */
[----:B------:R1:W-:Y:S02]  /*af020*/  @P2 STG.E [R232.64], R240 ;  /* 0x000000f0e8002986 */ /* 0x0003e4000c101904 */
[C---:B-1----:R-:W-:Y:S01]  /*af030*/  IMAD.WIDE R2, R235.reuse, 0x4, R12 ;  /* 0x00000004eb027825 */ /* 0x042fe200078e020c */
[----:B------:R-:W2:Y:S03]  /*af040*/  LDL.LU R243, [R1+0x19a8] ;  /* 0x0019a80001f37983 */ /* 0x000ea60000300800 */
[----:B------:R-:W2:Y:S01]  /*af050*/  LDL.LU R251, [R1+0x1688] ;  /* 0x0016880001fb7983 */ /* 0x000ea20000300800 */
[----:B------:R-:W-:Y:S01]  /*af060*/  ISETP.GE.AND P5, PT, R242, c[0x0][0x17c], PT ;  /* 0x00005f00f2007a0c */ /* 0x000fe20003fa6270 */
[----:B------:R-:W2:Y:S01]  /*af070*/  LDL.LU R240, [R1+0x13a8] ;  /* 0x0013a80001f07983 */ /* 0x000ea20000300800 */
[----:B------:R-:W-:-:S04]  /*af080*/  IMAD.WIDE R228, R235, 0x4, R10 ;  /* 0x00000004ebe47825 */ /* 0x000fc800078e020a */
[----:B------:R-:W2:Y:S01]  /*af090*/  LDL.LU R242, [R1+0x1248] ;  /* 0x0012480001f27983 */ /* 0x000ea20000300800 */
[----:B------:R-:W-:Y:S02]  /*af0a0*/  ISETP.LT.AND P0, PT, R179, c[0x0][0x178], !P5 ;  /* 0x00005e00b3007a0c */ /* 0x000fe40006f01270 */
[----:B------:R-:W-:Y:S01]  /*af0b0*/  ISETP.LT.AND P2, PT, R163, c[0x0][0x178], !P5 ;  /* 0x00005e00a3007a0c */ /* 0x000fe20006f41270 */
[----:B---3--:R1:W-:Y:S04]  /*af0c0*/  @P3 STG.E [R2.64], R236 ;  /* 0x000000ec02003986 */ /* 0x0083e8000c101904 */
[----:B----4-:R3:W-:Y:S01]  /*af0d0*/  @P6 STG.E [R228.64], R241 ;  /* 0x000000f1e4006986 */ /* 0x0107e2000c101904 */
[----:B-1----:R-:W-:-:S03]  /*af0e0*/  IADD3 R2, R235, c[0x0][0x198], RZ ;  /* 0x00006600eb027a10 */ /* 0x002fc60007ffe0ff */
[----:B------:R-:W4:Y:S02]  /*af0f0*/  LDL.LU R236, [R1+0xf18] ;  /* 0x000f180001ec7983 */ /* 0x000f240000300800 */
[----:B------:R-:W-:-:S04]  /*af100*/  IMAD.WIDE R230, R2, 0x4, R4 ;  /* 0x0000000402e67825 */ /* 0x000fc800078e0204 */
[----:B---3--:R-:W-:Y:S01]  /*af110*/  IMAD.WIDE R228, R235, 0x4, R8 ;  /* 0x00000004ebe47825 */ /* 0x008fe200078e0208 */
[----:B------:R-:W4:Y:S03]  /*af120*/  LDL.LU R241, [R1+0x898] ;  /* 0x0008980001f17983 */ /* 0x000f260000300800 */
[----:B------:R-:W-:-:S04]  /*af130*/  IMAD.WIDE R232, R2, 0x4, R194 ;  /* 0x0000000402e87825 */ /* 0x000fc800078e02c2 */
[----:B------:R-:W4:Y:S01]  /*af140*/  LDL.LU R237, [R1+0x19ac] ;  /* 0x0019ac0001ed7983 */ /* 0x000f220000300800 */
[----:B--2---:R1:W-:Y:S01]  /*af150*/  @P1 STG.E [R228.64], R248 ;  /* 0x000000f8e4001986 */ /* 0x0043e2000c101904 */
[----:B------:R-:W-:Y:S02]  /*af160*/  @P0 STG.E [R230.64], R250 ;  /* 0x000000fae6000986 */ /* 0x000fe4000c101904 */
[----:B------:R2:W-:Y:S01]  /*af170*/  @P2 STG.E [R232.64], R249 ;  /* 0x000000f9e8002986 */ /* 0x0005e2000c101904 */
[----:B-1----:R-:W3:Y:S01]  /*af180*/  LDL.LU R248, [R1+0x124c] ;  /* 0x00124c0001f87983 */ /* 0x002ee20000300800 */
[----:B--2---:R-:W2:Y:S02]  /*af190*/  LDL.LU R249, [R1+0x1c3c] ;  /* 0x001c3c0001f97983 */ /* 0x004ea40000300800 */
[----:B------:R-:W3:Y:S02]  /*af1a0*/  LDL.LU R3, [R1+0x4090] ;  /* 0x0040900001037983 */ /* 0x000ee40000300800 */
[----:B------:R-:W3:Y:S01]  /*af1b0*/  LDL.LU R250, [R1+0x1c2c] ;  /* 0x001c2c0001fa7983 */ /* 0x000ee20000300800 */
        /* <DEDUP_REMOVED lines=10> */
[----:B------:R-:W-:Y:S01]  /*af260*/  @P4 STG.E [R228.64], R243 ;  /* 0x000000f3e4004986 */ /* 0x000fe2000c101904 */
[----:B------:R1:W-:Y:S02]  /*af270*/  @P3 STG.E [R230.64], R251 ;  /* 0x000000fbe6003986 */ /* 0x0003e4000c101904 */
[----:B------:R1:W-:Y:S01]  /*af280*/  @P6 STG.E [R232.64], R240 ;  /* 0x000000f0e8006986 */ /* 0x0003e2000c101904 */
[----:B------:R-:W-:Y:S02]  /*af290*/  ISETP.LT.AND P6, PT, R179, c[0x0][0x178], !P1 ;  /* 0x00005e00b3007a0c */ /* 0x000fe40004fc1270 */
[----:B------:R-:W-:-:S02]  /*af2a0*/  ISETP.LT.AND P3, PT, R163, c[0x0][0x178], !P1 ;  /* 0x00005e00a3007a0c */ /* 0x000fc40004f61270 */
[----:B------:R-:W-:Y:S01]  /*af2b0*/  ISETP.LT.AND P4, PT, R99, c[0x0][0x178], !P1 ;  /* 0x00005e0063007a0c */ /* 0x000fe20004f81270 */
[----:B-1----:R-:W3:Y:S01]  /*af2c0*/  LDL.LU R251, [R1+0x168c] ;  /* 0x00168c0001fb7983 */ /* 0x002ee20000300800 */
[----:B------:R-:W-:-:S04]  /*af2d0*/  IMAD.WIDE R232, R2, 0x4, R12 ;  /* 0x0000000402e87825 */ /* 0x000fc800078e020c */
[----:B------:R-:W-:-:S04]  /*af2e0*/  IMAD.WIDE R230, R2, 0x4, R10 ;  /* 0x0000000402e67825 */ /* 0x000fc800078e020a */
[C---:B------:R-:W-:Y:S01]  /*af2f0*/  IMAD.WIDE R228, R2.reuse, 0x4, R8 ;  /* 0x0000000402e47825 */ /* 0x040fe200078e0208 */
[----:B------:R-:W-:Y:S01]  /*af300*/  IADD3 R2, R2, c[0x0][0x198], RZ ;  /* 0x0000660002027a10 */ /* 0x000fe20007ffe0ff */
[----:B------:R-:W3:Y:S04]  /*af310*/  LDL.LU R240, [R1+0x13ac] ;  /* 0x0013ac0001f07983 */ /* 0x000ee80000300800 */
[----:B------:R-:W-:Y:S01]  /*af320*/  @P0 STG.E [R232.64], R242 ;  /* 0x000000f2e8000986 */ /* 0x000fe2000c101904 */
[----:B----4-:R1:W-:Y:S03]  /*af330*/  @P2 STG.E [R230.64], R236 ;  /* 0x000000ece6002986 */ /* 0x0103e6000c101904 */
[----:B------:R4:W-:Y:S04]  /*af340*/  @P5 STG.E [R228.64], R241 ;  /* 0x000000f1e4005986 */ /* 0x0009e8000c101904 */
[----:B-1----:R-:W3:Y:S01]  /*af350*/  LDL.LU R236, [R1+0xf1c] ;  /* 0x000f1c0001ec7983 */ /* 0x002ee20000300800 */
[----:B------:R-:W-:-:S04]  /*af360*/  IMAD.WIDE R230, R2, 0x4, R194 ;  /* 0x0000000402e67825 */ /* 0x000fc800078e02c2 */
[C---:B----4-:R-:W-:Y:S01]  /*af370*/  IMAD.WIDE R228, R2.reuse, 0x4, R4 ;  /* 0x0000000402e47825 */ /* 0x050fe200078e0204 */
[----:B------:R-:W3:Y:S03]  /*af380*/  LDL.LU R241, [R1+0x89c] ;  /* 0x00089c0001f17983 */ /* 0x000ee60000300800 */
[----:B------:R-:W-:Y:S01]  /*af390*/  IMAD.WIDE R232, R2, 0x4, R6 ;  /* 0x0000000402e87825 */ /* 0x000fe200078e0206 */
[----:B--2---:R1:W-:Y:S03]  /*af3a0*/  @P6 STG.E [R228.64], R249 ;  /* 0x000000f9e4006986 */ /* 0x0043e6000c101904 */
[----:B---3--:R2:W-:Y:S01]  /*af3b0*/  @P3 STG.E [R230.64], R250 ;  /* 0x000000fae6003986 */ /* 0x0085e2000c101904 */
[----:B------:R3:W-:Y:S04]  /*af3c0*/  @P4 STG.E [R232.64], R237 ;  /* 0x000000ede8004986 */ /* 0x0007e8000c101904 */
[----:B-1----:R-:W4:Y:S01]  /*af3d0*/  LDL.LU R249, [R1+0x1c68] ;  /* 0x001c680001f97983 */ /* 0x002f220000300800 */
[----:B------:R-:W4:Y:S03]  /*af3e0*/  LDL.LU R235, [R1+0x4098] ;  /* 0x0040980001eb7983 */ /* 0x000f260000300800 */
[----:B--2---:R-:W2:Y:S01]  /*af3f0*/  LDL.LU R250, [R1+0x1c58] ;  /* 0x001c580001fa7983 */ /* 0x004ea20000300800 */
[----:B---3--:R-:W3:Y:S01]  /*af400*/  LDL.LU R237, [R1+0x19b8] ;  /* 0x0019b80001ed7983 */ /* 0x008ee20000300800 */
[----:B------:R-:W-:-:S02]  /*af410*/  ISETP.LT.AND P2, PT, R147, c[0x0][0x178], !P1 ;  /* 0x00005e0093007a0c */ /* 0x000fc40004f41270 */
[----:B------:R-:W-:Y:S02]  /*af420*/  ISETP.LT.AND P0, PT, R131, c[0x0][0x178], !P1 ;  /* 0x00005e0083007a0c */ /* 0x000fe40004f01270 */
[----:B------:R-:W-:Y:S01]  /*af430*/  ISETP.LT.AND P5, PT, R115, c[0x0][0x178], !P1 ;  /* 0x00005e0073007a0c */ /* 0x000fe20004fa1270 */
[----:B------:R-:W-:Y:S01]  /*af440*/  IMAD.WIDE R228, R2, 0x4, R192 ;  /* 0x0000000402e47825 */ /* 0x000fe200078e02c0 */
[----:B------:R-:W-:Y:S02]  /*af450*/  ISETP.GE.AND P6, PT, R3, c[0x0][0x17c], PT ;  /* 0x00005f0003007a0c */ /* 0x000fe40003fc6270 */
[----:B------:R-:W-:Y:S01]  /*af460*/  ISETP.LT.AND P3, PT, R239, c[0x0][0x178], !P1 ;  /* 0x00005e00ef007a0c */ /* 0x000fe20004f61270 */
[----:B------:R-:W-:Y:S01]  /*af470*/  ISETP.LT.AND P1, PT, R238, c[0x0][0x178], !P1 ;  /* 0x00005e00ee007a0c */ /* 0x000fe20004f21270 */
[----:B------:R-:W3:Y:S01]  /*af480*/  LDL.LU R243, [R1+0x16a8] ;  /* 0x0016a80001f37983 */ /* 0x000ee20000300800 */
[----:B------:R-:W-:-:S04]  /*af490*/  IMAD.WIDE R230, R2, 0x4, R14 ;  /* 0x0000000402e67825 */ /* 0x000fc800078e020e */
[C---:B------:R-:W-:Y:S01]  /*af4a0*/  IMAD.WIDE R232, R2.reuse, 0x4, R12 ;  /* 0x0000000402e87825 */ /* 0x040fe200078e020c */
[C---:B------:R-:W-:Y:S01]  /*af4b0*/  IADD3 R234, R2.reuse, c[0x0][0x198], RZ ;  /* 0x0000660002ea7a10 */ /* 0x040fe20007ffe0ff */
[----:B------:R-:W3:Y:S04]  /*af4c0*/  LDL.LU R242, [R1+0x13b8] ;  /* 0x0013b80001f27983 */ /* 0x000ee80000300800 */
[----:B------:R1:W-:Y:S01]  /*af4d0*/  @P2 STG.E [R228.64], R251 ;  /* 0x000000fbe4002986 */ /* 0x0003e2000c101904 */
[----:B------:R-:W-:Y:S02]  /*af4e0*/  ISETP.LT.AND P2, PT, R179, c[0x0][0x178], !P6 ;  /* 0x00005e00b3007a0c */ /* 0x000fe40007741270 */
[----:B------:R-:W-:Y:S01]  /*af4f0*/  ISETP.LT.AND P4, PT, R99, c[0x0][0x178], !P6 ;  /* 0x00005e0063007a0c */ /* 0x000fe20007781270 */
[----:B------:R1:W-:Y:S01]  /*af500*/  @P0 STG.E [R230.64], R240 ;  /* 0x000000f0e6000986 */ /* 0x0003e2000c101904 */
[----:B------:R1:W-:Y:S01]  /*af510*/  @P5 STG.E [R232.64], R248 ;  /* 0x000000f8e8005986 */ /* 0x0003e2000c101904 */
[----:B------:R-:W-:Y:S01]  /*af520*/  ISETP.LT.AND P5, PT, R163, c[0x0][0x178], !P6 ;  /* 0x00005e00a3007a0c */ /* 0x000fe200077a1270 */
[----:B-1----:R-:W-:-:S04]  /*af530*/  IMAD.WIDE R228, R2, 0x4, R10 ;  /* 0x0000000402e47825 */ /* 0x002fc800078e020a */
[----:B------:R-:W-:Y:S01]  /*af540*/  IMAD.WIDE R2, R2, 0x4, R8 ;  /* 0x0000000402027825 */ /* 0x000fe200078e0208 */
[----:B------:R-:W3:Y:S03]  /*af550*/  LDL.LU R240, [R1+0x1258] ;  /* 0x0012580001f07983 */ /* 0x000ee60000300800 */
[----:B------:R-:W3:Y:S02]  /*af560*/  LDL.LU R248, [R1+0xf28] ;  /* 0x000f280001f87983 */ /* 0x000ee40000300800 */
[C---:B------:R-:W-:Y:S01]  /*af570*/  IMAD.WIDE R230, R234.reuse, 0x4, R4 ;  /* 0x00000004eae67825 */ /* 0x040fe200078e0204 */
[----:B------:R1:W-:Y:S04]  /*af580*/  @P3 STG.E [R228.64], R236 ;  /* 0x000000ece4003986 */ /* 0x0003e8000c101904 */
[----:B------:R1:W-:Y:S04]  /*af590*/  @P1 STG.E [R2.64], R241 ;  /* 0x000000f102001986 */ /* 0x0003e8000c101904 */
[----:B-1----:R-:W3:Y:S01]  /*af5a0*/  LDL.LU R236, [R1+0x16ac] ;  /* 0x0016ac0001ec7983 */ /* 0x002ee20000300800 */
[----:B------:R-:W-:-:S03]  /*af5b0*/  IMAD.WIDE R228, R234, 0x4, R6 ;  /* 0x00000004eae47825 */ /* 0x000fc600078e0206 */
[----:B------:R-:W3:Y:S01]  /*af5c0*/  LDL.LU R241, [R1+0x13bc] ;  /* 0x0013bc0001f17983 */ /* 0x000ee20000300800 */
[----:B------:R-:W3:Y:S02]  /*af5d0*/  LDL.LU R251, [R1+0x8a8] ;  /* 0x0008a80001fb7983 */ /* 0x000ee40000300800 */
[----:B------:R-:W-:Y:S01]  /*af5e0*/  IMAD.WIDE R2, R234, 0x4, R194 ;  /* 0x00000004ea027825 */ /* 0x000fe200078e02c2 */
[----:B----4-:R1:W-:Y:S04]  /*af5f0*/  @P2 STG.E [R230.64], R249 ;  /* 0x000000f9e6002986 */ /* 0x0103e8000c101904 */
[----:B--2---:R2:W-:Y:S01]  /*af600*/  @P5 STG.E [R2.64], R250 ;  /* 0x000000fa02005986 */ /* 0x0045e2000c101904 */
[----:B---3--:R3:W-:Y:S03]  /*af610*/  @P4 STG.E [R228.64], R237 ;  /* 0x000000ede4004986 */ /* 0x0087e6000c101904 */
[----:B-1----:R-:W4:Y:S01]  /*af620*/  LDL.LU R249, [R1+0x1c6c] ;  /* 0x001c6c0001f97983 */ /* 0x002f220000300800 */
[----:B--2---:R-:W2:Y:S03]  /*af630*/  LDL.LU R250, [R1+0x1c5c] ;  /* 0x001c5c0001fa7983 */ /* 0x004ea60000300800 */
[----:B---3--:R-:W3:Y:S01]  /*af640*/  LDL.LU R237, [R1+0x19bc] ;  /* 0x0019bc0001ed7983 */ /* 0x008ee20000300800 */
[----:B------:R-:W-:-:S02]  /*af650*/  ISETP.LT.AND P1, PT, R147, c[0x0][0x178], !P6 ;  /* 0x00005e0093007a0c */ /* 0x000fc40007721270 */
[----:B------:R-:W-:Y:S02]  /*af660*/  ISETP.LT.AND P2, PT, R131, c[0x0][0x178], !P6 ;  /* 0x00005e0083007a0c */ /* 0x000fe40007741270 */
[----:B------:R-:W-:Y:S02]  /*af670*/  ISETP.LT.AND P5, PT, R115, c[0x0][0x178], !P6 ;  /* 0x00005e0073007a0c */ /* 0x000fe400077a1270 */
[----:B------:R-:W-:Y:S01]  /*af680*/  ISETP.LT.AND P3, PT, R239, c[0x0][0x178], !P6 ;  /* 0x00005e00ef007a0c */ /* 0x000fe20007761270 */
[----:B------:R-:W-:Y:S01]  /*af690*/  IMAD.WIDE R2, R234, 0x4, R192 ;  /* 0x00000004ea027825 */ /* 0x000fe200078e02c0 */
[----:B------:R-:W-:-:S03]  /*af6a0*/  ISETP.GE.AND P0, PT, R235, c[0x0][0x17c], PT ;  /* 0x00005f00eb007a0c */ /* 0x000fc60003f06270 */
[----:B------:R-:W-:Y:S01]  /*af6b0*/  IMAD.WIDE R228, R234, 0x4, R14 ;  /* 0x00000004eae47825 */ /* 0x000fe200078e020e */
[----:B------:R-:W-:-:S03]  /*af6c0*/  ISETP.LT.AND P6, PT, R238, c[0x0][0x178], !P6 ;  /* 0x00005e00ee007a0c */ /* 0x000fc600077c1270 */
[----:B------:R-:W-:Y:S01]  /*af6d0*/  IMAD.WIDE R230, R234, 0x4, R12 ;  /* 0x00000004eae67825 */ /* 0x000fe200078e020c */
[----:B------:R-:W-:-:S03]  /*af6e0*/  ISETP.LT.AND P4, PT, R179, c[0x0][0x178], !P0 ;  /* 0x00005e00b3007a0c */ /* 0x000fc60004781270 */
[C---:B------:R-:W-:Y:S01]  /*af6f0*/  IMAD.WIDE R232, R234.reuse, 0x4, R10 ;  /* 0x00000004eae87825 */ /* 0x040fe200078e020a */
[----:B------:R1:W-:Y:S03]  /*af700*/  @P1 STG.E [R2.64], R243 ;  /* 0x000000f302001986 */ /* 0x0003e6000c101904 */
[----:B------:R-:W-:Y:S01]  /*af710*/  @P2 STG.E [R228.64], R242 ;  /* 0x000000f2e4002986 */ /* 0x000fe2000c101904 */
[C---:B------:R-:W-:Y:S02]  /*af720*/  IADD3 R235, R234.reuse, c[0x0][0x198], RZ ;  /* 0x00006600eaeb7a10 */ /* 0x040fe40007ffe0ff */
[----:B------:R-:W-:Y:S01]  /*af730*/  ISETP.LT.AND P1, PT, R163, c[0x0][0x178], !P0 ;  /* 0x00005e00a3007a0c */ /* 0x000fe20004721270 */
[----:B------:R1:W-:Y:S04]  /*af740*/  @P5 STG.E [R230.64], R240 ;  /* 0x000000f0e6005986 */ /* 0x0003e8000c101904 */
[----:B-1----:R-:W3:Y:S01]  /*af750*/  LDL.LU R243, [R1+0x409c] ;  /* 0x00409c0001f37983 */ /* 0x002ee20000300800 */
[----:B------:R1:W-:Y:S02]  /*af760*/  @P3 STG.E [R232.64], R248 ;  /* 0x000000f8e8003986 */ /* 0x0003e4000c101904 */
[----:B------:R-:W-:Y:S01]  /*af770*/  IMAD.WIDE R2, R234, 0x4, R8 ;  /* 0x00000004ea027825 */ /* 0x000fe200078e0208 */
[----:B------:R-:W-:Y:S01]  /*af780*/  ISETP.LT.AND P2, PT, R99, c[0x0][0x178], !P0 ;  /* 0x00005e0063007a0c */ /* 0x000fe20004741270 */
[----:B------:R-:W3:Y:S02]  /*af790*/  LDL.LU R240, [R1+0x125c] ;  /* 0x00125c0001f07983 */ /* 0x000ee40000300800 */
[----:B------:R-:W-:Y:S01]  /*af7a0*/  IMAD.WIDE R228, R235, 0x4, R4 ;  /* 0x00000004ebe47825 */ /* 0x000fe200078e0204 */
[----:B------:R-:W-:Y:S01]  /*af7b0*/  ISETP.LT.AND P5, PT, R147, c[0x0][0x178], !P0 ;  /* 0x00005e0093007a0c */ /* 0x000fe200047a1270 */
[----:B-1----:R-:W3:Y:S04]  /*af7c0*/  LDL.LU R248, [R1+0xf2c] ;  /* 0x000f2c0001f87983 */ /* 0x002ee80000300800 */
[----:B------:R1:W-:Y:S01]  /*af7d0*/  @P6 STG.E [R2.64], R251 ;  /* 0x000000fb02006986 */ /* 0x0003e2000c101904 */
[----:B------:R-:W-:-:S04]  /*af7e0*/  IMAD.WIDE R230, R235, 0x4, R192 ;  /* 0x00000004ebe67825 */ /* 0x000fc800078e02c0 */
[C---:B-1----:R-:W-:Y:S01]  /*af7f0*/  IMAD.WIDE R2, R235.reuse, 0x4, R194 ;  /* 0x00000004eb027825 */ /* 0x042fe200078e02c2 */
[----:B----4-:R1:W-:Y:S04]  /*af800*/  @P4 STG.E [R228.64], R249 ;  /* 0x000000f9e4004986 */ /* 0x0103e8000c101904 */
[----:B--2---:R2:W-:Y:S01]  /*af810*/  @P1 STG.E [R2.64], R250 ;  /* 0x000000fa02001986 */ /* 0x0045e2000c101904 */
[----:B-1----:R-:W4:Y:S01]  /*af820*/  LDL.LU R249, [R1+0x8ac] ;  /* 0x0008ac0001f97983 */ /* 0x002f220000300800 */
[----:B------:R-:W-:-:S04]  /*af830*/  IMAD.WIDE R228, R235, 0x4, R6 ;  /* 0x00000004ebe47825 */ /* 0x000fc800078e0206 */
[----:B------:R-:W4:Y:S02]  /*af840*/  LDL.LU R242, [R1+0x1d18] ;  /* 0x001d180001f27983 */ /* 0x000f240000300800 */
[----:B------:R-:W4:Y:S01]  /*af850*/  LDL.LU R251, [R1+0x1ce8] ;  /* 0x001ce80001fb7983 */ /* 0x000f220000300800 */
[----:B------:R-:W4:Y:S04]  /*af860*/  LDL.LU R234, [R1+0x40a0] ;  /* 0x0040a00001ea7983 */ /* 0x000f280000300800 */
[----:B---3--:R-:W-:Y:S01]  /*af870*/  @P2 STG.E [R228.64], R237 ;  /* 0x000000ede4002986 */ /* 0x008fe2000c101904 */
[----:B------:R-:W3:Y:S02]  /*af880*/  LDL.LU R244, [R1+0x1c78] ;  /* 0x001c780001f47983 */ /* 0x000ee40000300800 */
[----:B------:R1:W-:Y:S02]  /*af890*/  @P5 STG.E [R230.64], R236 ;  /* 0x000000ece6005986 */ /* 0x0003e4000c101904 */
[----:B--2---:R-:W3:Y:S01]  /*af8a0*/  LDL.LU R250, [R1+0x1b28] ;  /* 0x001b280001fa7983 */ /* 0x004ee20000300800 */
[----:B-1----:R-:W3:Y:S01]  /*af8b0*/  LDL.LU R236, [R1+0x17f8] ;  /* 0x0017f80001ec7983 */ /* 0x002ee20000300800 */
[----:B------:R-:W-:-:S02]  /*af8c0*/  ISETP.LT.AND P3, PT, R131, c[0x0][0x178], !P0 ;  /* 0x00005e0083007a0c */ /* 0x000fc40004761270 */
[----:B------:R-:W-:Y:S02]  /*af8d0*/  ISETP.LT.AND P6, PT, R115, c[0x0][0x178], !P0 ;  /* 0x00005e0073007a0c */ /* 0x000fe400047c1270 */
[----:B------:R-:W-:Y:S01]  /*af8e0*/  ISETP.LT.AND P4, PT, R239, c[0x0][0x178], !P0 ;  /* 0x00005e00ef007a0c */ /* 0x000fe20004781270 */
[----:B------:R-:W-:Y:S01]  /*af8f0*/  IMAD.WIDE R232, R235, 0x4, R14 ;  /* 0x00000004ebe87825 */ /* 0x000fe200078e020e */
[----:B------:R-:W-:-:S03]  /*af900*/  ISETP.GE.AND P1, PT, R243, c[0x0][0x17c], PT ;  /* 0x00005f00f3007a0c */ /* 0x000fc60003f26270 */
[----:B------:R-:W-:Y:S01]  /*af910*/  IMAD.WIDE R2, R235, 0x4, R12 ;  /* 0x00000004eb027825 */ /* 0x000fe200078e020c */
[----:B------:R-:W-:-:S03]  /*af920*/  ISETP.LT.AND P0, PT, R238, c[0x0][0x178], !P0 ;  /* 0x00005e00ee007a0c */ /* 0x000fc60004701270 */
[----:B------:R-:W-:Y:S01]  /*af930*/  IMAD.WIDE R228, R235, 0x4, R10 ;  /* 0x00000004ebe47825 */ /* 0x000fe200078e020a */
[----:B------:R-:W-:Y:S01]  /*af940*/  ISETP.LT.AND P2, PT, R179, c[0x0][0x178], !P1 ;  /* 0x00005e00b3007a0c */ /* 0x000fe20004f41270 */
[----:B------:R-:W3:Y:S04]  /*af950*/  LDL.LU R243, [R1+0x14f8] ;  /* 0x0014f80001f37983 */ /* 0x000ee80000300800 */
[----:B------:R1:W-:Y:S01]  /*af960*/  @P3 STG.E [R232.64], R241 ;  /* 0x000000f1e8003986 */ /* 0x0003e2000c101904 */
[----:B------:R-:W-:Y:S01]  /*af970*/  ISETP.LT.AND P3, PT, R163, c[0x0][0x178], !P1 ;  /* 0x00005e00a3007a0c */ /* 0x000fe20004f61270 */
[----:B------:R1:W-:Y:S02]  /*af980*/  @P6 STG.E [R2.64], R240 ;  /* 0x000000f002006986 */ /* 0x0003e4000c101904 */
[----:B------:R1:W-:Y:S01]  /*af990*/  @P4 STG.E [R228.64], R248 ;  /* 0x000000f8e4004986 */ /* 0x0003e2000c101904 */
[----:B------:R-:W-:-:S02]  /*af9a0*/  ISETP.LT.AND P4, PT, R99, c[0x0][0x178], !P1 ;  /* 0x00005e0063007a0c */ /* 0x000fc40004f81270 */
[----:B------:R-:W-:Y:S02]  /*af9b0*/  ISETP.LT.AND P5, PT, R147, c[0x0][0x178], !P1 ;  /* 0x00005e0093007a0c */ /* 0x000fe40004fa1270 */
[----:B------:R-:W-:Y:S02]  /*af9c0*/  ISETP.LT.AND P6, PT, R131, c[0x0][0x178], !P1 ;  /* 0x00005e0083007a0c */ /* 0x000fe40004fc1270 */
[C---:B-1----:R-:W-:Y:S01]  /*af9d0*/  IADD3 R232, R235.reuse, c[0x0][0x198], RZ ;  /* 0x00006600ebe87a10 */ /* 0x042fe20007ffe0ff */
[----:B------:R-:W3:Y:S01]  /*af9e0*/  LDL.LU R240, [R1+0x14e8] ;  /* 0x0014e80001f07983 */ /* 0x000ee20000300800 */
[----:B------:R-:W3:Y:S02]  /*af9f0*/  LDL.LU R248, [R1+0x1098] ;  /* 0x0010980001f87983 */ /* 0x000ee40000300800 */
[----:B------:R-:W-:-:S04]  /*afa00*/  IMAD.WIDE R2, R235, 0x4, R8 ;  /* 0x00000004eb027825 */ /* 0x000fc800078e0208 */
[----:B------:R-:W-:-:S04]  /*afa10*/  IMAD.WIDE R228, R232, 0x4, R4 ;  /* 0x00000004e8e47825 */ /* 0x000fc800078e0204 */
[C---:B------:R-:W-:Y:S01]  /*afa20*/  IMAD.WIDE R230, R232.reuse, 0x4, R194 ;  /* 0x00000004e8e67825 */ /* 0x040fe200078e02c2 */
[----:B------:R-:W3:Y:S03]  /*afa30*/  LDL.LU R237, [R1+0x1c7c] ;  /* 0x001c7c0001ed7983 */ /* 0x000ee60000300800 */
[----:B------:R-:W3:Y:S01]  /*afa40*/  LDL.LU R241, [R1+0x14fc] ;  /* 0x0014fc0001f17983 */ /* 0x000ee20000300800 */
[----:B----4-:R1:W-:Y:S01]  /*afa50*/  @P0 STG.E [R2.64], R249 ;  /* 0x000000f902000986 */ /* 0x0103e2000c101904 */
[----:B------:R4:W-:Y:S02]  /*afa60*/  @P2 STG.E [R228.64], R242 ;  /* 0x000000f2e4002986 */ /* 0x0009e4000c101904 */
[----:B------:R3:W-:Y:S02]  /*afa70*/  @P3 STG.E [R230.64], R251 ;  /* 0x000000fbe6003986 */ /* 0x0007e4000c101904 */
[C---:B-1----:R-:W-:Y:S01]  /*afa80*/  IMAD.WIDE R2, R232.reuse, 0x4, R6 ;  /* 0x00000004e8027825 */ /* 0x042fe200078e0206 */
[----:B------:R-:W2:Y:S03]  /*afa90*/  LDL.LU R249, [R1+0x1d38] ;  /* 0x001d380001f97983 */ /* 0x000ea60000300800 */
[----:B----4-:R-:W-:-:S04]  /*afaa0*/  IMAD.WIDE R228, R232, 0x4, R192 ;  /* 0x00000004e8e47825 */ /* 0x010fc800078e02c0 */
[----:B------:R-:W4:Y:S02]  /*afab0*/  LDL.LU R242, [R1+0x1d1c] ;  /* 0x001d1c0001f27983 */ /* 0x000f240000300800 */
[----:B---3--:R-:W-:Y:S01]  /*afac0*/  IMAD.WIDE R230, R232, 0x4, R14 ;  /* 0x00000004e8e67825 */ /* 0x008fe200078e020e */
[----:B------:R-:W3:Y:S04]  /*afad0*/  LDL.LU R233, [R1+0x40a8] ;  /* 0x0040a80001e97983 */ /* 0x000ee80000300800 */
[----:B------:R-:W-:Y:S01]  /*afae0*/  @P4 STG.E [R2.64], R244 ;  /* 0x000000f402004986 */ /* 0x000fe2000c101904 */
[----:B------:R-:W2:Y:S02]  /*afaf0*/  LDL.LU R251, [R1+0x1cec] ;  /* 0x001cec0001fb7983 */ /* 0x000ea40000300800 */
[----:B------:R-:W-:Y:S02]  /*afb00*/  @P5 STG.E [R228.64], R250 ;  /* 0x000000fae4005986 */ /* 0x000fe4000c101904 */
[----:B------:R1:W-:Y:S02]  /*afb10*/  @P6 STG.E [R230.64], R236 ;  /* 0x000000ece6006986 */ /* 0x0003e4000c101904 */
[----:B-1----:R-:W3:Y:S01]  /*afb20*/  LDL.LU R236, [R1+0x1b2c] ;  /* 0x001b2c0001ec7983 */ /* 0x002ee20000300800 */
[----:B------:R-:W-:-:S02]  /*afb30*/  ISETP.LT.AND P3, PT, R115, c[0x0][0x178], !P1 ;  /* 0x00005e0073007a0c */ /* 0x000fc40004f61270 */
[----:B------:R-:W-:Y:S01]  /*afb40*/  ISETP.LT.AND P2, PT, R239, c[0x0][0x178], !P1 ;  /* 0x00005e00ef007a0c */ /* 0x000fe20004f41270 */
[----:B------:R-:W-:Y:S01]  /*afb50*/  ISETP.LT.AND P1, PT, R238, c[0x0][0x178], !P1 ;  /* 0x00005e00ee007a0c */ /* 0x000fe20004f21270 */
[----:B------:R-:W-:Y:S01]  /*afb60*/  ISETP.GE.AND P0, PT, R234, c[0x0][0x17c], PT ;  /* 0x00005f00ea007a0c */ /* 0x000fe20003f06270 */
[----:B------:R-:W-:-:S04]  /*afb70*/  IMAD.WIDE R230, R232, 0x4, R12 ;  /* 0x00000004e8e67825 */ /* 0x000fc800078e020c */
[----:B------:R-:W-:-:S04]  /*afb80*/  IMAD.WIDE R228, R232, 0x4, R10 ;  /* 0x00000004e8e47825 */ /* 0x000fc800078e020a */
[C---:B------:R-:W-:Y:S01]  /*afb90*/  IMAD.WIDE R2, R232.reuse, 0x4, R8 ;  /* 0x00000004e8027825 */ /* 0x040fe200078e0208 */
[----:B------:R-:W-:Y:S02]  /*afba0*/  ISETP.LT.AND P5, PT, R179, c[0x0][0x178], !P0 ;  /* 0x00005e00b3007a0c */ /* 0x000fe400047a1270 */
[----:B------:R-:W-:Y:S01]  /*afbb0*/  IADD3 R232, R232, c[0x0][0x198], RZ ;  /* 0x00006600e8e87a10 */ /* 0x000fe20007ffe0ff */
[----:B------:R-:W3:Y:S01]  /*afbc0*/  LDL.LU R250, [R1+0x17fc] ;  /* 0x0017fc0001fa7983 */ /* 0x000ee20000300800 */
[----:B------:R-:W-:Y:S02]  /*afbd0*/  ISETP.LT.AND P4, PT, R163, c[0x0][0x178], !P0 ;  /* 0x00005e00a3007a0c */ /* 0x000fe40004781270 */
[----:B------:R-:W-:Y:S01]  /*afbe0*/  ISETP.LT.AND P6, PT, R99, c[0x0][0x178], !P0 ;  /* 0x00005e0063007a0c */ /* 0x000fe200047c1270 */
[----:B------:R-:W-:Y:S01]  /*afbf0*/  @P3 STG.E [R230.64], R243 ;  /* 0x000000f3e6003986 */ /* 0x000fe2000c101904 */
[----:B------:R1:W-:Y:S02]  /*afc00*/  @P2 STG.E [R228.64], R240 ;  /* 0x000000f0e4002986 */ /* 0x0003e4000c101904 */
[----:B------:R1:W-:Y:S01]  /*afc10*/  @P1 STG.E [R2.64], R248 ;  /* 0x000000f802001986 */ /* 0x0003e2000c101904 */
[----:B------:R-:W-:Y:S01]  /*afc20*/  ISETP.LT.AND P1, PT, R147, c[0x0][0x178], !P0 ;  /* 0x00005e0093007a0c */ /* 0x000fe20004721270 */
[----:B-1----:R-:W3:Y:S01]  /*afc30*/  LDL.LU R240, [R1+0x14ec] ;  /* 0x0014ec0001f07983 */ /* 0x002ee20000300800 */
[----:B------:R-:W-:-:S04]  /*afc40*/  IMAD.WIDE R2, R232, 0x4, R4 ;  /* 0x00000004e8027825 */ /* 0x000fc800078e0204 */
[----:B------:R-:W3:Y:S02]  /*afc50*/  LDL.LU R248, [R1+0x109c] ;  /* 0x00109c0001f87983 */ /* 0x000ee40000300800 */
[----:B------:R-:W-:-:S04]  /*afc60*/  IMAD.WIDE R228, R232, 0x4, R194 ;  /* 0x00000004e8e47825 */ /* 0x000fc800078e02c2 */
[C---:B------:R-:W-:Y:S01]  /*afc70*/  IMAD.WIDE R230, R232.reuse, 0x4, R6 ;  /* 0x00000004e8e67825 */ /* 0x040fe200078e0206 */
[----:B------:R-:W3:Y:S03]  /*afc80*/  LDL.LU R234, [R1+0x40a4] ;  /* 0x0040a40001ea7983 */ /* 0x000ee60000300800 */
[----:B------:R-:W3:Y:S01]  /*afc90*/  LDL.LU R243, [R1+0x1d28] ;  /* 0x001d280001f37983 */ /* 0x000ee20000300800 */
[----:B----4-:R1:W-:Y:S04]  /*afca0*/  @P5 STG.E [R2.64], R242 ;  /* 0x000000f202005986 */ /* 0x0103e8000c101904 */
[----:B--2---:R-:W-:Y:S01]  /*afcb0*/  @P4 STG.E [R228.64], R251 ;  /* 0x000000fbe4004986 */ /* 0x004fe2000c101904 */
[----:B------:R2:W-:Y:S02]  /*afcc0*/  @P6 STG.E [R230.64], R237 ;  /* 0x000000ede6006986 */ /* 0x0005e4000c101904 */
[----:B-1----:R-:W-:Y:S01]  /*afcd0*/  IMAD.WIDE R2, R232, 0x4, R192 ;  /* 0x00000004e8027825 */ /* 0x002fe200078e02c0 */
[----:B--2---:R-:W2:Y:S04]  /*afce0*/  LDL.LU R237, [R1+0x1d08] ;  /* 0x001d080001ed7983 */ /* 0x004ea80000300800 */
[----:B---3--:R1:W-:Y:S04]  /*afcf0*/  @P1 STG.E [R2.64], R236 ;  /* 0x000000ec02001986 */ /* 0x0083e8000c101904 */
[----:B-1----:R-:W3:Y:S01]  /*afd00*/  LDL.LU R236, [R1+0x1cf8] ;  /* 0x001cf80001ec7983 */ /* 0x002ee20000300800 */
[----:B------:R-:W4:Y:S02]  /*afd10*/  LDL.LU R242, [R1+0x1ca8] ;  /* 0x001ca80001f27983 */ /* 0x000f240000300800 */
[----:B------:R-:W4:Y:S01]  /*afd20*/  LDL.LU R251, [R1+0x1b38] ;  /* 0x001b380001fb7983 */ /* 0x000f220000300800 */
[----:B------:R-:W-:-:S02]  /*afd30*/  ISETP.LT.AND P2, PT, R131, c[0x0][0x178], !P0 ;  /* 0x00005e0083007a0c */ /* 0x000fc40004741270 */
[----:B------:R-:W-:Y:S02]  /*afd40*/  ISETP.LT.AND P3, PT, R115, c[0x0][0x178], !P0 ;  /* 0x00005e0073007a0c */ /* 0x000fe40004761270 */
[----:B------:R-:W-:Y:S02]  /*afd50*/  ISETP.GE.AND P5, PT, R233, c[0x0][0x17c], PT ;  /* 0x00005f00e9007a0c */ /* 0x000fe40003fa6270 */
[----:B------:R-:W-:Y:S01]  /*afd60*/  ISETP.LT.AND P4, PT, R239, c[0x0][0x178], !P0 ;  /* 0x00005e00ef007a0c */ /* 0x000fe20004781270 */
[----:B------:R-:W-:Y:S02]  /*afd70*/  ISETP.LT.AND P0, PT, R238, c[0x0][0x178], !P0 ;  /* 0x00005e00ee007a0c */ /* 0x000fe40004701270 */
[----:B------:R-:W-:Y:S01]  /*afd80*/  IMAD.WIDE R228, R232, 0x4, R14 ;  /* 0x00000004e8e47825 */ /* 0x000fe200078e020e */
[----:B------:R-:W-:-:S03]  /*afd90*/  ISETP.LT.AND P1, PT, R179, c[0x0][0x178], !P5 ;  /* 0x00005e00b3007a0c */ /* 0x000fc60006f21270 */
[C---:B------:R-:W-:Y:S01]  /*afda0*/  IMAD.WIDE R230, R232.reuse, 0x4, R12 ;  /* 0x00000004e8e67825 */ /* 0x040fe200078e020c */
[----:B------:R-:W-:-:S03]  /*afdb0*/  IADD3 R233, R232, c[0x0][0x198], RZ ;  /* 0x00006600e8e97a10 */ /* 0x000fc60007ffe0ff */
[C---:B------:R-:W-:Y:S01]  /*afdc0*/  IMAD.WIDE R2, R232.reuse, 0x4, R10 ;  /* 0x00000004e8027825 */ /* 0x040fe200078e020a */
[----:B------:R-:W-:Y:S01]  /*afdd0*/  ISETP.LT.AND P6, PT, R163, c[0x0][0x178], !P5 ;  /* 0x00005e00a3007a0c */ /* 0x000fe20006fc1270 */
[----:B------:R1:W-:Y:S02]  /*afde0*/  @P2 STG.E [R228.64], R250 ;  /* 0x000000fae4002986 */ /* 0x0003e4000c101904 */
[----:B------:R1:W-:Y:S01]  /*afdf0*/  @P3 STG.E [R230.64], R241 ;  /* 0x000000f1e6003986 */ /* 0x0003e2000c101904 */
[----:B------:R-:W-:Y:S02]  /*afe00*/  ISETP.LT.AND P3, PT, R99, c[0x0][0x178], !P5 ;  /* 0x00005e0063007a0c */ /* 0x000fe40006f61270 */
[----:B------:R-:W-:Y:S01]  /*afe10*/  ISETP.LT.AND P2, PT, R147, c[0x0][0x178], !P5 ;  /* 0x00005e0093007a0c */ /* 0x000fe20006f41270 */
[----:B------:R1:W-:Y:S02]  /*afe20*/  @P4 STG.E [R2.64], R240 ;  /* 0x000000f002004986 */ /* 0x0003e4000c101904 */
[----:B-1----:R-:W-:-:S04]  /*afe30*/  IMAD.WIDE R228, R232, 0x4, R8 ;  /* 0x00000004e8e47825 */ /* 0x002fc800078e0208 */
[C---:B------:R-:W-:Y:S01]  /*afe40*/  IMAD.WIDE R230, R233.reuse, 0x4, R4 ;  /* 0x00000004e9e67825 */ /* 0x040fe200078e0204 */
[----:B------:R1:W-:Y:S04]  /*afe50*/  @P0 STG.E [R228.64], R248 ;  /* 0x000000f8e4000986 */ /* 0x0003e8000c101904 */
[----:B------:R1:W-:Y:S02]  /*afe60*/  @P1 STG.E [R230.64], R249 ;  /* 0x000000f9e6001986 */ /* 0x0003e4000c101904 */
[C---:B------:R-:W-:Y:S01]  /*afe70*/  IMAD.WIDE R2, R233.reuse, 0x4, R192 ;  /* 0x00000004e9027825 */ /* 0x040fe200078e02c0 */
[----:B-1----:R-:W4:Y:S03]  /*afe80*/  LDL.LU R248, [R1+0x1d2c] ;  /* 0x001d2c0001f87983 */ /* 0x002f260000300800 */
[----:B------:R-:W4:Y:S02]  /*afe90*/  LDL.LU R250, [R1+0x1808] ;  /* 0x0018080001fa7983 */ /* 0x000f240000300800 */
[----:B------:R-:W4:Y:S02]  /*afea0*/  LDL.LU R241, [R1+0x10b8] ;  /* 0x0010b80001f17983 */ /* 0x000f240000300800 */
[C---:B------:R-:W-:Y:S01]  /*afeb0*/  IMAD.WIDE R230, R233.reuse, 0x4, R194 ;  /* 0x00000004e9e67825 */ /* 0x040fe200078e02c2 */
[----:B------:R-:W4:Y:S03]  /*afec0*/  LDL.LU R249, [R1+0x1d3c] ;  /* 0x001d3c0001f97983 */ /* 0x000f260000300800 */
[----:B------:R-:W-:-:S04]  /*afed0*/  IMAD.WIDE R228, R233, 0x4, R6 ;  /* 0x00000004e9e47825 */ /* 0x000fc800078e0206 */
[----:B------:R-:W4:Y:S02]  /*afee0*/  LDL.LU R235, [R1+0x40ac] ;  /* 0x0040ac0001eb7983 */ /* 0x000f240000300800 */
[----:B------:R-:W4:Y:S01]  /*afef0*/  LDL.LU R240, [R1+0x180c] ;  /* 0x00180c0001f07983 */ /* 0x000f220000300800 */
[----:B------:R1:W-:Y:S01]  /*aff00*/  @P6 STG.E [R230.64], R243 ;  /* 0x000000f3e6006986 */ /* 0x0003e2000c101904 */
[----:B------:R-:W-:Y:S02]  /*aff10*/  ISETP.LT.AND P4, PT, R131, c[0x0][0x178], !P5 ;  /* 0x00005e0083007a0c */ /* 0x000fe40006f81270 */
[----:B------:R-:W-:Y:S01]  /*aff20*/  ISETP.LT.AND P1, PT, R115, c[0x0][0x178], !P5 ;  /* 0x00005e0073007a0c */ /* 0x000fe20006f21270 */
[C---:B-1----:R-:W-:Y:S01]  /*aff30*/  IMAD.WIDE R230, R233.reuse, 0x4, R14 ;  /* 0x00000004e9e67825 */ /* 0x042fe200078e020e */
[----:B--2---:R1:W-:Y:S04]  /*aff40*/  @P3 STG.E [R228.64], R237 ;  /* 0x000000ede4003986 */ /* 0x0043e8000c101904 */
[----:B-1----:R-:W2:Y:S04]  /*aff50*/  LDL.LU R237, [R1+0x1d0c] ;  /* 0x001d0c0001ed7983 */ /* 0x002ea80000300800 */
[----:B---3--:R1:W-:Y:S04]  /*aff60*/  @P2 STG.E [R2.64], R236 ;  /* 0x000000ec02002986 */ /* 0x0083e8000c101904 */
[----:B-1----:R-:W3:Y:S01]  /*aff70*/  LDL.LU R236, [R1+0x1cfc] ;  /* 0x001cfc0001ec7983 */ /* 0x002ee20000300800 */
[----:B------:R-:W-:-:S04]  /*aff80*/  IMAD.WIDE R2, R233, 0x4, R12 ;  /* 0x00000004e9027825 */ /* 0x000fc800078e020c */
[----:B----4-:R1:W-:Y:S01]  /*aff90*/  @P4 STG.E [R230.64], R242 ;  /* 0x000000f2e6004986 */ /* 0x0103e2000c101904 */
[----:B------:R4:W-:Y:S04]  /*affa0*/  @P1 STG.E [R2.64], R251 ;  /* 0x000000fb02001986 */ /* 0x0009e8000c101904 */
[----:B-1----:R-:W3:Y:S04]  /*affb0*/  LDL.LU R242, [R1+0x1cac] ;  /* 0x001cac0001f27983 */ /* 0x002ee80000300800 */
[----:B----4-:R-:W4:Y:S01]  /*affc0*/  LDL.LU R251, [R1+0x1b3c] ;  /* 0x001b3c0001fb7983 */ /* 0x010f220000300800 */
[----:B------:R-:W-:-:S02]  /*affd0*/  ISETP.GE.AND P0, PT, R234, c[0x0][0x17c], PT ;  /* 0x00005f00ea007a0c */ /* 0x000fc40003f06270 */
[----:B------:R-:W-:Y:S01]  /*affe0*/  ISETP.LT.AND P2, PT, R239, c[0x0][0x178], !P5 ;  /* 0x00005e00ef007a0c */ /* 0x000fe20006f41270 */
[----:B------:R-:W-:Y:S01]  /*afff0*/  ISETP.LT.AND P5, PT, R238, c[0x0][0x178], !P5 ;  /* 0x00005e00ee007a0c */ /* 0x000fe20006fa1270 */
[----:B------:R-:W-:Y:S02]  /*b0000*/  ISETP.LT.AND P4, PT, R179, c[0x0][0x178], !P0 ;  /* 0x00005e00b3007a0c */ /* 0x000fe40004781270 */
[----:B------:R-:W-:Y:S02]  /*b0010*/  ISETP.LT.AND P3, PT, R163, c[0x0][0x178], !P0 ;  /* 0x00005e00a3007a0c */ /* 0x000fe40004761270 */
[C---:B------:R-:W-:Y:S01]  /*b0020*/  IADD3 R234, R233.reuse, c[0x0][0x198], RZ ;  /* 0x00006600e9ea7a10 */ /* 0x040fe20007ffe0ff */
[----:B------:R-:W-:Y:S01]  /*b0030*/  IMAD.WIDE R2, R233, 0x4, R10 ;  /* 0x00000004e9027825 */ /* 0x000fe200078e020a */
[----:B------:R-:W-:Y:S02]  /*b0040*/  ISETP.LT.AND P6, PT, R99, c[0x0][0x178], !P0 ;  /* 0x00005e0063007a0c */ /* 0x000fe400047c1270 */
[----:B------:R-:W-:Y:S01]  /*b0050*/  ISETP.LT.AND P1, PT, R147, c[0x0][0x178], !P0 ;  /* 0x00005e0093007a0c */ /* 0x000fe20004721270 */
[----:B------:R-:W-:-:S04]  /*b0060*/  IMAD.WIDE R228, R233, 0x4, R8 ;  /* 0x00000004e9e47825 */ /* 0x000fc800078e0208 */
[----:B------:R-:W-:-:S04]  /*b0070*/  IMAD.WIDE R230, R234, 0x4, R4 ;  /* 0x00000004eae67825 */ /* 0x000fc800078e0204 */
[C---:B------:R-:W-:Y:S01]  /*b0080*/  IMAD.WIDE R232, R234.reuse, 0x4, R194 ;  /* 0x00000004eae87825 */ /* 0x040fe200078e02c2 */
[----:B------:R1:W-:Y:S03]  /*b0090*/  @P2 STG.E [R2.64], R250 ;  /* 0x000000fa02002986 */ /* 0x0003e6000c101904 */
[----:B------:R1:W-:Y:S02]  /*b00a0*/  @P5 STG.E [R228.64], R241 ;  /* 0x000000f1e4005986 */ /* 0x0003e4000c101904 */
[----:B------:R1:W-:Y:S01]  /*b00b0*/  @P4 STG.E [R230.64], R249 ;  /* 0x000000f9e6004986 */ /* 0x0003e2000c101904 */
[----:B------:R1:W-:Y:S02]  /*b00c0*/  @P3 STG.E [R232.64], R248 ;  /* 0x000000f8e8003986 */ /* 0x0003e4000c101904 */
[C---:B-1----:R-:W-:Y:S02]  /*b00d0*/  IMAD.WIDE R2, R234.reuse, 0x4, R6 ;  /* 0x00000004ea027825 */ /* 0x042fe400078e0206 */
[----:B------:R-:W4:Y:S02]  /*b00e0*/  LDL.LU R241, [R1+0x10bc] ;  /* 0x0010bc0001f17983 */ /* 0x000f240000300800 */
[----:B------:R-:W4:Y:S02]  /*b00f0*/  LDL.LU R249, [R1+0x1d40] ;  /* 0x001d400001f97983 */ /* 0x000f240000300800 */
[----:B------:R-:W4:Y:S02]  /*b0100*/  LDL.LU R248, [R1+0x1cc0] ;  /* 0x001cc00001f87983 */ /* 0x000f240000300800 */
[----:B------:R-:W-:Y:S01]  /*b0110*/  IMAD.WIDE R228, R234, 0x4, R192 ;  /* 0x00000004eae47825 */ /* 0x000fe200078e02c0 */
[----:B------:R-:W4:Y:S03]  /*b0120*/  LDL.LU R233, [R1+0x40b0] ;  /* 0x0040b00001e97983 */ /* 0x000f260000300800 */
[----:B------:R-:W4:Y:S01]  /*b0130*/  LDL.LU R250, [R1+0x1980] ;  /* 0x0019800001fa7983 */ /* 0x000f220000300800 */
[----:B------:R-:W-:-:S02]  /*b0140*/  ISETP.LT.AND P3, PT, R131, c[0x0][0x178], !P0 ;  /* 0x00005e0083007a0c */ /* 0x000fc40004761270 */
[----:B------:R-:W-:Y:S02]  /*b0150*/  ISETP.LT.AND P5, PT, R115, c[0x0][0x178], !P0 ;  /* 0x00005e0073007a0c */ /* 0x000fe400047a1270 */
[----:B------:R-:W-:Y:S01]  /*b0160*/  ISETP.LT.AND P4, PT, R239, c[0x0][0x178], !P0 ;  /* 0x00005e00ef007a0c */ /* 0x000fe20004781270 */
[C---:B------:R-:W-:Y:S01]  /*b0170*/  IMAD.WIDE R230, R234.reuse, 0x4, R10 ;  /* 0x00000004eae67825 */ /* 0x040fe200078e020a */
[----:B--2---:R1:W-:Y:S04]  /*b0180*/  @P6 STG.E [R2.64], R237 ;  /* 0x000000ed02006986 */ /* 0x0043e8000c101904 */
[----:B-1----:R-:W2:Y:S04]  /*b0190*/  LDL.LU R237, [R1+0x1660] ;  /* 0x0016600001ed7983 */ /* 0x002ea80000300800 */
[----:B---3--:R1:W-:Y:S04]  /*b01a0*/  @P1 STG.E [R228.64], R236 ;  /* 0x000000ece4001986 */ /* 0x0083e8000c101904 */
[----:B-1----:R-:W3:Y:S01]  /*b01b0*/  LDL.LU R236, [R1+0x1370] ;  /* 0x0013700001ec7983 */ /* 0x002ee20000300800 */
[----:B------:R-:W-:-:S04]  /*b01c0*/  IMAD.WIDE R2, R234, 0x4, R14 ;  /* 0x00000004ea027825 */ /* 0x000fc800078e020e */
[----:B------:R-:W-:Y:S01]  /*b01d0*/  IMAD.WIDE R228, R234, 0x4, R12 ;  /* 0x00000004eae47825 */ /* 0x000fe200078e020c */
[----:B------:R1:W-:Y:S04]  /*b01e0*/  @P3 STG.E [R2.64], R242 ;  /* 0x000000f202003986 */ /* 0x0003e8000c101904 */
[----:B----4-:R4:W-:Y:S01]  /*b01f0*/  @P5 STG.E [R228.64], R251 ;  /* 0x000000fbe4005986 */ /* 0x0109e2000c101904 */
[----:B------:R4:W-:Y:S04]  /*b0200*/  @P4 STG.E [R230.64], R240 ;  /* 0x000000f0e6004986 */ /* 0x0009e8000c101904 */
[----:B-1----:R-:W3:Y:S04]  /*b0210*/  LDL.LU R242, [R1+0x1220] ;  /* 0x0012200001f27983 */ /* 0x002ee80000300800 */
[----:B----4-:R-:W4:Y:S01]  /*b0220*/  LDL.LU R251, [R1+0x880] ;  /* 0x0008800001fb7983 */ /* 0x010f220000300800 */
[----:B------:R-:W4:Y:S01]  /*b0230*/  LDL.LU R240, [R1+0x870] ;  /* 0x0008700001f07983 */ /* 0x000f220000300800 */
[----:B------:R-:W-:-:S02]  /*b0240*/  ISETP.GE.AND P2, PT, R235, c[0x0][0x17c], PT ;  /* 0x00005f00eb007a0c */ /* 0x000fc40003f46270 */
[----:B------:R-:W-:Y:S02]  /*b0250*/  ISETP.LT.AND P0, PT, R238, c[0x0][0x178], !P0 ;  /* 0x00005e00ee007a0c */ /* 0x000fe40004701270 */
[----:B------:R-:W-:Y:S02]  /*b0260*/  ISETP.LT.AND P1, PT, R179, c[0x0][0x178], !P2 ;  /* 0x00005e00b3007a0c */ /* 0x000fe40005721270 */
[----:B------:R-:W-:Y:S02]  /*b0270*/  ISETP.LT.AND P6, PT, R163, c[0x0][0x178], !P2 ;  /* 0x00005e00a3007a0c */ /* 0x000fe400057c1270 */
[C---:B------:R-:W-:Y:S02]  /*b0280*/  IADD3 R232, R234.reuse, c[0x0][0x198], RZ ;  /* 0x00006600eae87a10 */ /* 0x040fe40007ffe0ff */
[----:B------:R-:W-:Y:S02]  /*b0290*/  ISETP.LT.AND P5, PT, R99, c[0x0][0x178], !P2 ;  /* 0x00005e0063007a0c */ /* 0x000fe400057a1270 */
[----:B------:R-:W-:Y:S01]  /*b02a0*/  ISETP.LT.AND P4, PT, R147, c[0x0][0x178], !P2 ;  /* 0x00005e0093007a0c */ /* 0x000fe20005781270 */
[----:B------:R-:W-:Y:S01]  /*b02b0*/  IMAD.WIDE R2, R234, 0x4, R8 ;  /* 0x00000004ea027825 */ /* 0x000fe200078e0208 */
[----:B------:R-:W-:-:S03]  /*b02c0*/  ISETP.LT.AND P3, PT, R131, c[0x0][0x178], !P2 ;  /* 0x00005e0083007a0c */ /* 0x000fc60005761270 */
[----:B------:R-:W-:-:S04]  /*b02d0*/  IMAD.WIDE R228, R232, 0x4, R4 ;  /* 0x00000004e8e47825 */ /* 0x000fc800078e0204 */
[C---:B------:R-:W-:Y:S01]  /*b02e0*/  IMAD.WIDE R230, R232.reuse, 0x4, R194 ;  /* 0x00000004e8e67825 */ /* 0x040fe200078e02c2 */
[----:B------:R1:W-:Y:S03]  /*b02f0*/  @P0 STG.E [R2.64], R241 ;  /* 0x000000f102000986 */ /* 0x0003e6000c101904 */
[----:B------:R1:W-:Y:S01]  /*b0300*/  @P1 STG.E [R228.64], R249 ;  /* 0x000000f9e4001986 */ /* 0x0003e2000c101904 */
[----:B------:R1:W-:Y:S02]  /*b0310*/  @P6 STG.E [R230.64], R248 ;  /* 0x000000f8e6006986 */ /* 0x0003e4000c101904 */
[C---:B-1----:R-:W-:Y:S02]  /*b0320*/  IMAD.WIDE R2, R232.reuse, 0x4, R6 ;  /* 0x00000004e8027825 */ /* 0x042fe400078e0206 */
[----:B------:R-:W4:Y:S02]  /*b0330*/  LDL.LU R249, [R1+0x1d44] ;  /* 0x001d440001f97983 */ /* 0x000f240000300800 */
[----:B------:R-:W-:-:S04]  /*b0340*/  IMAD.WIDE R228, R232, 0x4, R192 ;  /* 0x00000004e8e47825 */ /* 0x000fc800078e02c0 */
[----:B------:R-:W4:Y:S02]  /*b0350*/  LDL.LU R248, [R1+0x1cc4] ;  /* 0x001cc40001f87983 */ /* 0x000f240000300800 */
[----:B------:R-:W-:Y:S01]  /*b0360*/  IMAD.WIDE R230, R232, 0x4, R14 ;  /* 0x00000004e8e67825 */ /* 0x000fe200078e020e */
[----:B------:R-:W4:Y:S04]  /*b0370*/  LDL.LU R235, [R1+0x40b4] ;  /* 0x0040b40001eb7983 */ /* 0x000f280000300800 */
[----:B------:R1:W-:Y:S01]  /*b0380*/  @P5 STG.E [R2.64], R250 ;  /* 0x000000fa02005986 */ /* 0x0003e2000c101904 */
[----:B------:R-:W4:Y:S01]  /*b0390*/  LDL.LU R241, [R1+0x1224] ;  /* 0x0012240001f17983 */ /* 0x000f220000300800 */
[----:B------:R-:W-:Y:S02]  /*b03a0*/  ISETP.LT.AND P1, PT, R115, c[0x0][0x178], !P2 ;  /* 0x00005e0073007a0c */ /* 0x000fe40005721270 */
[----:B------:R-:W-:Y:S01]  /*b03b0*/  ISETP.LT.AND P6, PT, R239, c[0x0][0x178], !P2 ;  /* 0x00005e00ef007a0c */ /* 0x000fe200057c1270 */
[----:B------:R-:W-:Y:S01]  /*b03c0*/  ISETP.LT.AND P2, PT, R238, c[0x0][0x178], !P2 ;  /* 0x00005e00ee007a0c */ /* 0x000fe20005741270 */
[----:B-1----:R-:W4:Y:S01]  /*b03d0*/  LDL.LU R250, [R1+0x1984] ;  /* 0x0019840001fa7983 */ /* 0x002f220000300800 */
[----:B------:R-:W-:-:S03]  /*b03e0*/  IMAD.WIDE R2, R232, 0x4, R10 ;  /* 0x00000004e8027825 */ /* 0x000fc600078e020a */
[----:B--2---:R-:W-:Y:S04]  /*b03f0*/  @P4 STG.E [R228.64], R237 ;  /* 0x000000ede4004986 */ /* 0x004fe8000c101904 */
[----:B---3--:R1:W-:Y:S04]  /*b0400*/  @P3 STG.E [R230.64], R236 ;  /* 0x000000ece6003986 */ /* 0x0083e8000c101904 */
[----:B-1----:R-:W2:Y:S01]  /*b0410*/  LDL.LU R236, [R1+0x1664] ;  /* 0x0016640001ec7983 */ /* 0x002ea20000300800 */
[----:B------:R-:W3:Y:S02]  /*b0420*/  LDL.LU R237, [R1+0x1374] ;  /* 0x0013740001ed7983 */ /* 0x000ee40000300800 */
[----:B------:R-:W-:-:S04]  /*b0430*/  IMAD.WIDE R230, R232, 0x4, R12 ;  /* 0x00000004e8e67825 */ /* 0x000fc800078e020c */
[----:B------:R-:W-:Y:S01]  /*b0440*/  IMAD.WIDE R228, R232, 0x4, R8 ;  /* 0x00000004e8e47825 */ /* 0x000fe200078e0208 */
[----:B------:R-:W-:Y:S03]  /*b0450*/  @P1 STG.E [R230.64], R242 ;  /* 0x000000f2e6001986 */ /* 0x000fe6000c101904 */
[----:B----4-:R-:W-:Y:S01]  /*b0460*/  @P6 STG.E [R2.64], R251 ;  /* 0x000000fb02006986 */ /* 0x010fe2000c101904 */
[----:B------:R1:W-:Y:S04]  /*b0470*/  @P2 STG.E [R228.64], R240 ;  /* 0x000000f0e4002986 */ /* 0x0003e8000c101904 */
[----:B-1----:R-:W4:Y:S01]  /*b0480*/  LDL.LU R240, [R1+0x884] ;  /* 0x0008840001f07983 */ /* 0x002f220000300800 */
[----:B------:R-:W-:-:S02]  /*b0490*/  ISETP.GE.AND P0, PT, R233, c[0x0][0x17c], PT ;  /* 0x00005f00e9007a0c */ /* 0x000fc40003f06270 */
[----:B------:R-:W-:Y:S02]  /*b04a0*/  IADD3 R234, R232, c[0x0][0x198], RZ ;  /* 0x00006600e8ea7a10 */ /* 0x000fe40007ffe0ff */
[----:B------:R-:W-:Y:S02]  /*b04b0*/  ISETP.LT.AND P3, PT, R179, c[0x0][0x178], !P0 ;  /* 0x00005e00b3007a0c */ /* 0x000fe40004761270 */
[----:B------:R-:W-:Y:S02]  /*b04c0*/  ISETP.LT.AND P4, PT, R163, c[0x0][0x178], !P0 ;  /* 0x00005e00a3007a0c */ /* 0x000fe40004781270 */
[----:B------:R-:W-:Y:S02]  /*b04d0*/  ISETP.LT.AND P6, PT, R99, c[0x0][0x178], !P0 ;  /* 0x00005e0063007a0c */ /* 0x000fe400047c1270 */
[----:B------:R-:W-:Y:S01]  /*b04e0*/  ISETP.LT.AND P5, PT, R147, c[0x0][0x178], !P0 ;  /* 0x00005e0093007a0c */ /* 0x000fe200047a1270 */
[----:B------:R-:W-:-:S04]  /*b04f0*/  IMAD.WIDE R2, R234, 0x4, R4 ;  /* 0x00000004ea027825 */ /* 0x000fc800078e0204 */
[C---:B------:R-:W-:Y:S01]  /*b0500*/  IMAD.WIDE R228, R234.reuse, 0x4, R194 ;  /* 0x00000004eae47825 */ /* 0x040fe200078e02c2 */
[----:B------:R-:W-:Y:S02]  /*b0510*/  ISETP.LT.AND P2, PT, R131, c[0x0][0x178], !P0 ;  /* 0x00005e0083007a0c */ /* 0x000fe40004741270 */
[----:B------:R-:W-:Y:S01]  /*b0520*/  ISETP.LT.AND P1, PT, R115, c[0x0][0x178], !P0 ;  /* 0x00005e0073007a0c */ /* 0x000fe20004721270 */
[----:B------:R1:W-:Y:S01]  /*b0530*/  @P3 STG.E [R2.64], R249 ;  /* 0x000000f902003986 */ /* 0x0003e2000c101904 */
[----:B------:R1:W-:Y:S02]  /*b0540*/  @P4 STG.E [R228.64], R248 ;  /* 0x000000f8e4004986 */ /* 0x0003e4000c101904 */
[----:B------:R-:W-:-:S04]  /*b0550*/  IMAD.WIDE R230, R234, 0x4, R14 ;  /* 0x00000004eae67825 */ /* 0x000fc800078e020e */
[----:B------:R-:W-:-:S04]  /*b0560*/  IMAD.WIDE R232, R234, 0x4, R12 ;  /* 0x00000004eae87825 */ /* 0x000fc800078e020c */
[----:B-1----:R-:W-:-:S04]  /*b0570*/  IMAD.WIDE R2, R234, 0x4, R6 ;  /* 0x00000004ea027825 */ /* 0x002fc800078e0206 */
[C---:B------:R-:W-:Y:S01]  /*b0580*/  IMAD.WIDE R228, R234.reuse, 0x4, R192 ;  /* 0x00000004eae47825 */ /* 0x040fe200078e02c0 */
[----:B------:R-:W4:Y:S03]  /*b0590*/  LDL.LU R249, [R1+0x874] ;  /* 0x0008740001f97983 */ /* 0x000f260000300800 */
[----:B------:R-:W4:Y:S02]  /*b05a0*/  LDL.LU R245, [R1+0x1d50] ;  /* 0x001d500001f57983 */ /* 0x000f240000300800 */
[----:B------:R-:W4:Y:S01]  /*b05b0*/  LDL.LU R243, [R1+0x1cd0] ;  /* 0x001cd00001f37983 */ /* 0x000f220000300800 */
[----:B------:R1:W-:Y:S01]  /*b05c0*/  @P6 STG.E [R2.64], R250 ;  /* 0x000000fa02006986 */ /* 0x0003e2000c101904 */
[----:B------:R-:W4:Y:S01]  /*b05d0*/  LDL.LU R248, [R1+0x1990] ;  /* 0x0019900001f87983 */ /* 0x000f220000300800 */
[----:B------:R-:W-:Y:S01]  /*b05e0*/  ISETP.LT.AND P4, PT, R239, c[0x0][0x178], !P0 ;  /* 0x00005e00ef007a0c */ /* 0x000fe20004781270 */
[----:B-1----:R-:W-:Y:S01]  /*b05f0*/  IMAD.WIDE R2, R234, 0x4, R10 ;  /* 0x00000004ea027825 */ /* 0x002fe200078e020a */
[----:B--2---:R1:W-:Y:S03]  /*b0600*/  @P5 STG.E [R228.64], R236 ;  /* 0x000000ece4005986 */ /* 0x0043e6000c101904 */
[----:B---3--:R-:W-:Y:S02]  /*b0610*/  @P2 STG.E [R230.64], R237 ;  /* 0x000000ede6002986 */ /* 0x008fe4000c101904 */
[----:B------:R2:W-:Y:S01]  /*b0620*/  @P1 STG.E [R232.64], R241 ;  /* 0x000000f1e8001986 */ /* 0x0005e2000c101904 */
[----:B-1----:R-:W3:Y:S01]  /*b0630*/  LDL.LU R236, [R1+0x40bc] ;  /* 0x0040bc0001ec7983 */ /* 0x002ee20000300800 */
[----:B--2---:R-:W2:Y:S02]  /*b0640*/  LDL.LU R241, [R1+0x1670] ;  /* 0x0016700001f17983 */ /* 0x004ea40000300800 */
[----:B------:R-:W2:Y:S02]  /*b0650*/  LDL.LU R251, [R1+0x1380] ;  /* 0x0013800001fb7983 */ /* 0x000ea40000300800 */
[----:B------:R-:W2:Y:S01]  /*b0660*/  LDL.LU R244, [R1+0x1230] ;  /* 0x0012300001f47983 */ /* 0x000ea20000300800 */
[----:B------:R-:W2:Y:S01]  /*b0670*/  LDL.LU R242, [R1+0xf00] ;  /* 0x000f000001f27983 */ /* 0x000ea20000300800 */
[----:B------:R-:W2:Y:S03]  /*b0680*/  LDL.LU R250, [R1+0xef0] ;  /* 0x000ef00001fa7983 */ /* 0x000ea60000300800 */
[----:B----4-:R1:W-:Y:S04]  /*b0690*/  @P4 STG.E [R2.64], R240 ;  /* 0x000000f002004986 */ /* 0x0103e8000c101904 */
[----:B-1----:R-:W4:Y:S01]  /*b06a0*/  LDL.LU R240, [R1+0x1d54] ;  /* 0x001d540001f07983 */ /* 0x002f220000300800 */
[----:B------:R-:W4:Y:S01]  /*b06b0*/  LDL.LU R237, [R1+0x1cd4] ;  /* 0x001cd40001ed7983 */ /* 0x000f220000300800 */
[----:B------:R-:W-:-:S02]  /*b06c0*/  ISETP.GE.AND P3, PT, R235, c[0x0][0x17c], PT ;  /* 0x00005f00eb007a0c */ /* 0x000fc40003f66270 */
[----:B------:R-:W-:Y:S02]  /*b06d0*/  ISETP.LT.AND P0, PT, R238, c[0x0][0x178], !P0 ;  /* 0x00005e00ee007a0c */ /* 0x000fe40004701270 */
[----:B------:R-:W-:Y:S02]  /*b06e0*/  ISETP.LT.AND P1, PT, R179, c[0x0][0x178], !P3 ;  /* 0x00005e00b3007a0c */ /* 0x000fe40005f21270 */
[----:B------:R-:W-:Y:S02]  /*b06f0*/  ISETP.LT.AND P5, PT, R163, c[0x0][0x178], !P3 ;  /* 0x00005e00a3007a0c */ /* 0x000fe40005fa1270 */
[----:B------:R-:W-:Y:S01]  /*b0700*/  ISETP.LT.AND P2, PT, R99, c[0x0][0x178], !P3 ;  /* 0x00005e0063007a0c */ /* 0x000fe20005f41270 */
[C---:B------:R-:W-:Y:S01]  /*b0710*/  IADD3 R235, R234.reuse, c[0x0][0x198], RZ ;  /* 0x00006600eaeb7a10 */ /* 0x040fe20007ffe0ff */
[----:B------:R-:W-:Y:S01]  /*b0720*/  ISETP.LT.AND P4, PT, R147, c[0x0][0x178], !P3 ;  /* 0x00005e0093007a0c */ /* 0x000fe20005f81270 */
[----:B------:R-:W-:-:S04]  /*b0730*/  IMAD.WIDE R2, R234, 0x4, R8 ;  /* 0x00000004ea027825 */ /* 0x000fc800078e0208 */
[----:B------:R-:W-:Y:S01]  /*b0740*/  IMAD.WIDE R228, R235, 0x4, R4 ;  /* 0x00000004ebe47825 */ /* 0x000fe200078e0204 */
[----:B------:R-:W-:-:S03]  /*b0750*/  ISETP.LT.AND P6, PT, R131, c[0x0][0x178], !P3 ;  /* 0x00005e0083007a0c */ /* 0x000fc60005fc1270 */
[----:B------:R-:W-:-:S04]  /*b0760*/  IMAD.WIDE R230, R235, 0x4, R194 ;  /* 0x00000004ebe67825 */ /* 0x000fc800078e02c2 */
[----:B------:R-:W-:Y:S01]  /*b0770*/  IMAD.WIDE R232, R235, 0x4, R6 ;  /* 0x00000004ebe87825 */ /* 0x000fe200078e0206 */
[----:B------:R1:W-:Y:S03]  /*b0780*/  @P0 STG.E [R2.64], R249 ;  /* 0x000000f902000986 */ /* 0x0003e6000c101904 */
[----:B------:R1:W-:Y:S01]  /*b0790*/  @P1 STG.E [R228.64], R245 ;  /* 0x000000f5e4001986 */ /* 0x0003e2000c101904 */
[----:B------:R1:W-:Y:S04]  /*b07a0*/  @P5 STG.E [R230.64], R243 ;  /* 0x000000f3e6005986 */ /* 0x0003e8000c101904 */
[----:B------:R1:W-:Y:S01]  /*b07b0*/  @P2 STG.E [R232.64], R248 ;  /* 0x000000f8e8002986 */ /* 0x0003e2000c101904 */
[----:B------:R-:W-:-:S02]  /*b07c0*/  ISETP.LT.AND P2, PT, R115, c[0x0][0x178], !P3 ;  /* 0x00005e0073007a0c */ /* 0x000fc40005f41270 */
[----:B------:R-:W-:Y:S01]  /*b07d0*/  ISETP.LT.AND P1, PT, R239, c[0x0][0x178], !P3 ;  /* 0x00005e00ef007a0c */ /* 0x000fe20005f21270 */
[----:B-1----:R-:W-:-:S04]  /*b07e0*/  IMAD.WIDE R2, R235, 0x4, R192 ;  /* 0x00000004eb027825 */ /* 0x002fc800078e02c0 */
[C---:B------:R-:W-:Y:S01]  /*b07f0*/  IMAD.WIDE R228, R235.reuse, 0x4, R14 ;  /* 0x00000004ebe47825 */ /* 0x040fe200078e020e */
[----:B------:R-:W-:Y:S02]  /*b0800*/  ISETP.LT.AND P3, PT, R238, c[0x0][0x178], !P3 ;  /* 0x00005e00ee007a0c */ /* 0x000fe40005f61270 */
[C---:B------:R-:W-:Y:S01]  /*b0810*/  IADD3 R234, R235.reuse, c[0x0][0x198], RZ ;  /* 0x00006600ebea7a10 */ /* 0x040fe20007ffe0ff */
[----:B------:R-:W-:-:S04]  /*b0820*/  IMAD.WIDE R230, R235, 0x4, R8 ;  /* 0x00000004ebe67825 */ /* 0x000fc800078e0208 */
[----:B------:R-:W-:Y:S01]  /*b0830*/  IMAD.WIDE R232, R234, 0x4, R4 ;  /* 0x00000004eae87825 */ /* 0x000fe200078e0204 */
[----:B---3--:R-:W-:Y:S02]  /*b0840*/  ISETP.GE.AND P0, PT, R236, c[0x0][0x17c], PT ;  /* 0x00005f00ec007a0c */ /* 0x008fe40003f06270 */
[----:B------:R-:W3:Y:S01]  /*b0850*/  LDL.LU R236, [R1+0x1234] ;  /* 0x0012340001ec7983 */ /* 0x000ee20000300800 */
[----:B------:R-:W3:Y:S02]  /*b0860*/  LDL.LU R249, [R1+0xf04] ;  /* 0x000f040001f97983 */ /* 0x000ee40000300800 */
[----:B------:R-:W3:Y:S01]  /*b0870*/  LDL.LU R248, [R1+0x1994] ;  /* 0x0019940001f87983 */ /* 0x000ee20000300800 */
[----:B--2---:R1:W-:Y:S01]  /*b0880*/  @P4 STG.E [R2.64], R241 ;  /* 0x000000f102004986 */ /* 0x0043e2000c101904 */
[----:B------:R-:W-:Y:S01]  /*b0890*/  ISETP.LT.AND P4, PT, R179, c[0x0][0x178], !P0 ;  /* 0x00005e00b3007a0c */ /* 0x000fe20004781270 */
[----:B------:R2:W-:Y:S01]  /*b08a0*/  @P6 STG.E [R228.64], R251 ;  /* 0x000000fbe4006986 */ /* 0x0005e2000c101904 */
[----:B------:R-:W-:Y:S01]  /*b08b0*/  ISETP.LT.AND P6, PT, R163, c[0x0][0x178], !P0 ;  /* 0x00005e00a3007a0c */ /* 0x000fe200047c1270 */
[----:B-1----:R-:W3:Y:S01]  /*b08c0*/  LDL.LU R241, [R1+0x40b8] ;  /* 0x0040b80001f17983 */ /* 0x002ee20000300800 */
[----:B------:R-:W3:Y:S02]  /*b08d0*/  LDL.LU R243, [R1+0x1674] ;  /* 0x0016740001f37983 */ /* 0x000ee40000300800 */
[----:B--2---:R-:W2:Y:S02]  /*b08e0*/  LDL.LU R251, [R1+0x1384] ;  /* 0x0013840001fb7983 */ /* 0x004ea40000300800 */
[----:B------:R-:W-:-:S04]  /*b08f0*/  IMAD.WIDE R2, R235, 0x4, R12 ;  /* 0x00000004eb027825 */ /* 0x000fc800078e020c */
[----:B------:R-:W-:Y:S01]  /*b0900*/  IMAD.WIDE R228, R235, 0x4, R10 ;  /* 0x00000004ebe47825 */ /* 0x000fe200078e020a */
[----:B------:R1:W-:Y:S04]  /*b0910*/  @P2 STG.E [R2.64], R244 ;  /* 0x000000f402002986 */ /* 0x0003e8000c101904 */
[----:B------:R-:W-:Y:S02]  /*b0920*/  @P1 STG.E [R228.64], R242 ;  /* 0x000000f2e4001986 */ /* 0x000fe4000c101904 */
[----:B------:R-:W-:Y:S01]  /*b0930*/  @P3 STG.E [R230.64], R250 ;  /* 0x000000fae6003986 */ /* 0x000fe2000c101904 */
[----:B----4-:R4:W-:Y:S01]  /*b0940*/  @P4 STG.E [R232.64], R240 ;  /* 0x000000f0e8004986 */ /* 0x0109e2000c101904 */
[----:B-1----:R-:W-:-:S03]  /*b0950*/  IMAD.WIDE R2, R234, 0x4, R194 ;  /* 0x00000004ea027825 */ /* 0x002fc600078e02c2 */
[----:B----4-:R-:W4:Y:S04]  /*b0960*/  LDL.LU R240, [R1+0xef4] ;  /* 0x000ef40001f07983 */ /* 0x010f280000300800 */
[----:B------:R1:W-:Y:S04]  /*b0970*/  @P6 STG.E [R2.64], R237 ;  /* 0x000000ed02006986 */ /* 0x0003e8000c101904 */
[----:B-1----:R-:W4:Y:S01]  /*b0980*/  LDL.LU R237, [R1+0x1da0] ;  /* 0x001da00001ed7983 */ /* 0x002f220000300800 */
[----:B------:R-:W-:Y:S02]  /*b0990*/  ISETP.LT.AND P5, PT, R99, c[0x0][0x178], !P0 ;  /* 0x00005e0063007a0c */ /* 0x000fe400047a1270 */
[----:B------:R-:W-:Y:S01]  /*b09a0*/  ISETP.LT.AND P2, PT, R147, c[0x0][0x178], !P0 ;  /* 0x00005e0093007a0c */ /* 0x000fe20004741270 */
[----:B------:R-:W-:Y:S01]  /*b09b0*/  IMAD.WIDE R228, R234, 0x4, R6 ;  /* 0x00000004eae47825 */ /* 0x000fe200078e0206 */
[----:B------:R-:W-:-:S02]  /*b09c0*/  ISETP.LT.AND P3, PT, R131, c[0x0][0x178], !P0 ;  /* 0x00005e0083007a0c */ /* 0x000fc40004761270 */
[----:B------:R-:W-:Y:S01]  /*b09d0*/  ISETP.LT.AND P6, PT, R115, c[0x0][0x178], !P0 ;  /* 0x00005e0073007a0c */ /* 0x000fe200047c1270 */
[----:B------:R-:W-:Y:S01]  /*b09e0*/  IMAD.WIDE R2, R234, 0x4, R192 ;  /* 0x00000004ea027825 */ /* 0x000fe200078e02c0 */
[----:B------:R-:W-:-:S03]  /*b09f0*/  ISETP.LT.AND P4, PT, R239, c[0x0][0x178], !P0 ;  /* 0x00005e00ef007a0c */ /* 0x000fc60004781270 */
[----:B------:R-:W-:Y:S01]  /*b0a00*/  IMAD.WIDE R230, R234, 0x4, R12 ;  /* 0x00000004eae67825 */ /* 0x000fe200078e020c */
[----:B------:R-:W-:-:S03]  /*b0a10*/  ISETP.LT.AND P0, PT, R238, c[0x0][0x178], !P0 ;  /* 0x00005e00ee007a0c */ /* 0x000fc60004701270 */
[C---:B------:R-:W-:Y:S01]  /*b0a20*/  IMAD.WIDE R232, R234.reuse, 0x4, R10 ;  /* 0x00000004eae87825 */ /* 0x040fe200078e020a */
[C---:B------:R-:W-:Y:S01]  /*b0a30*/  IADD3 R235, R234.reuse, c[0x0][0x198], RZ ;  /* 0x00006600eaeb7a10 */ /* 0x040fe20007ffe0ff */
[----:B---3--:R1:W-:Y:S04]  /*b0a40*/  @P5 STG.E [R228.64], R248 ;  /* 0x000000f8e4005986 */ /* 0x0083e8000c101904 */
[----:B-1----:R-:W3:Y:S01]  /*b0a50*/  LDL.LU R248, [R1+0x1d80] ;  /* 0x001d800001f87983 */ /* 0x002ee20000300800 */
[----:B------:R-:W3:Y:S01]  /*b0a60*/  LDL.LU R242, [R1+0x1d60] ;  /* 0x001d600001f27983 */ /* 0x000ee20000300800 */
[----:B------:R-:W-:Y:S01]  /*b0a70*/  ISETP.GE.AND P1, PT, R241, c[0x0][0x17c], PT ;  /* 0x00005f00f1007a0c */ /* 0x000fe20003f26270 */
[----:B------:R-:W3:Y:S01]  /*b0a80*/  LDL.LU R250, [R1+0x1b00] ;  /* 0x001b000001fa7983 */ /* 0x000ee20000300800 */
[----:B------:R-:W3:Y:S01]  /*b0a90*/  LDL.LU R241, [R1+0x17d0] ;  /* 0x0017d00001f17983 */ /* 0x000ee20000300800 */
[----:B------:R-:W-:-:S03]  /*b0aa0*/  IMAD.WIDE R228, R234, 0x4, R14 ;  /* 0x00000004eae47825 */ /* 0x000fc600078e020e */
[----:B------:R1:W-:Y:S01]  /*b0ab0*/  @P2 STG.E [R2.64], R243 ;  /* 0x000000f302002986 */ /* 0x0003e2000c101904 */
[----:B------:R-:W-:-:S03]  /*b0ac0*/  ISETP.LT.AND P5, PT, R179, c[0x0][0x178], !P1 ;  /* 0x00005e00b3007a0c */ /* 0x000fc60004fa1270 */
[----:B--2---:R-:W-:Y:S01]  /*b0ad0*/  @P3 STG.E [R228.64], R251 ;  /* 0x000000fbe4003986 */ /* 0x004fe2000c101904 */
[----:B------:R2:W-:Y:S03]  /*b0ae0*/  @P6 STG.E [R230.64], R236 ;  /* 0x000000ece6006986 */ /* 0x0005e6000c101904 */
[----:B-1----:R-:W3:Y:S01]  /*b0af0*/  LDL.LU R243, [R1+0x40c0] ;  /* 0x0040c00001f37983 */ /* 0x002ee20000300800 */
[----:B------:R1:W-:Y:S02]  /*b0b00*/  @P4 STG.E [R232.64], R249 ;  /* 0x000000f9e8004986 */ /* 0x0003e4000c101904 */
[----:B------:R-:W-:Y:S01]  /*b0b10*/  IMAD.WIDE R2, R234, 0x4, R8 ;  /* 0x00000004ea027825 */ /* 0x000fe200078e0208 */
[----:B--2---:R-:W2:Y:S03]  /*b0b20*/  LDL.LU R236, [R1+0x14d0] ;  /* 0x0014d00001ec7983 */ /* 0x004ea60000300800 */
[----:B------:R-:W-:Y:S01]  /*b0b30*/  IMAD.WIDE R228, R235, 0x4, R4 ;  /* 0x00000004ebe47825 */ /* 0x000fe200078e0204 */
[----:B----4-:R4:W-:Y:S04]  /*b0b40*/  @P0 STG.E [R2.64], R240 ;  /* 0x000000f002000986 */ /* 0x0109e8000c101904 */
[----:B-1----:R-:W2:Y:S04]  /*b0b50*/  LDL.LU R249, [R1+0x10e0] ;  /* 0x0010e00001f97983 */ /* 0x002ea80000300800 */
[----:B----4-:R-:W2:Y:S04]  /*b0b60*/  LDL.LU R240, [R1+0x1d84] ;  /* 0x001d840001f07983 */ /* 0x010ea80000300800 */
[----:B------:R1:W-:Y:S01]  /*b0b70*/  @P5 STG.E [R228.64], R237 ;  /* 0x000000ede4005986 */ /* 0x0003e2000c101904 */
[----:B------:R-:W2:Y:S03]  /*b0b80*/  LDL.LU R251, [R1+0x10d0] ;  /* 0x0010d00001fb7983 */ /* 0x000ea60000300800 */
        /* <DEDUP_REMOVED lines=10> */
[----:B------:R-:W-:Y:S01]  /*b0c30*/  IMAD.WIDE R232, R235, 0x4, R14 ;  /* 0x00000004ebe87825 */ /* 0x000fe200078e020e */
[----:B------:R-:W2:Y:S01]  /*b0c40*/  LDL.LU R234, [R1+0x40c4] ;  /* 0x0040c40001ea7983 */ /* 0x000ea20000300800 */
[----:B------:R-:W-:-:S03]  /*b0c50*/  ISETP.LT.AND P1, PT, R238, c[0x0][0x178], !P1 ;  /* 0x00005e00ee007a0c */ /* 0x000fc60004f21270 */
[----:B---3--:R1:W-:Y:S01]  /*b0c60*/  @P3 STG.E [R2.64], R248 ;  /* 0x000000f802003986 */ /* 0x0083e2000c101904 */
[----:B------:R3:W-:Y:S02]  /*b0c70*/  @P2 STG.E [R228.64], R242 ;  /* 0x000000f2e4002986 */ /* 0x0007e4000c101904 */
[----:B------:R3:W-:Y:S01]  /*b0c80*/  @P6 STG.E [R230.64], R250 ;  /* 0x000000fae6006986 */ /* 0x0007e2000c101904 */
[----:B------:R2:W-:Y:S01]  /*b0c90*/  @P4 STG.E [R232.64], R241 ;  /* 0x000000f1e8004986 */ /* 0x0005e2000c101904 */
[----:B-1----:R-:W-:-:S03]  /*b0ca0*/  IMAD.WIDE R2, R235, 0x4, R12 ;  /* 0x00000004eb027825 */ /* 0x002fc600078e020c */
[----:B------:R-:W4:Y:S01]  /*b0cb0*/  LDL.LU R248, [R1+0x10d4] ;  /* 0x0010d40001f87983 */ /* 0x000f220000300800 */
[----:B---3--:R-:W3:Y:S01]  /*b0cc0*/  LDL.LU R242, [R1+0x1d64] ;  /* 0x001d640001f27983 */ /* 0x008ee20000300800 */
[----:B------:R-:W-:Y:S01]  /*b0cd0*/  ISETP.GE.AND P3, PT, R243, c[0x0][0x17c], PT ;  /* 0x00005f00f3007a0c */ /* 0x000fe20003f66270 */
[----:B------:R-:W-:Y:S01]  /*b0ce0*/  IMAD.WIDE R228, R235, 0x4, R10 ;  /* 0x00000004ebe47825 */ /* 0x000fe200078e020a */
[----:B------:R-:W4:Y:S04]  /*b0cf0*/  LDL.LU R250, [R1+0x1b04] ;  /* 0x001b040001fa7983 */ /* 0x000f280000300800 */
[----:B--2---:R1:W-:Y:S01]  /*b0d00*/  @P0 STG.E [R2.64], R236 ;  /* 0x000000ec02000986 */ /* 0x0043e2000c101904 */
[----:B------:R-:W-:Y:S02]  /*b0d10*/  ISETP.LT.AND P2, PT, R179, c[0x0][0x178], !P3 ;  /* 0x00005e00b3007a0c */ /* 0x000fe40005f41270 */
[----:B------:R-:W-:Y:S01]  /*b0d20*/  ISETP.LT.AND P4, PT, R163, c[0x0][0x178], !P3 ;  /* 0x00005e00a3007a0c */ /* 0x000fe20005f81270 */
[----:B------:R-:W2:Y:S01]  /*b0d30*/  LDL.LU R241, [R1+0x17d4] ;  /* 0x0017d40001f17983 */ /* 0x000ea20000300800 */
[----:B-1----:R-:W-:Y:S01]  /*b0d40*/  IADD3 R2, R235, c[0x0][0x198], RZ ;  /* 0x00006600eb027a10 */ /* 0x002fe20007ffe0ff */
[----:B------:R1:W-:Y:S04]  /*b0d50*/  @P5 STG.E [R228.64], R249 ;  /* 0x000000f9e4005986 */ /* 0x0003e8000c101904 */
[----:B------:R-:W2:Y:S01]  /*b0d60*/  LDL.LU R236, [R1+0x14d4] ;  /* 0x0014d40001ec7983 */ /* 0x000ea20000300800 */
[----:B------:R-:W-:-:S04]  /*b0d70*/  IMAD.WIDE R230, R2, 0x4, R4 ;  /* 0x0000000402e67825 */ /* 0x000fc800078e0204 */
[----:B------:R-:W-:-:S04]  /*b0d80*/  IMAD.WIDE R232, R2, 0x4, R194 ;  /* 0x0000000402e87825 */ /* 0x000fc800078e02c2 */
[----:B-1----:R-:W-:Y:S01]  /*b0d90*/  IMAD.WIDE R228, R235, 0x4, R8 ;  /* 0x00000004ebe47825 */ /* 0x002fe200078e0208 */
[----:B------:R-:W2:Y:S04]  /*b0da0*/  LDL.LU R249, [R1+0x10e4] ;  /* 0x0010e40001f97983 */ /* 0x000ea80000300800 */
[----:B------:R-:W-:Y:S01]  /*b0db0*/  @P1 STG.E [R228.64], R251 ;  /* 0x000000fbe4001986 */ /* 0x000fe2000c101904 */
[----:B------:R-:W-:Y:S02]  /*b0dc0*/  @P2 STG.E [R230.64], R237 ;  /* 0x000000ede6002986 */ /* 0x000fe4000c101904 */
[----:B------:R1:W-:Y:S02]  /*b0dd0*/  @P4 STG.E [R232.64], R240 ;  /* 0x000000f0e8004986 */ /* 0x0003e4000c101904 */
[----:B-1----:R-:W2:Y:S01]  /*b0de0*/  LDL.LU R240, [R1+0x1dd0] ;  /* 0x001dd00001f07983 */ /* 0x002ea20000300800 */
[----:B------:R-:W2:Y:S02]  /*b0df0*/  LDL.LU R3, [R1+0x40c8] ;  /* 0x0040c80001037983 */ /* 0x000ea40000300800 */
[----:B------:R-:W2:Y:S02]  /*b0e00*/  LDL.LU R251, [R1+0x1dc0] ;  /* 0x001dc00001fb7983 */ /* 0x000ea40000300800 */
[----:B------:R-:W2:Y:S01]  /*b0e10*/  LDL.LU R237, [R1+0x1db0] ;  /* 0x001db00001ed7983 */ /* 0x000ea20000300800 */
        /* <DEDUP_REMOVED lines=10> */
[----:B------:R-:W2:Y:S04]  /*b0ec0*/  LDL.LU R243, [R1+0x1d90] ;  /* 0x001d900001f37983 */ /* 0x000ea80000300800 */
[----:B---3--:R1:W-:Y:S01]  /*b0ed0*/  @P0 STG.E [R228.64], R242 ;  /* 0x000000f2e4000986 */ /* 0x0083e2000c101904 */
[----:B------:R-:W-:-:S03]  /*b0ee0*/  ISETP.LT.AND P0, PT, R179, c[0x0][0x178], !P1 ;  /* 0x00005e00b3007a0c */ /* 0x000fc60004f01270 */
[----:B----4-:R3:W-:Y:S01]  /*b0ef0*/  @P5 STG.E [R230.64], R250 ;  /* 0x000000fae6005986 */ /* 0x0107e2000c101904 */
[----:B------:R-:W-:-:S03]  /*b0f00*/  ISETP.LT.AND P5, PT, R163, c[0x0][0x178], !P1 ;  /* 0x00005e00a3007a0c */ /* 0x000fc60004fa1270 */
[----:B--2---:R2:W-:Y:S01]  /*b0f10*/  @P6 STG.E [R232.64], R241 ;  /* 0x000000f1e8006986 */ /* 0x0045e2000c101904 */
[C---:B-1----:R-:W-:Y:S01]  /*b0f20*/  IMAD.WIDE R228, R2.reuse, 0x4, R12 ;  /* 0x0000000402e47825 */ /* 0x042fe200078e020c */
[----:B------:R-:W-:Y:S02]  /*b0f30*/  ISETP.LT.AND P6, PT, R99, c[0x0][0x178], !P1 ;  /* 0x00005e0063007a0c */ /* 0x000fe40004fc1270 */
[----:B---3--:R-:W3:Y:S01]  /*b0f40*/  LDL.LU R250, [R1+0x1d70] ;  /* 0x001d700001fa7983 */ /* 0x008ee20000300800 */
[----:B------:R-:W-:-:S04]  /*b0f50*/  IMAD.WIDE R230, R2, 0x4, R10 ;  /* 0x0000000402e67825 */ /* 0x000fc800078e020a */
[C---:B--2---:R-:W-:Y:S01]  /*b0f60*/  IMAD.WIDE R232, R2.reuse, 0x4, R8 ;  /* 0x0000000402e87825 */ /* 0x044fe200078e0208 */
[----:B------:R-:W2:Y:S01]  /*b0f70*/  LDL.LU R241, [R1+0x1b10] ;  /* 0x001b100001f17983 */ /* 0x000ea20000300800 */
[----:B------:R-:W-:-:S03]  /*b0f80*/  IADD3 R2, R2, c[0x0][0x198], RZ ;  /* 0x0000660002027a10 */ /* 0x000fc60007ffe0ff */
[----:B------:R1:W-:Y:S01]  /*b0f90*/  @P4 STG.E [R228.64], R236 ;  /* 0x000000ece4004986 */ /* 0x0003e2000c101904 */
[----:B------:R-:W4:Y:S03]  /*b0fa0*/  LDL.LU R242, [R1+0x17e0] ;  /* 0x0017e00001f27983 */ /* 0x000f260000300800 */
[----:B------:R1:W-:Y:S01]  /*b0fb0*/  @P2 STG.E [R230.64], R249 ;  /* 0x000000f9e6002986 */ /* 0x0003e2000c101904 */
[----:B------:R1:W-:Y:S02]  /*b0fc0*/  @P3 STG.E [R232.64], R248 ;  /* 0x000000f8e8003986 */ /* 0x0003e4000c101904 */
[C---:B-1----:R-:W-:Y:S01]  /*b0fd0*/  IMAD.WIDE R228, R2.reuse, 0x4, R4 ;  /* 0x0000000402e47825 */ /* 0x042fe200078e0204 */
[----:B------:R-:W4:Y:S03]  /*b0fe0*/  LDL.LU R249, [R1+0x14c0] ;  /* 0x0014c00001f97983 */ /* 0x000f260000300800 */
[----:B------:R-:W4:Y:S02]  /*b0ff0*/  LDL.LU R248, [R1+0x1dd4] ;  /* 0x001dd40001f87983 */ /* 0x000f240000300800 */
[----:B------:R-:W-:-:S04]  /*b1000*/  IMAD.WIDE R230, R2, 0x4, R194 ;  /* 0x0000000402e67825 */ /* 0x000fc800078e02c2 */
[----:B------:R-:W-:Y:S01]  /*b1010*/  IMAD.WIDE R232, R2, 0x4, R6 ;  /* 0x0000000402e87825 */ /* 0x000fe200078e0206 */
[----:B------:R-:W4:Y:S04]  /*b1020*/  LDL.LU R236, [R1+0x1d94] ;  /* 0x001d940001ec7983 */ /* 0x000f280000300800 */
[----:B------:R1:W-:Y:S01]  /*b1030*/  @P0 STG.E [R228.64], R240 ;  /* 0x000000f0e4000986 */ /* 0x0003e2000c101904 */
[----:B------:R1:W-:Y:S03]  /*b1040*/  @P5 STG.E [R230.64], R251 ;  /* 0x000000fbe6005986 */ /* 0x0003e6000c101904 */
[----:B------:R1:W-:Y:S04]  /*b1050*/  @P6 STG.E [R232.64], R237 ;  /* 0x000000ede8006986 */ /* 0x0003e8000c101904 */
[----:B-1----:R-:W4:Y:S01]  /*b1060*/  LDL.LU R240, [R1+0x17e4] ;  /* 0x0017e40001f07983 */ /* 0x002f220000300800 */
[----:B------:R-:W4:Y:S02]  /*b1070*/  LDL.LU R251, [R1+0x1dc4] ;  /* 0x001dc40001fb7983 */ /* 0x000f240000300800 */
[----:B------:R-:W4:Y:S01]  /*b1080*/  LDL.LU R234, [R1+0x40d0] ;  /* 0x0040d00001ea7983 */ /* 0x000f220000300800 */
[----:B------:R-:W4:Y:S01]  /*b1090*/  LDL.LU R237, [R1+0x1db4] ;  /* 0x001db40001ed7983 */ /* 0x000f220000300800 */
[----:B------:R-:W-:-:S02]  /*b10a0*/  ISETP.LT.AND P3, PT, R147, c[0x0][0x178], !P1 ;  /* 0x00005e0093007a0c */ /* 0x000fc40004f61270 */
[----:B------:R-:W-:Y:S02]  /*b10b0*/  ISETP.LT.AND P2, PT, R131, c[0x0][0x178], !P1 ;  /* 0x00005e0083007a0c */ /* 0x000fe40004f41270 */
[----:B------:R-:W-:Y:S02]  /*b10c0*/  ISETP.LT.AND P4, PT, R115, c[0x0][0x178], !P1 ;  /* 0x00005e0073007a0c */ /* 0x000fe40004f81270 */
[----:B------:R-:W-:Y:S02]  /*b10d0*/  ISETP.GE.AND P0, PT, R3, c[0x0][0x17c], PT ;  /* 0x00005f0003007a0c */ /* 0x000fe40003f06270 */
[----:B------:R-:W-:Y:S01]  /*b10e0*/  ISETP.LT.AND P5, PT, R239, c[0x0][0x178], !P1 ;  /* 0x00005e00ef007a0c */ /* 0x000fe20004fa1270 */
[----:B------:R-:W-:-:S04]  /*b10f0*/  IMAD.WIDE R230, R2, 0x4, R192 ;  /* 0x0000000402e67825 */ /* 0x000fc800078e02c0 */
[----:B------:R-:W-:Y:S01]  /*b1100*/  IMAD.WIDE R232, R2, 0x4, R14 ;  /* 0x0000000402e87825 */ /* 0x000fe200078e020e */
[----:B------:R-:W-:-:S03]  /*b1110*/  ISETP.LT.AND P1, PT, R238, c[0x0][0x178], !P1 ;  /* 0x00005e00ee007a0c */ /* 0x000fc60004f21270 */
[C---:B------:R-:W-:Y:S01]  /*b1120*/  IMAD.WIDE R228, R2.reuse, 0x4, R12 ;  /* 0x0000000402e47825 */ /* 0x040fe200078e020c */
[----:B------:R-:W-:Y:S02]  /*b1130*/  ISETP.LT.AND P6, PT, R179, c[0x0][0x178], !P0 ;  /* 0x00005e00b3007a0c */ /* 0x000fe400047c1270 */
[C---:B------:R-:W-:Y:S01]  /*b1140*/  IADD3 R3, R2.reuse, c[0x0][0x198], RZ ;  /* 0x0000660002037a10 */ /* 0x040fe20007ffe0ff */
[----:B------:R1:W-:Y:S01]  /*b1150*/  @P3 STG.E [R230.64], R243 ;  /* 0x000000f3e6003986 */ /* 0x0003e2000c101904 */
[----:B------:R-:W-:Y:S01]  /*b1160*/  ISETP.LT.AND P3, PT, R147, c[0x0][0x178], !P0 ;  /* 0x00005e0093007a0c */ /* 0x000fe20004761270 */
[----:B-1----:R-:W-:Y:S02]  /*b1170*/  IMAD.WIDE R230, R2, 0x4, R8 ;  /* 0x0000000402e67825 */ /* 0x002fe400078e0208 */
[----:B---3--:R1:W-:Y:S04]  /*b1180*/  @P2 STG.E [R232.64], R250 ;  /* 0x000000fae8002986 */ /* 0x0083e8000c101904 */
[----:B--2---:R2:W-:Y:S01]  /*b1190*/  @P4 STG.E [R228.64], R241 ;  /* 0x000000f1e4004986 */ /* 0x0045e2000c101904 */
[----:B------:R-:W-:-:S02]  /*b11a0*/  ISETP.LT.AND P4, PT, R163, c[0x0][0x178], !P0 ;  /* 0x00005e00a3007a0c */ /* 0x000fc40004781270 */
[----:B------:R-:W-:Y:S01]  /*b11b0*/  ISETP.LT.AND P2, PT, R99, c[0x0][0x178], !P0 ;  /* 0x00005e0063007a0c */ /* 0x000fe20004741270 */
[----:B-1----:R-:W3:Y:S01]  /*b11c0*/  LDL.LU R250, [R1+0x1d74] ;  /* 0x001d740001fa7983 */ /* 0x002ee20000300800 */
[----:B------:R-:W-:-:S04]  /*b11d0*/  IMAD.WIDE R232, R3, 0x4, R4 ;  /* 0x0000000403e87825 */ /* 0x000fc800078e0204 */
[----:B--2---:R-:W-:Y:S01]  /*b11e0*/  IMAD.WIDE R228, R2, 0x4, R10 ;  /* 0x0000000402e47825 */ /* 0x004fe200078e020a */
[----:B------:R-:W2:Y:S04]  /*b11f0*/  LDL.LU R241, [R1+0x1b14] ;  /* 0x001b140001f17983 */ /* 0x000ea80000300800 */
[----:B----4-:R1:W-:Y:S04]  /*b1200*/  @P5 STG.E [R228.64], R242 ;  /* 0x000000f2e4005986 */ /* 0x0103e8000c101904 */
[----:B------:R-:W-:Y:S01]  /*b1210*/  @P1 STG.E [R230.64], R249 ;  /* 0x000000f9e6001986 */ /* 0x000fe2000c101904 */
[----:B------:R4:W-:Y:S02]  /*b1220*/  @P6 STG.E [R232.64], R248 ;  /* 0x000000f8e8006986 */ /* 0x0009e4000c101904 */
[C---:B-1----:R-:W-:Y:S01]  /*b1230*/  IMAD.WIDE R228, R3.reuse, 0x4, R194 ;  /* 0x0000000403e47825 */ /* 0x042fe200078e02c2 */
[----:B----4-:R-:W4:Y:S03]  /*b1240*/  LDL.LU R248, [R1+0x14c4] ;  /* 0x0014c40001f87983 */ /* 0x010f260000300800 */
[----:B------:R-:W4:Y:S02]  /*b1250*/  LDL.LU R249, [R1+0x1d48] ;  /* 0x001d480001f97983 */ /* 0x000f240000300800 */
[----:B------:R-:W-:-:S04]  /*b1260*/  IMAD.WIDE R230, R3, 0x4, R6 ;  /* 0x0000000403e67825 */ /* 0x000fc800078e0206 */
[----:B------:R-:W-:Y:S01]  /*b1270*/  IMAD.WIDE R232, R3, 0x4, R192 ;  /* 0x0000000403e87825 */ /* 0x000fe200078e02c0 */
[----:B------:R-:W-:Y:S01]  /*b1280*/  @P4 STG.E [R228.64], R251 ;  /* 0x000000fbe4004986 */ /* 0x000fe2000c101904 */
[----:B------:R-:W-:Y:S02]  /*b1290*/  ISETP.GE.AND P4, PT, R234, c[0x0][0x17c], PT ;  /* 0x00005f00ea007a0c */ /* 0x000fe40003f86270 */
[----:B------:R-:W4:Y:S02]  /*b12a0*/  LDL.LU R234, [R1+0x40cc] ;  /* 0x0040cc0001ea7983 */ /* 0x000f240000300800 */
[----:B------:R1:W-:Y:S01]  /*b12b0*/  @P2 STG.E [R230.64], R237 ;  /* 0x000000ede6002986 */ /* 0x0003e2000c101904 */
[----:B------:R-:W4:Y:S04]  /*b12c0*/  LDL.LU R243, [R1+0x1cc8] ;  /* 0x001cc80001f37983 */ /* 0x000f280000300800 */
[----:B------:R1:W-:Y:S04]  /*b12d0*/  @P3 STG.E [R232.64], R236 ;  /* 0x000000ece8003986 */ /* 0x0003e8000c101904 */
[----:B-1----:R-:W4:Y:S01]  /*b12e0*/  LDL.LU R237, [R1+0x1988] ;  /* 0x0019880001ed7983 */ /* 0x002f220000300800 */
[----:B------:R-:W4:Y:S02]  /*b12f0*/  LDL.LU R236, [R1+0x1668] ;  /* 0x0016680001ec7983 */ /* 0x000f240000300800 */
[----:B------:R-:W4:Y:S02]  /*b1300*/  LDL.LU R242, [R1+0x1378] ;  /* 0x0013780001f27983 */ /* 0x000f240000300800 */
[----:B------:R-:W4:Y:S01]  /*b1310*/  LDL.LU R251, [R1+0x1228] ;  /* 0x0012280001fb7983 */ /* 0x000f220000300800 */
[----:B------:R-:W-:-:S02]  /*b1320*/  ISETP.LT.AND P1, PT, R131, c[0x0][0x178], !P0 ;  /* 0x00005e0083007a0c */ /* 0x000fc40004721270 */
[----:B------:R-:W-:Y:S02]  /*b1330*/  ISETP.LT.AND P5, PT, R115, c[0x0][0x178], !P0 ;  /* 0x00005e0073007a0c */ /* 0x000fe400047a1270 */
[----:B------:R-:W-:Y:S01]  /*b1340*/  ISETP.LT.AND P6, PT, R239, c[0x0][0x178], !P0 ;  /* 0x00005e00ef007a0c */ /* 0x000fe200047c1270 */
[----:B------:R-:W-:Y:S01]  /*b1350*/  IMAD.WIDE R228, R3, 0x4, R14 ;  /* 0x0000000403e47825 */ /* 0x000fe200078e020e */
[----:B------:R-:W-:-:S03]  /*b1360*/  ISETP.LT.AND P0, PT, R238, c[0x0][0x178], !P0 ;  /* 0x00005e00ee007a0c */ /* 0x000fc60004701270 */
[----:B------:R-:W-:-:S04]  /*b1370*/  IMAD.WIDE R230, R3, 0x4, R12 ;  /* 0x0000000403e67825 */ /* 0x000fc800078e020c */
[----:B------:R-:W-:Y:S01]  /*b1380*/  IMAD.WIDE R232, R3, 0x4, R10 ;  /* 0x0000000403e87825 */ /* 0x000fe200078e020a */
[----:B------:R-:W-:Y:S02]  /*b1390*/  ISETP.LT.AND P2, PT, R179, c[0x0][0x178], !P4 ;  /* 0x00005e00b3007a0c */ /* 0x000fe40006741270 */
[C---:B------:R-:W-:Y:S01]  /*b13a0*/  IADD3 R235, R3.reuse, c[0x0][0x198], RZ ;  /* 0x0000660003eb7a10 */ /* 0x040fe20007ffe0ff */
[----:B------:R-:W-:Y:S01]  /*b13b0*/  IMAD.WIDE R2, R3, 0x4, R8 ;  /* 0x0000000403027825 */ /* 0x000fe200078e0208 */
[----:B------:R-:W-:Y:S01]  /*b13c0*/  ISETP.LT.AND P3, PT, R147, c[0x0][0x178], !P4 ;  /* 0x00005e0093007a0c */ /* 0x000fe20006761270 */
[----:B---3--:R1:W-:Y:S04]  /*b13d0*/  @P1 STG.E [R228.64], R250 ;  /* 0x000000fae4001986 */ /* 0x0083e8000c101904 */
[----:B--2---:R2:W-:Y:S01]  /*b13e0*/  @P5 STG.E [R230.64], R241 ;  /* 0x000000f1e6005986 */ /* 0x0045e2000c101904 */
[----:B------:R-:W-:Y:S01]  /*b13f0*/  @P6 STG.E [R232.64], R240 ;  /* 0x000000f0e8006986 */ /* 0x000fe2000c101904 */
[----:B------:R-:W-:-:S02]  /*b1400*/  ISETP.LT.AND P6, PT, R163, c[0x0][0x178], !P4 ;  /* 0x00005e00a3007a0c */ /* 0x000fc400067c1270 */
[----:B------:R-:W-:Y:S01]  /*b1410*/  ISETP.LT.AND P5, PT, R99, c[0x0][0x178], !P4 ;  /* 0x00005e0063007a0c */ /* 0x000fe200067a1270 */
[----:B-1----:R-:W-:-:S04]  /*b1420*/  IMAD.WIDE R228, R235, 0x4, R4 ;  /* 0x00000004ebe47825 */ /* 0x002fc800078e0204 */
[C---:B--2---:R-:W-:Y:S01]  /*b1430*/  IMAD.WIDE R230, R235.reuse, 0x4, R192 ;  /* 0x00000004ebe67825 */ /* 0x044fe200078e02c0 */
[----:B----4-:R1:W-:Y:S03]  /*b1440*/  @P0 STG.E [R2.64], R248 ;  /* 0x000000f802000986 */ /* 0x0103e6000c101904 */
[----:B------:R2:W-:Y:S01]  /*b1450*/  @P2 STG.E [R228.64], R249 ;  /* 0x000000f9e4002986 */ /* 0x0005e2000c101904 */
[----:B-1----:R-:W3:Y:S01]  /*b1460*/  LDL.LU R248, [R1+0x1ccc] ;  /* 0x001ccc0001f87983 */ /* 0x002ee20000300800 */
[----:B------:R-:W4:Y:S02]  /*b1470*/  LDL.LU R250, [R1+0x888] ;  /* 0x0008880001fa7983 */ /* 0x000f240000300800 */
[----:B------:R-:W3:Y:S02]  /*b1480*/  LDL.LU R241, [R1+0x878] ;  /* 0x0008780001f17983 */ /* 0x000ee40000300800 */
[C---:B------:R-:W-:Y:S01]  /*b1490*/  IMAD.WIDE R2, R235.reuse, 0x4, R194 ;  /* 0x00000004eb027825 */ /* 0x040fe200078e02c2 */
[----:B--2---:R-:W2:Y:S03]  /*b14a0*/  LDL.LU R249, [R1+0x1d4c] ;  /* 0x001d4c0001f97983 */ /* 0x004ea60000300800 */
[----:B------:R-:W-:-:S04]  /*b14b0*/  IMAD.WIDE R228, R235, 0x4, R6 ;  /* 0x00000004ebe47825 */ /* 0x000fc800078e0206 */
[----:B------:R-:W2:Y:S01]  /*b14c0*/  LDL.LU R240, [R1+0x88c] ;  /* 0x00088c0001f07983 */ /* 0x000ea20000300800 */
[----:B------:R-:W-:Y:S01]  /*b14d0*/  @P6 STG.E [R2.64], R243 ;  /* 0x000000f302006986 */ /* 0x000fe2000c101904 */
[----:B------:R1:W-:Y:S02]  /*b14e0*/  @P5 STG.E [R228.64], R237 ;  /* 0x000000ede4005986 */ /* 0x0003e4000c101904 */
[----:B------:R1:W-:Y:S01]  /*b14f0*/  @P3 STG.E [R230.64], R236 ;  /* 0x000000ece6003986 */ /* 0x0003e2000c101904 */
[----:B------:R-:W-:Y:S02]  /*b1500*/  ISETP.LT.AND P1, PT, R131, c[0x0][0x178], !P4 ;  /* 0x00005e0083007a0c */ /* 0x000fe40006721270 */
[----:B------:R-:W-:Y:S01]  /*b1510*/  ISETP.LT.AND P2, PT, R115, c[0x0][0x178], !P4 ;  /* 0x00005e0073007a0c */ /* 0x000fe20006741270 */
[----:B-1----:R-:W2:Y:S01]  /*b1520*/  LDL.LU R237, [R1+0x198c] ;  /* 0x00198c0001ed7983 */ /* 0x002ea20000300800 */
[----:B------:R-:W2:Y:S02]  /*b1530*/  LDL.LU R236, [R1+0x166c] ;  /* 0x00166c0001ec7983 */ /* 0x000ea40000300800 */
[----:B------:R-:W-:-:S04]  /*b1540*/  IMAD.WIDE R232, R235, 0x4, R14 ;  /* 0x00000004ebe87825 */ /* 0x000fc800078e020e */
[----:B------:R-:W-:Y:S01]  /*b1550*/  IMAD.WIDE R2, R235, 0x4, R12 ;  /* 0x00000004eb027825 */ /* 0x000fe200078e020c */
[----:B------:R-:W2:Y:S04]  /*b1560*/  LDL.LU R243, [R1+0x40d8] ;  /* 0x0040d80001f37983 */ /* 0x000ea80000300800 */
[----:B------:R1:W-:Y:S01]  /*b1570*/  @P1 STG.E [R232.64], R242 ;  /* 0x000000f2e8001986 */ /* 0x0003e2000c101904 */
[----:B------:R1:W-:Y:S03]  /*b1580*/  @P2 STG.E [R2.64], R251 ;  /* 0x000000fb02002986 */ /* 0x0003e6000c101904 */
[----:B-1----:R-:W2:Y:S01]  /*b1590*/  LDL.LU R242, [R1+0x137c] ;  /* 0x00137c0001f27983 */ /* 0x002ea20000300800 */
[----:B------:R-:W2:Y:S01]  /*b15a0*/  LDL.LU R251, [R1+0x122c] ;  /* 0x00122c0001fb7983 */ /* 0x000ea20000300800 */
[----:B------:R-:W-:-:S02]  /*b15b0*/  ISETP.GE.AND P0, PT, R234, c[0x0][0x17c], PT ;  /* 0x00005f00ea007a0c */ /* 0x000fc40003f06270 */
[----:B------:R-:W-:Y:S01]  /*b15c0*/  ISETP.LT.AND P1, PT, R239, c[0x0][0x178], !P4 ;  /* 0x00005e00ef007a0c */ /* 0x000fe20006721270 */
[----:B------:R-:W-:Y:S01]  /*b15d0*/  ISETP.LT.AND P4, PT, R238, c[0x0][0x178], !P4 ;  /* 0x00005e00ee007a0c */ /* 0x000fe20006781270 */
[----:B------:R-:W-:Y:S02]  /*b15e0*/  ISETP.LT.AND P5, PT, R179, c[0x0][0x178], !P0 ;  /* 0x00005e00b3007a0c */ /* 0x000fe400047a1270 */
[----:B------:R-:W-:Y:S02]  /*b15f0*/  ISETP.LT.AND P3, PT, R163, c[0x0][0x178], !P0 ;  /* 0x00005e00a3007a0c */ /* 0x000fe40004761270 */
[----:B------:R-:W-:Y:S02]  /*b1600*/  IADD3 R234, R235, c[0x0][0x198], RZ ;  /* 0x00006600ebea7a10 */ /* 0x000fe40007ffe0ff */
[----:B------:R-:W-:Y:S01]  /*b1610*/  ISETP.LT.AND P6, PT, R99, c[0x0][0x178], !P0 ;  /* 0x00005e0063007a0c */ /* 0x000fe200047c1270 */
[----:B------:R-:W-:Y:S01]  /*b1620*/  IMAD.WIDE R2, R235, 0x4, R10 ;  /* 0x00000004eb027825 */ /* 0x000fe200078e020a */
[----:B------:R-:W-:-:S03]  /*b1630*/  ISETP.LT.AND P2, PT, R147, c[0x0][0x178], !P0 ;  /* 0x00005e0093007a0c */ /* 0x000fc60004741270 */
[----:B------:R-:W-:-:S04]  /*b1640*/  IMAD.WIDE R228, R235, 0x4, R8 ;  /* 0x00000004ebe47825 */ /* 0x000fc800078e0208 */
[----:B------:R-:W-:-:S04]  /*b1650*/  IMAD.WIDE R230, R234, 0x4, R4 ;  /* 0x00000004eae67825 */ /* 0x000fc800078e0204 */
[C---:B------:R-:W-:Y:S01]  /*b1660*/  IMAD.WIDE R232, R234.reuse, 0x4, R194 ;  /* 0x00000004eae87825 */ /* 0x040fe200078e02c2 */
[----:B----4-:R1:W-:Y:S03]  /*b1670*/  @P1 STG.E [R2.64], R250 ;  /* 0x000000fa02001986 */ /* 0x0103e6000c101904 */
[----:B---3--:R3:W-:Y:S02]  /*b1680*/  @P4 STG.E [R228.64], R241 ;  /* 0x000000f1e4004986 */ /* 0x0087e4000c101904 */
[----:B--2---:R2:W-:Y:S01]  /*b1690*/  @P5 STG.E [R230.64], R249 ;  /* 0x000000f9e6005986 */ /* 0x0045e2000c101904 */
[----:B------:R4:W-:Y:S01]  /*b16a0*/  @P3 STG.E [R232.64], R248 ;  /* 0x000000f8e8003986 */ /* 0x0009e2000c101904 */
[----:B-1----:R-:W-:-:S03]  /*b16b0*/  IMAD.WIDE R2, R234, 0x4, R6 ;  /* 0x00000004ea027825 */ /* 0x002fc600078e0206 */
[----:B---3--:R-:W3:Y:S04]  /*b16c0*/  LDL.LU R241, [R1+0x87c] ;  /* 0x00087c0001f17983 */ /* 0x008ee80000300800 */
[----:B--2---:R-:W2:Y:S01]  /*b16d0*/  LDL.LU R249, [R1+0x1d58] ;  /* 0x001d580001f97983 */ /* 0x004ea20000300800 */
[----:B----4-:R-:W4:Y:S02]  /*b16e0*/  LDL.LU R248, [R1+0x1cd8] ;  /* 0x001cd80001f87983 */ /* 0x010f240000300800 */
[----:B------:R-:W-:Y:S01]  /*b16f0*/  IMAD.WIDE R228, R234, 0x4, R192 ;  /* 0x00000004eae47825 */ /* 0x000fe200078e02c0 */
[----:B------:R-:W4:Y:S04]  /*b1700*/  LDL.LU R233, [R1+0x40dc] ;  /* 0x0040dc0001e97983 */ /* 0x000f280000300800 */
[----:B------:R1:W-:Y:S01]  /*b1710*/  @P6 STG.E [R2.64], R237 ;  /* 0x000000ed02006986 */ /* 0x0003e2000c101904 */
[----:B------:R-:W4:Y:S02]  /*b1720*/  LDL.LU R250, [R1+0x1998] ;  /* 0x0019980001fa7983 */ /* 0x000f240000300800 */
[----:B------:R1:W-:Y:S01]  /*b1730*/  @P2 STG.E [R228.64], R236 ;  /* 0x000000ece4002986 */ /* 0x0003e2000c101904 */
[----:B------:R-:W-:-:S02]  /*b1740*/  ISETP.LT.AND P3, PT, R131, c[0x0][0x178], !P0 ;  /* 0x00005e0083007a0c */ /* 0x000fc40004761270 */
[----:B------:R-:W-:Y:S01]  /*b1750*/  ISETP.LT.AND P4, PT, R115, c[0x0][0x178], !P0 ;  /* 0x00005e0073007a0c */ /* 0x000fe20004781270 */
[----:B-1----:R-:W4:Y:S01]  /*b1760*/  LDL.LU R237, [R1+0x1678] ;  /* 0x0016780001ed7983 */ /* 0x002f220000300800 */
[----:B------:R-:W4:Y:S01]  /*b1770*/  LDL.LU R236, [R1+0x1388] ;  /* 0x0013880001ec7983 */ /* 0x000f220000300800 */
[----:B------:R-:W-:Y:S01]  /*b1780*/  ISETP.LT.AND P5, PT, R239, c[0x0][0x178], !P0 ;  /* 0x00005e00ef007a0c */ /* 0x000fe200047a1270 */
[----:B------:R-:W-:-:S04]  /*b1790*/  IMAD.WIDE R2, R234, 0x4, R14 ;  /* 0x00000004ea027825 */ /* 0x000fc800078e020e */
[----:B------:R-:W-:-:S04]  /*b17a0*/  IMAD.WIDE R228, R234, 0x4, R12 ;  /* 0x00000004eae47825 */ /* 0x000fc800078e020c */
[----:B------:R-:W-:Y:S01]  /*b17b0*/  IMAD.WIDE R230, R234, 0x4, R10 ;  /* 0x00000004eae67825 */ /* 0x000fe200078e020a */
[----:B------:R1:W-:Y:S03]  /*b17c0*/  @P3 STG.E [R2.64], R242 ;  /* 0x000000f202003986 */ /* 0x0003e6000c101904 */
[----:B------:R1:W-:Y:S01]  /*b17d0*/  @P4 STG.E [R228.64], R251 ;  /* 0x000000fbe4004986 */ /* 0x0003e2000c101904 */
[----:B------:R1:W-:Y:S04]  /*b17e0*/  @P5 STG.E [R230.64], R240 ;  /* 0x000000f0e6005986 */ /* 0x0003e8000c101904 */
[----:B-1----:R-:W4:Y:S01]  /*b17f0*/  LDL.LU R242, [R1+0x1238] ;  /* 0x0012380001f27983 */ /* 0x002f220000300800 */
[----:B------:R-:W4:Y:S03]  /*b1800*/  LDL.LU R251, [R1+0xf08] ;  /* 0x000f080001fb7983 */ /* 0x000f260000300800 */
        /* <DEDUP_REMOVED lines=12> */
[----:B---3--:R1:W-:Y:S04]  /*b18d0*/  @P0 STG.E [R2.64], R241 ;  /* 0x000000f102000986 */ /* 0x0083e8000c101904 */
[----:B--2---:R2:W-:Y:S01]  /*b18e0*/  @P6 STG.E [R228.64], R249 ;  /* 0x000000f9e4006986 */ /* 0x0045e2000c101904 */
[----:B----4-:R3:W-:Y:S02]  /*b18f0*/  @P2 STG.E [R230.64], R248 ;  /* 0x000000f8e6002986 */ /* 0x0107e4000c101904 */
[C---:B-1----:R-:W-:Y:S01]  /*b1900*/  IMAD.WIDE R2, R232.reuse, 0x4, R6 ;  /* 0x00000004e8027825 */ /* 0x042fe200078e0206 */
[----:B--2---:R-:W2:Y:S03]  /*b1910*/  LDL.LU R249, [R1+0x1d5c] ;  /* 0x001d5c0001f97983 */ /* 0x004ea60000300800 */
[C---:B------:R-:W-:Y:S01]  /*b1920*/  IMAD.WIDE R228, R232.reuse, 0x4, R192 ;  /* 0x00000004e8e47825 */ /* 0x040fe200078e02c0 */
[----:B---3--:R-:W3:Y:S03]  /*b1930*/  LDL.LU R248, [R1+0x1cdc] ;  /* 0x001cdc0001f87983 */ /* 0x008ee60000300800 */
[----:B------:R-:W-:Y:S01]  /*b1940*/  IMAD.WIDE R230, R232, 0x4, R14 ;  /* 0x00000004e8e67825 */ /* 0x000fe200078e020e */
[----:B------:R-:W4:Y:S04]  /*b1950*/  LDL.LU R235, [R1+0x40e4] ;  /* 0x0040e40001eb7983 */ /* 0x000f280000300800 */
[----:B------:R1:W-:Y:S01]  /*b1960*/  @P5 STG.E [R2.64], R250 ;  /* 0x000000fa02005986 */ /* 0x0003e2000c101904 */
[----:B------:R-:W4:Y:S02]  /*b1970*/  LDL.LU R241, [R1+0x123c] ;  /* 0x00123c0001f17983 */ /* 0x000f240000300800 */
[----:B------:R-:W-:Y:S02]  /*b1980*/  @P4 STG.E [R228.64], R237 ;  /* 0x000000ede4004986 */ /* 0x000fe4000c101904 */
[----:B------:R1:W-:Y:S01]  /*b1990*/  @P3 STG.E [R230.64], R236 ;  /* 0x000000ece6003986 */ /* 0x0003e2000c101904 */
[----:B------:R-:W-:-:S02]  /*b19a0*/  ISETP.LT.AND P2, PT, R115, c[0x0][0x178], !P1 ;  /* 0x00005e0073007a0c */ /* 0x000fc40004f41270 */
[----:B------:R-:W-:Y:S01]  /*b19b0*/  ISETP.LT.AND P6, PT, R239, c[0x0][0x178], !P1 ;  /* 0x00005e00ef007a0c */ /* 0x000fe20004fc1270 */
[----:B-1----:R-:W4:Y:S01]  /*b19c0*/  LDL.LU R250, [R1+0x199c] ;  /* 0x00199c0001fa7983 */ /* 0x002f220000300800 */
[----:B------:R-:W4:Y:S02]  /*b19d0*/  LDL.LU R236, [R1+0x167c] ;  /* 0x00167c0001ec7983 */ /* 0x000f240000300800 */
[----:B------:R-:W4:Y:S01]  /*b19e0*/  LDL.LU R237, [R1+0x138c] ;  /* 0x00138c0001ed7983 */ /* 0x000f220000300800 */
[----:B------:R-:W-:Y:S01]  /*b19f0*/  ISETP.LT.AND P1, PT, R238, c[0x0][0x178], !P1 ;  /* 0x00005e00ee007a0c */ /* 0x000fe20004f21270 */
[----:B------:R-:W-:-:S04]  /*b1a00*/  IMAD.WIDE R2, R232, 0x4, R12 ;  /* 0x00000004e8027825 */ /* 0x000fc800078e020c */
[----:B------:R-:W-:-:S04]  /*b1a10*/  IMAD.WIDE R228, R232, 0x4, R10 ;  /* 0x00000004e8e47825 */ /* 0x000fc800078e020a */
[----:B------:R-:W-:Y:S01]  /*b1a20*/  IMAD.WIDE R230, R232, 0x4, R8 ;  /* 0x00000004e8e67825 */ /* 0x000fe200078e0208 */
[----:B------:R-:W-:Y:S03]  /*b1a30*/  @P2 STG.E [R2.64], R242 ;  /* 0x000000f202002986 */ /* 0x000fe6000c101904 */
[----:B------:R-:W-:Y:S01]  /*b1a40*/  @P6 STG.E [R228.64], R251 ;  /* 0x000000fbe4006986 */ /* 0x000fe2000c101904 */
        /* <DEDUP_REMOVED lines=12> */
[----:B------:R-:W-:-:S04]  /*b1b10*/  IMAD.WIDE R230, R234, 0x4, R14 ;  /* 0x00000004eae67825 */ /* 0x000fc800078e020e */
[C---:B------:R-:W-:Y:S01]  /*b1b20*/  IMAD.WIDE R232, R234.reuse, 0x4, R12 ;  /* 0x00000004eae87825 */ /* 0x040fe200078e020c */
[----:B--2---:R1:W-:Y:S04]  /*b1b30*/  @P3 STG.E [R2.64], R249 ;  /* 0x000000f902003986 */ /* 0x0043e8000c101904 */
[----:B---3--:R2:W-:Y:S01]  /*b1b40*/  @P4 STG.E [R228.64], R248 ;  /* 0x000000f8e4004986 */ /* 0x0085e2000c101904 */
[----:B-1----:R-:W-:-:S04]  /*b1b50*/  IMAD.WIDE R2, R234, 0x4, R6 ;  /* 0x00000004ea027825 */ /* 0x002fc800078e0206 */
[----:B--2---:R-:W-:Y:S01]  /*b1b60*/  IMAD.WIDE R228, R234, 0x4, R192 ;  /* 0x00000004eae47825 */ /* 0x004fe200078e02c0 */
[----:B------:R-:W2:Y:S03]  /*b1b70*/  LDL.LU R249, [R1+0xefc] ;  /* 0x000efc0001f97983 */ /* 0x000ea60000300800 */
[----:B------:R-:W3:Y:S02]  /*b1b80*/  LDL.LU R245, [R1+0x1da8] ;  /* 0x001da80001f57983 */ /* 0x000ee40000300800 */
[----:B------:R-:W3:Y:S01]  /*b1b90*/  LDL.LU R243, [R1+0x1d88] ;  /* 0x001d880001f37983 */ /* 0x000ee20000300800 */
[----:B----4-:R-:W-:Y:S01]  /*b1ba0*/  @P6 STG.E [R2.64], R250 ;  /* 0x000000fa02006986 */ /* 0x010fe2000c101904 */
[----:B------:R-:W4:Y:S02]  /*b1bb0*/  LDL.LU R248, [R1+0x1d68] ;  /* 0x001d680001f87983 */ /* 0x000f240000300800 */
[----:B------:R1:W-:Y:S02]  /*b1bc0*/  @P5 STG.E [R228.64], R236 ;  /* 0x000000ece4005986 */ /* 0x0003e4000c101904 */
[----:B------:R-:W-:Y:S01]  /*b1bd0*/  @P2 STG.E [R230.64], R237 ;  /* 0x000000ede6002986 */ /* 0x000fe2000c101904 */
[----:B------:R1:W-:Y:S01]  /*b1be0*/  @P1 STG.E [R232.64], R241 ;  /* 0x000000f1e8001986 */ /* 0x0003e2000c101904 */
[----:B------:R-:W-:-:S03]  /*b1bf0*/  ISETP.LT.AND P4, PT, R239, c[0x0][0x178], !P0 ;  /* 0x00005e00ef007a0c */ /* 0x000fc60004781270 */
[----:B-1----:R-:W4:Y:S01]  /*b1c00*/  LDL.LU R236, [R1+0x40f0] ;  /* 0x0040f00001ec7983 */ /* 0x002f220000300800 */
[----:B------:R-:W4:Y:S02]  /*b1c10*/  LDL.LU R241, [R1+0x1b08] ;  /* 0x001b080001f17983 */ /* 0x000f240000300800 */
[----:B------:R-:W4:Y:S02]  /*b1c20*/  LDL.LU R251, [R1+0x17d8] ;  /* 0x0017d80001fb7983 */ /* 0x000f240000300800 */
[----:B------:R-:W-:Y:S01]  /*b1c30*/  IMAD.WIDE R2, R234, 0x4, R10 ;  /* 0x00000004ea027825 */ /* 0x000fe200078e020a */
[----:B------:R-:W4:Y:S03]  /*b1c40*/  LDL.LU R244, [R1+0x14d8] ;  /* 0x0014d80001f47983 */ /* 0x000f260000300800 */
[----:B------:R-:W4:Y:S02]  /*b1c50*/  LDL.LU R242, [R1+0x10e8] ;  /* 0x0010e80001f27983 */ /* 0x000f240000300800 */
[----:B------:R-:W4:Y:S01]  /*b1c60*/  LDL.LU R250, [R1+0x10d8] ;  /* 0x0010d80001fa7983 */ /* 0x000f220000300800 */
[----:B------:R1:W-:Y:S04]  /*b1c70*/  @P4 STG.E [R2.64], R240 ;  /* 0x000000f002004986 */ /* 0x0003e8000c101904 */
        /* <DEDUP_REMOVED lines=13> */
[C---:B------:R-:W-:Y:S01]  /*b1d50*/  IMAD.WIDE R232, R235.reuse, 0x4, R6 ;  /* 0x00000004ebe87825 */ /* 0x040fe200078e0206 */
[----:B------:R-:W-:Y:S01]  /*b1d60*/  IADD3 R234, R235, c[0x0][0x198], RZ ;  /* 0x00006600ebea7a10 */ /* 0x000fe20007ffe0ff */
[----:B--2---:R1:W-:Y:S02]  /*b1d70*/  @P0 STG.E [R2.64], R249 ;  /* 0x000000f902000986 */ /* 0x0043e4000c101904 */
[----:B---3--:R2:W-:Y:S02]  /*b1d80*/  @P1 STG.E [R228.64], R245 ;  /* 0x000000f5e4001986 */ /* 0x0085e4000c101904 */
[----:B------:R-:W-:Y:S01]  /*b1d90*/  @P5 STG.E [R230.64], R243 ;  /* 0x000000f3e6005986 */ /* 0x000fe2000c101904 */
[----:B----4-:R3:W-:Y:S01]  /*b1da0*/  @P2 STG.E [R232.64], R248 ;  /* 0x000000f8e8002986 */ /* 0x0107e2000c101904 */
[----:B------:R-:W-:Y:S02]  /*b1db0*/  ISETP.LT.AND P2, PT, R115, c[0x0][0x178], !P3 ;  /* 0x00005e0073007a0c */ /* 0x000fe40005f41270 */
[----:B------:R-:W-:Y:S01]  /*b1dc0*/  ISETP.LT.AND P1, PT, R239, c[0x0][0x178], !P3 ;  /* 0x00005e00ef007a0c */ /* 0x000fe20005f21270 */
[----:B-1----:R-:W-:-:S04]  /*b1dd0*/  IMAD.WIDE R2, R235, 0x4, R192 ;  /* 0x00000004eb027825 */ /* 0x002fc800078e02c0 */
[----:B--2---:R-:W-:Y:S01]  /*b1de0*/  IMAD.WIDE R228, R235, 0x4, R14 ;  /* 0x00000004ebe47825 */ /* 0x004fe200078e020e */
[----:B------:R-:W-:Y:S02]  /*b1df0*/  ISETP.GE.AND P0, PT, R236, c[0x0][0x17c], PT ;  /* 0x00005f00ec007a0c */ /* 0x000fe40003f06270 */
[----:B------:R-:W2:Y:S01]  /*b1e00*/  LDL.LU R236, [R1+0x14dc] ;  /* 0x0014dc0001ec7983 */ /* 0x000ea20000300800 */
[----:B------:R-:W4:Y:S03]  /*b1e10*/  LDL.LU R249, [R1+0x10ec] ;  /* 0x0010ec0001f97983 */ /* 0x000f260000300800 */
[----:B---3--:R-:W3:Y:S04]  /*b1e20*/  LDL.LU R248, [R1+0x1d6c] ;  /* 0x001d6c0001f87983 */ /* 0x008ee80000300800 */
[----:B------:R1:W-:Y:S01]  /*b1e30*/  @P4 STG.E [R2.64], R241 ;  /* 0x000000f102004986 */ /* 0x0003e2000c101904 */
[----:B------:R-:W-:-:S02]  /*b1e40*/  ISETP.LT.AND P3, PT, R238, c[0x0][0x178], !P3 ;  /* 0x00005e00ee007a0c */ /* 0x000fc40005f61270 */
[----:B------:R-:W-:Y:S01]  /*b1e50*/  ISETP.LT.AND P4, PT, R179, c[0x0][0x178], !P0 ;  /* 0x00005e00b3007a0c */ /* 0x000fe20004781270 */
[----:B------:R1:W-:Y:S01]  /*b1e60*/  @P6 STG.E [R228.64], R251 ;  /* 0x000000fbe4006986 */ /* 0x0003e2000c101904 */
[----:B------:R-:W-:Y:S01]  /*b1e70*/  ISETP.LT.AND P6, PT, R163, c[0x0][0x178], !P0 ;  /* 0x00005e00a3007a0c */ /* 0x000fe200047c1270 */
[----:B-1----:R-:W2:Y:S01]  /*b1e80*/  LDL.LU R241, [R1+0x40e8] ;  /* 0x0040e80001f17983 */ /* 0x002ea20000300800 */
[----:B------:R-:W2:Y:S02]  /*b1e90*/  LDL.LU R243, [R1+0x1b0c] ;  /* 0x001b0c0001f37983 */ /* 0x000ea40000300800 */
[----:B------:R-:W4:Y:S02]  /*b1ea0*/  LDL.LU R251, [R1+0x17dc] ;  /* 0x0017dc0001fb7983 */ /* 0x000f240000300800 */
[----:B------:R-:W-:-:S04]  /*b1eb0*/  IMAD.WIDE R228, R235, 0x4, R12 ;  /* 0x00000004ebe47825 */ /* 0x000fc800078e020c */
[----:B------:R-:W-:-:S04]  /*b1ec0*/  IMAD.WIDE R2, R235, 0x4, R10 ;  /* 0x00000004eb027825 */ /* 0x000fc800078e020a */
[----:B------:R-:W-:-:S04]  /*b1ed0*/  IMAD.WIDE R230, R235, 0x4, R8 ;  /* 0x00000004ebe67825 */ /* 0x000fc800078e0208 */
[C---:B------:R-:W-:Y:S01]  /*b1ee0*/  IMAD.WIDE R232, R234.reuse, 0x4, R4 ;  /* 0x00000004eae87825 */ /* 0x040fe200078e0204 */
[----:B------:R-:W-:Y:S03]  /*b1ef0*/  @P2 STG.E [R228.64], R244 ;  /* 0x000000f4e4002986 */ /* 0x000fe6000c101904 */
[----:B------:R1:W-:Y:S02]  /*b1f00*/  @P1 STG.E [R2.64], R242 ;  /* 0x000000f202001986 */ /* 0x0003e4000c101904 */
[----:B------:R-:W-:Y:S02]  /*b1f10*/  @P3 STG.E [R230.64], R250 ;  /* 0x000000fae6003986 */ /* 0x000fe4000c101904 */
[----:B------:R1:W-:Y:S02]  /*b1f20*/  @P4 STG.E [R232.64], R240 ;  /* 0x000000f0e8004986 */ /* 0x0003e4000c101904 */
[----:B-1----:R-:W-:Y:S01]  /*b1f30*/  IMAD.WIDE R2, R234, 0x4, R194 ;  /* 0x00000004ea027825 */ /* 0x002fe200078e02c2 */
[----:B------:R-:W4:Y:S04]  /*b1f40*/  LDL.LU R240, [R1+0x10dc] ;  /* 0x0010dc0001f07983 */ /* 0x000f280000300800 */
[----:B------:R1:W-:Y:S04]  /*b1f50*/  @P6 STG.E [R2.64], R237 ;  /* 0x000000ed02006986 */ /* 0x0003e8000c101904 */
[----:B-1----:R-:W4:Y:S01]  /*b1f60*/  LDL.LU R237, [R1+0x1dd8] ;  /* 0x001dd80001ed7983 */ /* 0x002f220000300800 */
[----:B------:R-:W-:-:S02]  /*b1f70*/  ISETP.LT.AND P5, PT, R99, c[0x0][0x178], !P0 ;  /* 0x00005e0063007a0c */ /* 0x000fc400047a1270 */
[----:B------:R-:W-:Y:S01]  /*b1f80*/  ISETP.LT.AND P2, PT, R147, c[0x0][0x178], !P0 ;  /* 0x00005e0093007a0c */ /* 0x000fe20004741270 */
[C---:B------:R-:W-:Y:S01]  /*b1f90*/  IMAD.WIDE R228, R234.reuse, 0x4, R6 ;  /* 0x00000004eae47825 */ /* 0x040fe200078e0206 */
[----:B------:R-:W-:Y:S02]  /*b1fa0*/  ISETP.LT.AND P3, PT, R131, c[0x0][0x178], !P0 ;  /* 0x00005e0083007a0c */ /* 0x000fe40004761270 */
        /* <DEDUP_REMOVED lines=10> */
[----:B--2---:R-:W-:Y:S01]  /*b2050*/  ISETP.GE.AND P1, PT, R241, c[0x0][0x17c], PT ;  /* 0x00005f00f1007a0c */ /* 0x004fe20003f26270 */
[----:B------:R-:W2:Y:S01]  /*b2060*/  LDL.LU R250, [R1+0x1d98] ;  /* 0x001d980001fa7983 */ /* 0x000ea20000300800 */
[----:B------:R-:W2:Y:S01]  /*b2070*/  LDL.LU R241, [R1+0x1d78] ;  /* 0x001d780001f17983 */ /* 0x000ea20000300800 */
[----:B------:R-:W-:-:S03]  /*b2080*/  IMAD.WIDE R228, R234, 0x4, R14 ;  /* 0x00000004eae47825 */ /* 0x000fc600078e020e */
[----:B------:R1:W-:Y:S01]  /*b2090*/  @P2 STG.E [R2.64], R243 ;  /* 0x000000f302002986 */ /* 0x0003e2000c101904 */
[----:B------:R-:W-:-:S03]  /*b20a0*/  ISETP.LT.AND P5, PT, R179, c[0x0][0x178], !P1 ;  /* 0x00005e00b3007a0c */ /* 0x000fc60004fa1270 */
[----:B----4-:R-:W-:Y:S01]  /*b20b0*/  @P3 STG.E [R228.64], R251 ;  /* 0x000000fbe4003986 */ /* 0x010fe2000c101904 */
[----:B------:R4:W-:Y:S03]  /*b20c0*/  @P6 STG.E [R230.64], R236 ;  /* 0x000000ece6006986 */ /* 0x0009e6000c101904 */
[----:B-1----:R-:W2:Y:S01]  /*b20d0*/  LDL.LU R243, [R1+0x40f4] ;  /* 0x0040f40001f37983 */ /* 0x002ea20000300800 */
[----:B------:R1:W-:Y:S02]  /*b20e0*/  @P4 STG.E [R232.64], R249 ;  /* 0x000000f9e8004986 */ /* 0x0003e4000c101904 */
[----:B------:R-:W-:Y:S01]  /*b20f0*/  IMAD.WIDE R2, R234, 0x4, R8 ;  /* 0x00000004ea027825 */ /* 0x000fe200078e0208 */
[----:B----4-:R-:W2:Y:S03]  /*b2100*/  LDL.LU R236, [R1+0x1b18] ;  /* 0x001b180001ec7983 */ /* 0x010ea60000300800 */
[----:B------:R-:W-:Y:S01]  /*b2110*/  IMAD.WIDE R228, R235, 0x4, R4 ;  /* 0x00000004ebe47825 */ /* 0x000fe200078e0204 */
[----:B------:R1:W-:Y:S04]  /*b2120*/  @P0 STG.E [R2.64], R240 ;  /* 0x000000f002000986 */ /* 0x0003e8000c101904 */
[----:B-1----:R-:W2:Y:S04]  /*b2130*/  LDL.LU R249, [R1+0x17e8] ;  /* 0x0017e80001f97983 */ /* 0x002ea80000300800 */
[----:B------:R-:W2:Y:S04]  /*b2140*/  LDL.LU R240, [R1+0x1dcc] ;  /* 0x001dcc0001f07983 */ /* 0x000ea80000300800 */
        /* <DEDUP_REMOVED lines=17> */
[----:B--2---:R2:W-:Y:S01]  /*b2260*/  @P6 STG.E [R230.64], R250 ;  /* 0x000000fae6006986 */ /* 0x0045e2000c101904 */
[----:B------:R2:W-:Y:S01]  /*b2270*/  @P4 STG.E [R232.64], R241 ;  /* 0x000000f1e8004986 */ /* 0x0005e2000c101904 */
[----:B-1----:R-:W-:-:S03]  /*b2280*/  IMAD.WIDE R2, R235, 0x4, R12 ;  /* 0x00000004eb027825 */ /* 0x002fc600078e020c */
[----:B------:R-:W4:Y:S01]  /*b2290*/  LDL.LU R248, [R1+0x14cc] ;  /* 0x0014cc0001f87983 */ /* 0x000f220000300800 */
[----:B---3--:R-:W3:Y:S03]  /*b22a0*/  LDL.LU R242, [R1+0x1dbc] ;  /* 0x001dbc0001f27983 */ /* 0x008ee60000300800 */
[----:B--2---:R-:W2:Y:S01]  /*b22b0*/  LDL.LU R250, [R1+0x1d9c] ;  /* 0x001d9c0001fa7983 */ /* 0x004ea20000300800 */
[----:B------:R-:W4:Y:S01]  /*b22c0*/  LDL.LU R241, [R1+0x1d7c] ;  /* 0x001d7c0001f17983 */ /* 0x000f220000300800 */
[----:B------:R-:W-:Y:S01]  /*b22d0*/  ISETP.GE.AND P3, PT, R243, c[0x0][0x17c], PT ;  /* 0x00005f00f3007a0c */ /* 0x000fe20003f66270 */
[----:B------:R-:W-:-:S03]  /*b22e0*/  IMAD.WIDE R228, R235, 0x4, R10 ;  /* 0x00000004ebe47825 */ /* 0x000fc600078e020a */
[----:B------:R-:W-:Y:S02]  /*b22f0*/  ISETP.LT.AND P2, PT, R179, c[0x0][0x178], !P3 ;  /* 0x00005e00b3007a0c */ /* 0x000fe40005f41270 */
[----:B------:R-:W-:Y:S01]  /*b2300*/  ISETP.LT.AND P4, PT, R163, c[0x0][0x178], !P3 ;  /* 0x00005e00a3007a0c */ /* 0x000fe20005f81270 */
[----:B------:R1:W-:Y:S04]  /*b2310*/  @P0 STG.E [R2.64], R236 ;  /* 0x000000ec02000986 */ /* 0x0003e8000c101904 */
[----:B------:R1:W-:Y:S02]  /*b2320*/  @P5 STG.E [R228.64], R249 ;  /* 0x000000f9e4005986 */ /* 0x0003e4000c101904 */
[----:B-1----:R-:W-:Y:S02]  /*b2330*/  IADD3 R2, R235, c[0x0][0x198], RZ ;  /* 0x00006600eb027a10 */ /* 0x002fe40007ffe0ff */
[----:B------:R-:W4:Y:S03]  /*b2340*/  LDL.LU R236, [R1+0x1b1c] ;  /* 0x001b1c0001ec7983 */ /* 0x000f260000300800 */
[----:B------:R-:W-:-:S04]  /*b2350*/  IMAD.WIDE R230, R2, 0x4, R4 ;  /* 0x0000000402e67825 */ /* 0x000fc800078e0204 */
[----:B------:R-:W-:Y:S01]  /*b2360*/  IMAD.WIDE R228, R235, 0x4, R8 ;  /* 0x00000004ebe47825 */ /* 0x000fe200078e0208 */
[----:B------:R-:W4:Y:S03]  /*b2370*/  LDL.LU R249, [R1+0x17ec] ;  /* 0x0017ec0001f97983 */ /* 0x000f260000300800 */
[----:B------:R-:W-:Y:S01]  /*b2380*/  IMAD.WIDE R232, R2, 0x4, R194 ;  /* 0x0000000402e87825 */ /* 0x000fe200078e02c2 */
[----:B------:R-:W-:Y:S03]  /*b2390*/  @P1 STG.E [R228.64], R251 ;  /* 0x000000fbe4001986 */ /* 0x000fe6000c101904 */
[----:B------:R-:W-:Y:S02]  /*b23a0*/  @P2 STG.E [R230.64], R237 ;  /* 0x000000ede6002986 */ /* 0x000fe4000c101904 */
[----:B------:R1:W-:Y:S02]  /*b23b0*/  @P4 STG.E [R232.64], R240 ;  /* 0x000000f0e8004986 */ /* 0x0003e4000c101904 */
[----:B-1----:R-:W4:Y:S01]  /*b23c0*/  LDL.LU R240, [R1+0x1de0] ;  /* 0x001de00001f07983 */ /* 0x002f220000300800 */
[----:B------:R-:W4:Y:S02]  /*b23d0*/  LDL.LU R3, [R1+0x4104] ;  /* 0x0041040001037983 */ /* 0x000f240000300800 */
[----:B------:R-:W4:Y:S02]  /*b23e0*/  LDL.LU R251, [R1+0x1c90] ;  /* 0x001c900001fb7983 */ /* 0x000f240000300800 */
[----:B------:R-:W4:Y:S01]  /*b23f0*/  LDL.LU R237, [R1+0x1950] ;  /* 0x0019500001ed7983 */ /* 0x000f220000300800 */
        /* <DEDUP_REMOVED lines=10> */
[----:B------:R-:W4:Y:S04]  /*b24a0*/  LDL.LU R243, [R1+0x1630] ;  /* 0x0016300001f37983 */ /* 0x000f280000300800 */
[----:B---3--:R1:W-:Y:S04]  /*b24b0*/  @P0 STG.E [R228.64], R242 ;  /* 0x000000f2e4000986 */ /* 0x0083e8000c101904 */
[----:B--2---:R2:W-:Y:S01]  /*b24c0*/  @P5 STG.E [R230.64], R250 ;  /* 0x000000fae6005986 */ /* 0x0045e2000c101904 */
[----:B----4-:R3:W-:Y:S01]  /*b24d0*/  @P6 STG.E [R232.64], R241 ;  /* 0x000000f1e8006986 */ /* 0x0107e2000c101904 */
[----:B------:R-:W-:-:S02]  /*b24e0*/  ISETP.LT.AND P0, PT, R179, c[0x0][0x178], !P1 ;  /* 0x00005e00b3007a0c */ /* 0x000fc40004f01270 */
[----:B------:R-:W-:Y:S02]  /*b24f0*/  ISETP.LT.AND P5, PT, R163, c[0x0][0x178], !P1 ;  /* 0x00005e00a3007a0c */ /* 0x000fe40004fa1270 */
[----:B------:R-:W-:Y:S01]  /*b2500*/  ISETP.LT.AND P6, PT, R99, c[0x0][0x178], !P1 ;  /* 0x00005e0063007a0c */ /* 0x000fe20004fc1270 */
[C---:B-1----:R-:W-:Y:S01]  /*b2510*/  IMAD.WIDE R228, R2.reuse, 0x4, R12 ;  /* 0x0000000402e47825 */ /* 0x042fe200078e020c */
[----:B--2---:R-:W2:Y:S04]  /*b2520*/  LDL.LU R250, [R1+0x1350] ;  /* 0x0013500001fa7983 */ /* 0x004ea80000300800 */
[----:B---3--:R-:W3:Y:S01]  /*b2530*/  LDL.LU R241, [R1+0x1200] ;  /* 0x0012000001f17983 */ /* 0x008ee20000300800 */
[----:B------:R-:W-:-:S04]  /*b2540*/  IMAD.WIDE R230, R2, 0x4, R10 ;  /* 0x0000000402e67825 */ /* 0x000fc800078e020a */
[C---:B------:R-:W-:Y:S01]  /*b2550*/  IMAD.WIDE R232, R2.reuse, 0x4, R8 ;  /* 0x0000000402e87825 */ /* 0x040fe200078e0208 */
[----:B------:R-:W-:Y:S01]  /*b2560*/  IADD3 R2, R2, c[0x0][0x198], RZ ;  /* 0x0000660002027a10 */ /* 0x000fe20007ffe0ff */
[----:B------:R-:W4:Y:S04]  /*b2570*/  LDL.LU R242, [R1+0x860] ;  /* 0x0008600001f27983 */ /* 0x000f280000300800 */
[----:B------:R1:W-:Y:S04]  /*b2580*/  @P4 STG.E [R228.64], R236 ;  /* 0x000000ece4004986 */ /* 0x0003e8000c101904 */
        /* <DEDUP_REMOVED lines=29> */
[----:B--2---:R1:W-:Y:S04]  /*b2760*/  @P2 STG.E [R232.64], R250 ;  /* 0x000000fae8002986 */ /* 0x0043e8000c101904 */
[----:B---3--:R2:W-:Y:S01]  /*b2770*/  @P4 STG.E [R228.64], R241 ;  /* 0x000000f1e4004986 */ /* 0x0085e2000c101904 */
[----:B------:R-:W-:-:S02]  /*b2780*/  ISETP.LT.AND P4, PT, R163, c[0x0][0x178], !P0 ;  /* 0x00005e00a3007a0c */ /* 0x000fc40004781270 */
[----:B------:R-:W-:Y:S01]  /*b2790*/  ISETP.LT.AND P2, PT, R99, c[0x0][0x178], !P0 ;  /* 0x00005e0063007a0c */ /* 0x000fe20004741270 */
[----:B-1----:R-:W3:Y:S01]  /*b27a0*/  LDL.LU R250, [R1+0x1354] ;  /* 0x0013540001fa7983 */ /* 0x002ee20000300800 */
[----:B--2---:R-:W-:-:S03]  /*b27b0*/  IMAD.WIDE R228, R2, 0x4, R10 ;  /* 0x0000000402e47825 */ /* 0x004fc600078e020a */
[----:B------:R-:W2:Y:S01]  /*b27c0*/  LDL.LU R241, [R1+0x1204] ;  /* 0x0012040001f17983 */ /* 0x000ea20000300800 */
[----:B------:R-:W-:-:S03]  /*b27d0*/  IMAD.WIDE R232, R3, 0x4, R4 ;  /* 0x0000000403e87825 */ /* 0x000fc600078e0204 */
        /* <DEDUP_REMOVED lines=8> */
[----:B------:R-:W4:Y:S04]  /*b2860*/  LDL.LU R235, [R1+0x4108] ;  /* 0x0041080001eb7983 */ /* 0x000f280000300800 */
[----:B------:R-:W-:Y:S01]  /*b2870*/  @P4 STG.E [R228.64], R251 ;  /* 0x000000fbe4004986 */ /* 0x000fe2000c101904 */
[----:B------:R1:W-:Y:S02]  /*b2880*/  @P2 STG.E [R230.64], R237 ;  /* 0x000000ede6002986 */ /* 0x0003e4000c101904 */
[----:B------:R-:W4:Y:S02]  /*b2890*/  LDL.LU R243, [R1+0x1df0] ;  /* 0x001df00001f37983 */ /* 0x000f240000300800 */
[----:B------:R1:W-:Y:S02]  /*b28a0*/  @P3 STG.E [R232.64], R236 ;  /* 0x000000ece8003986 */ /* 0x0003e4000c101904 */
[----:B-1----:R-:W4:Y:S01]  /*b28b0*/  LDL.LU R237, [R1+0x1970] ;  /* 0x0019700001ed7983 */ /* 0x002f220000300800 */
[----:B------:R-:W4:Y:S01]  /*b28c0*/  LDL.LU R236, [R1+0x1650] ;  /* 0x0016500001ec7983 */ /* 0x000f220000300800 */
[----:B------:R-:W-:-:S02]  /*b28d0*/  ISETP.LT.AND P1, PT, R131, c[0x0][0x178], !P0 ;  /* 0x00005e0083007a0c */ /* 0x000fc40004721270 */
[----:B------:R-:W-:Y:S02]  /*b28e0*/  ISETP.LT.AND P5, PT, R115, c[0x0][0x178], !P0 ;  /* 0x00005e0073007a0c */ /* 0x000fe400047a1270 */
[----:B------:R-:W-:Y:S02]  /*b28f0*/  ISETP.LT.AND P6, PT, R239, c[0x0][0x178], !P0 ;  /* 0x00005e00ef007a0c */ /* 0x000fe400047c1270 */
[----:B------:R-:W-:Y:S01]  /*b2900*/  ISETP.GE.AND P4, PT, R234, c[0x0][0x17c], PT ;  /* 0x00005f00ea007a0c */ /* 0x000fe20003f86270 */
[----:B------:R-:W-:Y:S01]  /*b2910*/  ISETP.LT.AND P0, PT, R238, c[0x0][0x178], !P0 ;  /* 0x00005e00ee007a0c */ /* 0x000fe20004701270 */
[----:B------:R-:W4:Y:S01]  /*b2920*/  LDL.LU R242, [R1+0x1360] ;  /* 0x0013600001f27983 */ /* 0x000f220000300800 */
[----:B------:R-:W-:-:S04]  /*b2930*/  IMAD.WIDE R230, R3, 0x4, R14 ;  /* 0x0000000403e67825 */ /* 0x000fc800078e020e */
[----:B------:R-:W-:-:S04]  /*b2940*/  IMAD.WIDE R232, R3, 0x4, R12 ;  /* 0x0000000403e87825 */ /* 0x000fc800078e020c */
[----:B------:R-:W-:Y:S01]  /*b2950*/  IMAD.WIDE R228, R3, 0x4, R10 ;  /* 0x0000000403e47825 */ /* 0x000fe200078e020a */
[----:B------:R-:W-:Y:S02]  /*b2960*/  ISETP.LT.AND P2, PT, R179, c[0x0][0x178], !P4 ;  /* 0x00005e00b3007a0c */ /* 0x000fe40006741270 */
[C---:B------:R-:W-:Y:S01]  /*b2970*/  IADD3 R234, R3.reuse, c[0x0][0x198], RZ ;  /* 0x0000660003ea7a10 */ /* 0x040fe20007ffe0ff */
[----:B------:R-:W4:Y:S01]  /*b2980*/  LDL.LU R251, [R1+0x1210] ;  /* 0x0012100001fb7983 */ /* 0x000f220000300800 */
[----:B------:R-:W-:Y:S01]  /*b2990*/  IMAD.WIDE R2, R3, 0x4, R8 ;  /* 0x0000000403027825 */ /* 0x000fe200078e0208 */
[----:B------:R-:W-:Y:S02]  /*b29a0*/  ISETP.LT.AND P3, PT, R147, c[0x0][0x178], !P4 ;  /* 0x00005e0093007a0c */ /* 0x000fe40006761270 */
[----:B---3--:R-:W-:Y:S04]  /*b29b0*/  @P1 STG.E [R230.64], R250 ;  /* 0x000000fae6001986 */ /* 0x008fe8000c101904 */
[----:B--2---:R-:W-:Y:S01]  /*b29c0*/  @P5 STG.E [R232.64], R241 ;  /* 0x000000f1e8005986 */ /* 0x004fe2000c101904 */
[----:B------:R1:W-:Y:S01]  /*b29d0*/  @P6 STG.E [R228.64], R240 ;  /* 0x000000f0e4006986 */ /* 0x0003e2000c101904 */
[----:B------:R-:W-:-:S02]  /*b29e0*/  ISETP.LT.AND P6, PT, R163, c[0x0][0x178], !P4 ;  /* 0x00005e00a3007a0c */ /* 0x000fc400067c1270 */
[----:B------:R-:W-:Y:S01]  /*b29f0*/  ISETP.LT.AND P5, PT, R99, c[0x0][0x178], !P4 ;  /* 0x00005e0063007a0c */ /* 0x000fe200067a1270 */
[----:B-1----:R-:W-:-:S04]  /*b2a00*/  IMAD.WIDE R228, R234, 0x4, R4 ;  /* 0x00000004eae47825 */ /* 0x002fc800078e0204 */
[C---:B------:R-:W-:Y:S01]  /*b2a10*/  IMAD.WIDE R230, R234.reuse, 0x4, R192 ;  /* 0x00000004eae67825 */ /* 0x040fe200078e02c0 */
[----:B----4-:R1:W-:Y:S03]  /*b2a20*/  @P0 STG.E [R2.64], R248 ;  /* 0x000000f802000986 */ /* 0x0103e6000c101904 */
[----:B------:R2:W-:Y:S01]  /*b2a30*/  @P2 STG.E [R228.64], R249 ;  /* 0x000000f9e4002986 */ /* 0x0005e2000c101904 */
[----:B-1----:R-:W3:Y:S01]  /*b2a40*/  LDL.LU R248, [R1+0x1df4] ;  /* 0x001df40001f87983 */ /* 0x002ee20000300800 */
[----:B------:R-:W4:Y:S02]  /*b2a50*/  LDL.LU R250, [R1+0xee0] ;  /* 0x000ee00001fa7983 */ /* 0x000f240000300800 */
[----:B------:R-:W3:Y:S02]  /*b2a60*/  LDL.LU R241, [R1+0xed0] ;  /* 0x000ed00001f17983 */ /* 0x000ee40000300800 */
[----:B--2---:R-:W2:Y:S02]  /*b2a70*/  LDL.LU R249, [R1+0x1e14] ;  /* 0x001e140001f97983 */ /* 0x004ea40000300800 */
[----:B------:R-:W-:-:S04]  /*b2a80*/  IMAD.WIDE R2, R234, 0x4, R194 ;  /* 0x00000004ea027825 */ /* 0x000fc800078e02c2 */
[----:B------:R-:W-:Y:S01]  /*b2a90*/  IMAD.WIDE R228, R234, 0x4, R6 ;  /* 0x00000004eae47825 */ /* 0x000fe200078e0206 */
[----:B------:R-:W2:Y:S04]  /*b2aa0*/  LDL.LU R240, [R1+0xee4] ;  /* 0x000ee40001f07983 */ /* 0x000ea80000300800 */
[----:B------:R-:W-:Y:S01]  /*b2ab0*/  @P6 STG.E [R2.64], R243 ;  /* 0x000000f302006986 */ /* 0x000fe2000c101904 */
[----:B------:R1:W-:Y:S02]  /*b2ac0*/  @P5 STG.E [R228.64], R237 ;  /* 0x000000ede4005986 */ /* 0x0003e4000c101904 */
[----:B------:R1:W-:Y:S02]  /*b2ad0*/  @P3 STG.E [R230.64], R236 ;  /* 0x000000ece6003986 */ /* 0x0003e4000c101904 */
[----:B-1----:R-:W2:Y:S01]  /*b2ae0*/  LDL.LU R237, [R1+0x1974] ;  /* 0x0019740001ed7983 */ /* 0x002ea20000300800 */
[----:B------:R-:W2:Y:S01]  /*b2af0*/  LDL.LU R236, [R1+0x1654] ;  /* 0x0016540001ec7983 */ /* 0x000ea20000300800 */
[----:B------:R-:W-:-:S02]  /*b2b00*/  ISETP.LT.AND P1, PT, R131, c[0x0][0x178], !P4 ;  /* 0x00005e0083007a0c */ /* 0x000fc40006721270 */
[----:B------:R-:W-:Y:S01]  /*b2b10*/  ISETP.LT.AND P2, PT, R115, c[0x0][0x178], !P4 ;  /* 0x00005e0073007a0c */ /* 0x000fe20006741270 */
[C---:B------:R-:W-:Y:S01]  /*b2b20*/  IMAD.WIDE R232, R234.reuse, 0x4, R14 ;  /* 0x00000004eae87825 */ /* 0x040fe200078e020e */
[----:B------:R-:W-:Y:S01]  /*b2b30*/  ISETP.GE.AND P0, PT, R235, c[0x0][0x17c], PT ;  /* 0x00005f00eb007a0c */ /* 0x000fe20003f06270 */
[----:B------:R-:W2:Y:S02]  /*b2b40*/  LDL.LU R243, [R1+0x4114] ;  /* 0x0041140001f37983 */ /* 0x000ea40000300800 */
[----:B------:R-:W-:Y:S01]  /*b2b50*/  IMAD.WIDE R2, R234, 0x4, R12 ;  /* 0x00000004ea027825 */ /* 0x000fe200078e020c */
[----:B------:R-:W-:Y:S02]  /*b2b60*/  ISETP.LT.AND P5, PT, R179, c[0x0][0x178], !P0 ;  /* 0x00005e00b3007a0c */ /* 0x000fe400047a1270 */
[----:B------:R-:W-:-:S03]  /*b2b70*/  ISETP.LT.AND P3, PT, R163, c[0x0][0x178], !P0 ;  /* 0x00005e00a3007a0c */ /* 0x000fc60004761270 */
[----:B------:R1:W-:Y:S01]  /*b2b80*/  @P1 STG.E [R232.64], R242 ;  /* 0x000000f2e8001986 */ /* 0x0003e2000c101904 */
[----:B------:R-:W-:Y:S01]  /*b2b90*/  ISETP.LT.AND P1, PT, R239, c[0x0][0x178], !P4 ;  /* 0x00005e00ef007a0c */ /* 0x000fe20006721270 */
[----:B------:R-:W-:Y:S01]  /*b2ba0*/  ISETP.LT.AND P4, PT, R238, c[0x0][0x178], !P4 ;  /* 0x00005e00ee007a0c */ /* 0x000fe20006781270 */
[C---:B------:R-:W-:Y:S01]  /*b2bb0*/  IADD3 R235, R234.reuse, c[0x0][0x198], RZ ;  /* 0x00006600eaeb7a10 */ /* 0x040fe20007ffe0ff */
[----:B------:R1:W-:Y:S01]  /*b2bc0*/  @P2 STG.E [R2.64], R251 ;  /* 0x000000fb02002986 */ /* 0x0003e2000c101904 */
[----:B------:R-:W-:Y:S01]  /*b2bd0*/  ISETP.LT.AND P6, PT, R99, c[0x0][0x178], !P0 ;  /* 0x00005e0063007a0c */ /* 0x000fe200047c1270 */
[----:B------:R-:W-:-:S04]  /*b2be0*/  IMAD.WIDE R228, R234, 0x4, R8 ;  /* 0x00000004eae47825 */ /* 0x000fc800078e0208 */
[----:B------:R-:W-:Y:S01]  /*b2bf0*/  IMAD.WIDE R230, R235, 0x4, R4 ;  /* 0x00000004ebe67825 */ /* 0x000fe200078e0204 */
[----:B-1----:R-:W2:Y:S04]  /*b2c00*/  LDL.LU R242, [R1+0x1364] ;  /* 0x0013640001f27983 */ /* 0x002ea80000300800 */
[----:B------:R-:W2:Y:S01]  /*b2c10*/  LDL.LU R251, [R1+0x1214] ;  /* 0x0012140001fb7983 */ /* 0x000ea20000300800 */
[----:B------:R-:W-:-:S04]  /*b2c20*/  IMAD.WIDE R2, R234, 0x4, R10 ;  /* 0x00000004ea027825 */ /* 0x000fc800078e020a */
[----:B------:R-:W-:Y:S01]  /*b2c30*/  IMAD.WIDE R232, R235, 0x4, R194 ;  /* 0x00000004ebe87825 */ /* 0x000fe200078e02c2 */
[----:B------:R-:W-:Y:S01]  /*b2c40*/  ISETP.LT.AND P2, PT, R147, c[0x0][0x178], !P0 ;  /* 0x00005e0093007a0c */ /* 0x000fe20004741270 */
[----:B----4-:R-:W-:Y:S02]  /*b2c50*/  @P1 STG.E [R2.64], R250 ;  /* 0x000000fa02001986 */ /* 0x010fe4000c101904 */
[----:B---3--:R1:W-:Y:S02]  /*b2c60*/  @P4 STG.E [R228.64], R241 ;  /* 0x000000f1e4004986 */ /* 0x0083e4000c101904 */
[----:B--2---:R2:W-:Y:S01]  /*b2c70*/  @P5 STG.E [R230.64], R249 ;  /* 0x000000f9e6005986 */ /* 0x0045e2000c101904 */
[----:B------:R3:W-:Y:S04]  /*b2c80*/  @P3 STG.E [R232.64], R248 ;  /* 0x000000f8e8003986 */ /* 0x0007e8000c101904 */
[----:B-1----:R-:W4:Y:S04]  /*b2c90*/  LDL.LU R241, [R1+0xed4] ;  /* 0x000ed40001f17983 */ /* 0x002f280000300800 */
[----:B--2---:R-:W2:Y:S01]  /*b2ca0*/  LDL.LU R249, [R1+0x1ef0] ;  /* 0x001ef00001f97983 */ /* 0x004ea20000300800 */
[----:B---3--:R-:W3:Y:S02]  /*b2cb0*/  LDL.LU R248, [R1+0x1e60] ;  /* 0x001e600001f87983 */ /* 0x008ee40000300800 */
[----:B------:R-:W-:-:S04]  /*b2cc0*/  IMAD.WIDE R2, R235, 0x4, R6 ;  /* 0x00000004eb027825 */ /* 0x000fc800078e0206 */
[----:B------:R-:W-:Y:S01]  /*b2cd0*/  IMAD.WIDE R228, R235, 0x4, R192 ;  /* 0x00000004ebe47825 */ /* 0x000fe200078e02c0 */
[----:B------:R-:W3:Y:S04]  /*b2ce0*/  LDL.LU R234, [R1+0x4118] ;  /* 0x0041180001ea7983 */ /* 0x000ee80000300800 */
[----:B------:R1:W-:Y:S01]  /*b2cf0*/  @P6 STG.E [R2.64], R237 ;  /* 0x000000ed02006986 */ /* 0x0003e2000c101904 */
[----:B------:R-:W3:Y:S02]  /*b2d00*/  LDL.LU R250, [R1+0x1e30] ;  /* 0x001e300001fa7983 */ /* 0x000ee40000300800 */
[----:B------:R1:W-:Y:S02]  /*b2d10*/  @P2 STG.E [R228.64], R236 ;  /* 0x000000ece4002986 */ /* 0x0003e4000c101904 */
[----:B-1----:R-:W3:Y:S01]  /*b2d20*/  LDL.LU R237, [R1+0x1e00] ;  /* 0x001e000001ed7983 */ /* 0x002ee20000300800 */
[----:B------:R-:W3:Y:S01]  /*b2d30*/  LDL.LU R236, [R1+0x1af0] ;  /* 0x001af00001ec7983 */ /* 0x000ee20000300800 */
[----:B------:R-:W-:-:S02]  /*b2d40*/  ISETP.LT.AND P3, PT, R131, c[0x0][0x178], !P0 ;  /* 0x00005e0083007a0c */ /* 0x000fc40004761270 */
[----:B------:R-:W-:Y:S02]  /*b2d50*/  ISETP.LT.AND P4, PT, R115, c[0x0][0x178], !P0 ;  /* 0x00005e0073007a0c */ /* 0x000fe40004781270 */
[----:B------:R-:W-:Y:S02]  /*b2d60*/  ISETP.LT.AND P5, PT, R239, c[0x0][0x178], !P0 ;  /* 0x00005e00ef007a0c */ /* 0x000fe400047a1270 */
[----:B------:R-:W-:Y:S01]  /*b2d70*/  ISETP.GE.AND P1, PT, R243, c[0x0][0x17c], PT ;  /* 0x00005f00f3007a0c */ /* 0x000fe20003f26270 */
[----:B------:R-:W-:Y:S01]  /*b2d80*/  IMAD.WIDE R2, R235, 0x4, R14 ;  /* 0x00000004eb027825 */ /* 0x000fe200078e020e */
[----:B------:R-:W-:-:S03]  /*b2d90*/  ISETP.LT.AND P0, PT, R238, c[0x0][0x178], !P0 ;  /* 0x00005e00ee007a0c */ /* 0x000fc60004701270 */
[----:B------:R-:W-:Y:S01]  /*b2da0*/  IMAD.WIDE R228, R235, 0x4, R12 ;  /* 0x00000004ebe47825 */ /* 0x000fe200078e020c */
[----:B------:R-:W-:-:S03]  /*b2db0*/  ISETP.LT.AND P6, PT, R179, c[0x0][0x178], !P1 ;  /* 0x00005e00b3007a0c */ /* 0x000fc60004fc1270 */
[----:B------:R-:W-:Y:S01]  /*b2dc0*/  IMAD.WIDE R230, R235, 0x4, R10 ;  /* 0x00000004ebe67825 */ /* 0x000fe200078e020a */
[----:B------:R-:W-:Y:S01]  /*b2dd0*/  ISETP.LT.AND P2, PT, R163, c[0x0][0x178], !P1 ;  /* 0x00005e00a3007a0c */ /* 0x000fe20004f41270 */
[----:B------:R1:W-:Y:S04]  /*b2de0*/  @P3 STG.E [R2.64], R242 ;  /* 0x000000f202003986 */ /* 0x0003e8000c101904 */
[----:B------:R1:W-:Y:S01]  /*b2df0*/  @P4 STG.E [R228.64], R251 ;  /* 0x000000fbe4004986 */ /* 0x0003e2000c101904 */
[----:B------:R1:W-:Y:S01]  /*b2e00*/  @P5 STG.E [R230.64], R240 ;  /* 0x000000f0e6005986 */ /* 0x0003e2000c101904 */
[----:B------:R-:W-:Y:S02]  /*b2e10*/  ISETP.LT.AND P5, PT, R99, c[0x0][0x178], !P1 ;  /* 0x00005e0063007a0c */ /* 0x000fe40004fa1270 */
[----:B------:R-:W-:-:S02]  /*b2e20*/  ISETP.LT.AND P4, PT, R147, c[0x0][0x178], !P1 ;  /* 0x00005e0093007a0c */ /* 0x000fc40004f81270 */
[C---:B-1----:R-:W-:Y:S01]  /*b2e30*/  IADD3 R2, R235.reuse, c[0x0][0x198], RZ ;  /* 0x00006600eb027a10 */ /* 0x042fe20007ffe0ff */
[----:B------:R-:W3:Y:S01]  /*b2e40*/  LDL.LU R242, [R1+0x14a0] ;  /* 0x0014a00001f27983 */ /* 0x000ee20000300800 */
[----:B------:R-:W3:Y:S02]  /*b2e50*/  LDL.LU R251, [R1+0x1100] ;  /* 0x0011000001fb7983 */ /* 0x000ee40000300800 */
[----:B------:R-:W-:-:S04]  /*b2e60*/  IMAD.WIDE R228, R235, 0x4, R8 ;  /* 0x00000004ebe47825 */ /* 0x000fc800078e0208 */
[----:B------:R-:W-:-:S04]  /*b2e70*/  IMAD.WIDE R230, R2, 0x4, R4 ;  /* 0x0000000402e67825 */ /* 0x000fc800078e0204 */
[----:B------:R-:W-:Y:S01]  /*b2e80*/  IMAD.WIDE R232, R2, 0x4, R194 ;  /* 0x0000000402e87825 */ /* 0x000fe200078e02c2 */
[----:B------:R-:W3:Y:S01]  /*b2e90*/  LDL.LU R240, [R1+0x10f0] ;  /* 0x0010f00001f07983 */ /* 0x000ee20000300800 */
[----:B------:R-:W-:-:S03]  /*b2ea0*/  ISETP.LT.AND P3, PT, R131, c[0x0][0x178], !P1 ;  /* 0x00005e0083007a0c */ /* 0x000fc60004f61270 */
[----:B----4-:R1:W-:Y:S04]  /*b2eb0*/  @P0 STG.E [R228.64], R241 ;  /* 0x000000f1e4000986 */ /* 0x0103e8000c101904 */
[----:B--2---:R2:W-:Y:S01]  /*b2ec0*/  @P6 STG.E [R230.64], R249 ;  /* 0x000000f9e6006986 */ /* 0x0045e2000c101904 */
[----:B---3--:R3:W-:Y:S02]  /*b2ed0*/  @P2 STG.E [R232.64], R248 ;  /* 0x000000f8e8002986 */ /* 0x0087e4000c101904 */
[C---:B-1----:R-:W-:Y:S01]  /*b2ee0*/  IMAD.WIDE R228, R2.reuse, 0x4, R6 ;  /* 0x0000000402e47825 */ /* 0x042fe200078e0206 */
[----:B--2---:R-:W2:Y:S04]  /*b2ef0*/  LDL.LU R249, [R1+0x1ef4] ;  /* 0x001ef40001f97983 */ /* 0x004ea80000300800 */
[----:B---3--:R-:W3:Y:S01]  /*b2f00*/  LDL.LU R248, [R1+0x1e64] ;  /* 0x001e640001f87983 */ /* 0x008ee20000300800 */
[----:B------:R-:W-:-:S04]  /*b2f10*/  IMAD.WIDE R230, R2, 0x4, R192 ;  /* 0x0000000402e67825 */ /* 0x000fc800078e02c0 */
[----:B------:R-:W4:Y:S02]  /*b2f20*/  LDL.LU R235, [R1+0x4120] ;  /* 0x0041200001eb7983 */ /* 0x000f240000300800 */
[----:B------:R-:W-:Y:S01]  /*b2f30*/  IMAD.WIDE R232, R2, 0x4, R14 ;  /* 0x0000000402e87825 */ /* 0x000fe200078e020e */
[----:B------:R-:W4:Y:S04]  /*b2f40*/  LDL.LU R241, [R1+0x14a4] ;  /* 0x0014a40001f17983 */ /* 0x000f280000300800 */
[----:B------:R1:W-:Y:S01]  /*b2f50*/  @P5 STG.E [R228.64], R250 ;  /* 0x000000fae4005986 */ /* 0x0003e2000c101904 */
[----:B------:R1:W-:Y:S02]  /*b2f60*/  @P4 STG.E [R230.64], R237 ;  /* 0x000000ede6004986 */ /* 0x0003e4000c101904 */
[----:B------:R1:W-:Y:S02]  /*b2f70*/  @P3 STG.E [R232.64], R236 ;  /* 0x000000ece8003986 */ /* 0x0003e4000c101904 */
[----:B-1----:R-:W4:Y:S01]  /*b2f80*/  LDL.LU R250, [R1+0x1e34] ;  /* 0x001e340001fa7983 */ /* 0x002f220000300800 */
[----:B------:R-:W4:Y:S02]  /*b2f90*/  LDL.LU R237, [R1+0x1e04] ;  /* 0x001e040001ed7983 */ /* 0x000f240000300800 */
[----:B------:R-:W4:Y:S01]  /*b2fa0*/  LDL.LU R236, [R1+0x1af4] ;  /* 0x001af40001ec7983 */ /* 0x000f220000300800 */
[----:B------:R-:W-:-:S02]  /*b2fb0*/  ISETP.LT.AND P2, PT, R115, c[0x0][0x178], !P1 ;  /* 0x00005e0073007a0c */ /* 0x000fc40004f41270 */
[----:B------:R-:W-:Y:S02]  /*b2fc0*/  ISETP.LT.AND P6, PT, R239, c[0x0][0x178], !P1 ;  /* 0x00005e00ef007a0c */ /* 0x000fe40004fc1270 */
[----:B------:R-:W-:Y:S01]  /*b2fd0*/  ISETP.GE.AND P0, PT, R234, c[0x0][0x17c], PT ;  /* 0x00005f00ea007a0c */ /* 0x000fe20003f06270 */
[----:B------:R-:W-:Y:S02]  /*b2fe0*/  ISETP.LT.AND P1, PT, R238, c[0x0][0x178], !P1 ;  /* 0x00005e00ee007a0c */ /* 0x000fe40004f21270 */
[----:B------:R-:W-:-:S04]  /*b2ff0*/  IMAD.WIDE R228, R2, 0x4, R12 ;  /* 0x0000000402e47825 */ /* 0x000fc800078e020c */
[C---:B------:R-:W-:Y:S01]  /*b3000*/  IMAD.WIDE R230, R2.reuse, 0x4, R10 ;  /* 0x0000000402e67825 */ /* 0x040fe200078e020a */
[----:B------:R-:W-:Y:S02]  /*b3010*/  ISETP.LT.AND P3, PT, R179, c[0x0][0x178], !P0 ;  /* 0x00005e00b3007a0c */ /* 0x000fe40004761270 */
[----:B------:R-:W-:Y:S02]  /*b3020*/  ISETP.LT.AND P4, PT, R163, c[0x0][0x178], !P0 ;  /* 0x00005e00a3007a0c */ /* 0x000fe40004781270 */
[C---:B------:R-:W-:Y:S01]  /*b3030*/  IADD3 R234, R2.reuse, c[0x0][0x198], RZ ;  /* 0x0000660002ea7a10 */ /* 0x040fe20007ffe0ff */
[----:B------:R-:W-:Y:S01]  /*b3040*/  IMAD.WIDE R232, R2, 0x4, R8 ;  /* 0x0000000402e87825 */ /* 0x000fe200078e0208 */
[----:B------:R-:W-:Y:S01]  /*b3050*/  ISETP.LT.AND P5, PT, R147, c[0x0][0x178], !P0 ;  /* 0x00005e0093007a0c */ /* 0x000fe200047a1270 */
[----:B------:R1:W-:Y:S02]  /*b3060*/  @P2 STG.E [R228.64], R242 ;  /* 0x000000f2e4002986 */ /* 0x0003e4000c101904 */
[----:B------:R-:W-:Y:S01]  /*b3070*/  @P6 STG.E [R230.64], R251 ;  /* 0x000000fbe6006986 */ /* 0x000fe2000c101904 */
[----:B------:R-:W-:Y:S01]  /*b3080*/  ISETP.LT.AND P6, PT, R99, c[0x0][0x178], !P0 ;  /* 0x00005e0063007a0c */ /* 0x000fe200047c1270 */
[C---:B------:R-:W-:Y:S01]  /*b3090*/  IMAD.WIDE R2, R234.reuse, 0x4, R4 ;  /* 0x00000004ea027825 */ /* 0x040fe200078e0204 */
[----:B------:R-:W-:Y:S01]  /*b30a0*/  ISETP.LT.AND P2, PT, R131, c[0x0][0x178], !P0 ;  /* 0x00005e0083007a0c */ /* 0x000fe20004741270 */
[----:B------:R1:W-:Y:S02]  /*b30b0*/  @P1 STG.E [R232.64], R240 ;  /* 0x000000f0e8001986 */ /* 0x0003e4000c101904 */
[----:B-1----:R-:W-:-:S02]  /*b30c0*/  IMAD.WIDE R228, R234, 0x4, R194 ;  /* 0x00000004eae47825 */ /* 0x002fc400078e02c2 */
[----:B------:R-:W4:Y:S02]  /*b30d0*/  LDL.LU R240, [R1+0x1104] ;  /* 0x0011040001f07983 */ /* 0x000f240000300800 */
[C---:B------:R-:W-:Y:S02]  /*b30e0*/  IMAD.WIDE R230, R234.reuse, 0x4, R14 ;  /* 0x00000004eae67825 */ /* 0x040fe400078e020e */
[----:B--2---:R1:W-:Y:S04]  /*b30f0*/  @P3 STG.E [R2.64], R249 ;  /* 0x000000f902003986 */ /* 0x0043e8000c101904 */
[----:B---3--:R2:W-:Y:S01]  /*b3100*/  @P4 STG.E [R228.64], R248 ;  /* 0x000000f8e4004986 */ /* 0x0085e2000c101904 */
[----:B-1----:R-:W-:-:S04]  /*b3110*/  IMAD.WIDE R2, R234, 0x4, R6 ;  /* 0x00000004ea027825 */ /* 0x002fc800078e0206 */
[----:B--2---:R-:W-:Y:S01]  /*b3120*/  IMAD.WIDE R228, R234, 0x4, R192 ;  /* 0x00000004eae47825 */ /* 0x004fe200078e02c0 */
[----:B------:R-:W2:Y:S03]  /*b3130*/  LDL.LU R249, [R1+0x10f4] ;  /* 0x0010f40001f97983 */ /* 0x000ea60000300800 */
[----:B------:R-:W3:Y:S02]  /*b3140*/  LDL.LU R245, [R1+0x1f20] ;  /* 0x001f200001f57983 */ /* 0x000ee40000300800 */
[----:B------:R-:W3:Y:S02]  /*b3150*/  LDL.LU R243, [R1+0x1f10] ;  /* 0x001f100001f37983 */ /* 0x000ee40000300800 */
[----:B------:R-:W3:Y:S01]  /*b3160*/  LDL.LU R248, [R1+0x1f00] ;  /* 0x001f000001f87983 */ /* 0x000ee20000300800 */
[----:B----4-:R-:W-:Y:S01]  /*b3170*/  @P6 STG.E [R2.64], R250 ;  /* 0x000000fa02006986 */ /* 0x010fe2000c101904 */
[----:B------:R1:W-:Y:S02]  /*b3180*/  @P5 STG.E [R228.64], R237 ;  /* 0x000000ede4005986 */ /* 0x0003e4000c101904 */
[----:B------:R4:W-:Y:S01]  /*b3190*/  @P2 STG.E [R230.64], R236 ;  /* 0x000000ece6002986 */ /* 0x0009e2000c101904 */
[----:B-1----:R-:W3:Y:S01]  /*b31a0*/  LDL.LU R237, [R1+0x412c] ;  /* 0x00412c0001ed7983 */ /* 0x002ee20000300800 */
[----:B----4-:R-:W4:Y:S02]  /*b31b0*/  LDL.LU R236, [R1+0x1ee0] ;  /* 0x001ee00001ec7983 */ /* 0x010f240000300800 */
[----:B------:R-:W4:Y:S01]  /*b31c0*/  LDL.LU R251, [R1+0x1e40] ;  /* 0x001e400001fb7983 */ /* 0x000f220000300800 */
[----:B------:R-:W-:-:S02]  /*b31d0*/  ISETP.LT.AND P1, PT, R115, c[0x0][0x178], !P0 ;  /* 0x00005e0073007a0c */ /* 0x000fc40004721270 */
[----:B------:R-:W-:Y:S01]  /*b31e0*/  ISETP.LT.AND P4, PT, R239, c[0x0][0x178], !P0 ;  /* 0x00005e00ef007a0c */ /* 0x000fe20004781270 */
[----:B------:R-:W-:Y:S01]  /*b31f0*/  IMAD.WIDE R232, R234, 0x4, R12 ;  /* 0x00000004eae87825 */ /* 0x000fe200078e020c */
[----:B------:R-:W-:Y:S02]  /*b3200*/  ISETP.GE.AND P3, PT, R235, c[0x0][0x17c], PT ;  /* 0x00005f00eb007a0c */ /* 0x000fe40003f66270 */
[----:B------:R-:W-:Y:S01]  /*b3210*/  ISETP.LT.AND P0, PT, R238, c[0x0][0x178], !P0 ;  /* 0x00005e00ee007a0c */ /* 0x000fe20004701270 */
[C---:B------:R-:W-:Y:S01]  /*b3220*/  IMAD.WIDE R2, R234.reuse, 0x4, R10 ;  /* 0x00000004ea027825 */ /* 0x040fe200078e020a */
[----:B------:R-:W4:Y:S01]  /*b3230*/  LDL.LU R244, [R1+0x1e20] ;  /* 0x001e200001f47983 */ /* 0x000f220000300800 */
[----:B------:R-:W-:Y:S02]  /*b3240*/  ISETP.LT.AND P5, PT, R163, c[0x0][0x178], !P3 ;  /* 0x00005e00a3007a0c */ /* 0x000fe40005fa1270 */
[----:B------:R-:W-:Y:S02]  /*b3250*/  ISETP.LT.AND P2, PT, R99, c[0x0][0x178], !P3 ;  /* 0x00005e0063007a0c */ /* 0x000fe40005f41270 */
[----:B------:R-:W-:Y:S01]  /*b3260*/  IADD3 R235, R234, c[0x0][0x198], RZ ;  /* 0x00006600eaeb7a10 */ /* 0x000fe20007ffe0ff */
[----:B------:R-:W4:Y:S04]  /*b3270*/  LDL.LU R242, [R1+0x1cb0] ;  /* 0x001cb00001f27983 */ /* 0x000f280000300800 */
[----:B------:R1:W-:Y:S01]  /*b3280*/  @P1 STG.E [R232.64], R241 ;  /* 0x000000f1e8001986 */ /* 0x0003e2000c101904 */
[----:B------:R-:W-:Y:S01]  /*b3290*/  ISETP.LT.AND P1, PT, R179, c[0x0][0x178], !P3 ;  /* 0x00005e00b3007a0c */ /* 0x000fe20005f21270 */
[----:B------:R-:W4:Y:S02]  /*b32a0*/  LDL.LU R250, [R1+0x1ae0] ;  /* 0x001ae00001fa7983 */ /* 0x000f240000300800 */
[----:B------:R1:W-:Y:S01]  /*b32b0*/  @P4 STG.E [R2.64], R240 ;  /* 0x000000f002004986 */ /* 0x0003e2000c101904 */
[----:B------:R-:W-:Y:S01]  /*b32c0*/  ISETP.LT.AND P4, PT, R147, c[0x0][0x178], !P3 ;  /* 0x00005e0093007a0c */ /* 0x000fe20005f81270 */
[----:B------:R-:W-:-:S04]  /*b32d0*/  IMAD.WIDE R228, R235, 0x4, R4 ;  /* 0x00000004ebe47825 */ /* 0x000fc800078e0204 */
[----:B------:R-:W-:Y:S01]  /*b32e0*/  IMAD.WIDE R230, R235, 0x4, R194 ;  /* 0x00000004ebe67825 */ /* 0x000fe200078e02c2 */
[----:B------:R-:W-:-:S03]  /*b32f0*/  ISETP.LT.AND P6, PT, R131, c[0x0][0x178], !P3 ;  /* 0x00005e0083007a0c */ /* 0x000fc60005fc1270 */
[----:B-1----:R-:W-:-:S04]  /*b3300*/  IMAD.WIDE R232, R235, 0x4, R6 ;  /* 0x00000004ebe87825 */ /* 0x002fc800078e0206 */
[----:B------:R-:W-:Y:S01]  /*b3310*/  IMAD.WIDE R2, R234, 0x4, R8 ;  /* 0x00000004ea027825 */ /* 0x000fe200078e0208 */
[----:B------:R-:W4:Y:S03]  /*b3320*/  LDL.LU R240, [R1+0x1f24] ;  /* 0x001f240001f07983 */ /* 0x000f260000300800 */
[----:B------:R-:W4:Y:S01]  /*b3330*/  LDL.LU R241, [R1+0x1f14] ;  /* 0x001f140001f17983 */ /* 0x000f220000300800 */
[----:B--2---:R1:W-:Y:S01]  /*b3340*/  @P0 STG.E [R2.64], R249 ;  /* 0x000000f902000986 */ /* 0x0043e2000c101904 */
[----:B---3--:R-:W-:Y:S03]  /*b3350*/  @P1 STG.E [R228.64], R245 ;  /* 0x000000f5e4001986 */ /* 0x008fe6000c101904 */
[----:B------:R-:W-:Y:S01]  /*b3360*/  @P5 STG.E [R230.64], R243 ;  /* 0x000000f3e6005986 */ /* 0x000fe2000c101904 */
[----:B------:R2:W-:Y:S02]  /*b3370*/  @P2 STG.E [R232.64], R248 ;  /* 0x000000f8e8002986 */ /* 0x0005e4000c101904 */
[----:B-1----:R-:W-:Y:S01]  /*b3380*/  IMAD.WIDE R2, R235, 0x4, R192 ;  /* 0x00000004eb027825 */ /* 0x002fe200078e02c0 */
[----:B------:R-:W-:-:S02]  /*b3390*/  ISETP.GE.AND P0, PT, R237, c[0x0][0x17c], PT ;  /* 0x00005f00ed007a0c */ /* 0x000fc40003f06270 */
[----:B------:R-:W3:Y:S01]  /*b33a0*/  LDL.LU R237, [R1+0x1e24] ;  /* 0x001e240001ed7983 */ /* 0x000ee20000300800 */
[----:B------:R-:W3:Y:S03]  /*b33b0*/  LDL.LU R249, [R1+0x1cb4] ;  /* 0x001cb40001f97983 */ /* 0x000ee60000300800 */
[----:B--2---:R-:W2:Y:S04]  /*b33c0*/  LDL.LU R248, [R1+0x1f04] ;  /* 0x001f040001f87983 */ /* 0x004ea80000300800 */
[----:B----4-:R1:W-:Y:S01]  /*b33d0*/  @P4 STG.E [R2.64], R236 ;  /* 0x000000ec02004986 */ /* 0x0103e2000c101904 */
[----:B------:R-:W-:-:S05]  /*b33e0*/  IMAD.WIDE R228, R235, 0x4, R14 ;  /* 0x00000004ebe47825 */ /* 0x000fca00078e020e */
[----:B------:R4:W-:Y:S04]  /*b33f0*/  @P6 STG.E [R228.64], R251 ;  /* 0x000000fbe4006986 */ /* 0x0009e8000c101904 */
[----:B-1----:R-:W3:Y:S01]  /*b3400*/  LDL.LU R236, [R1+0x4124] ;  /* 0x0041240001ec7983 */ /* 0x002ee20000300800 */
[----:B------:R-:W3:Y:S03]  /*b3410*/  LDL.LU R243, [R1+0x1ee4] ;  /* 0x001ee40001f37983 */ /* 0x000ee60000300800 */
[----:B----4-:R-:W4:Y:S01]  /*b3420*/  LDL.LU R251, [R1+0x1e44] ;  /* 0x001e440001fb7983 */ /* 0x010f220000300800 */
[----:B------:R-:W-:Y:S02]  /*b3430*/  ISETP.LT.AND P2, PT, R115, c[0x0][0x178], !P3 ;  /* 0x00005e0073007a0c */ /* 0x000fe40005f41270 */
[----:B------:R-:W-:Y:S01]  /*b3440*/  ISETP.LT.AND P1, PT, R239, c[0x0][0x178], !P3 ;  /* 0x00005e00ef007a0c */ /* 0x000fe20005f21270 */
[----:B------:R-:W-:Y:S01]  /*b3450*/  ISETP.LT.AND P3, PT, R238, c[0x0][0x178], !P3 ;  /* 0x00005e00ee007a0c */ /* 0x000fe20005f61270 */
[----:B------:R-:W-:-:S02]  /*b3460*/  ISETP.LT.AND P4, PT, R179, c[0x0][0x178], !P0 ;  /* 0x00005e00b3007a0c */ /* 0x000fc40004781270 */
[----:B------:R-:W-:Y:S02]  /*b3470*/  IADD3 R234, R235, c[0x0][0x198], RZ ;  /* 0x00006600ebea7a10 */ /* 0x000fe40007ffe0ff */
[----:B------:R-:W-:Y:S01]  /*b3480*/  ISETP.LT.AND P6, PT, R163, c[0x0][0x178], !P0 ;  /* 0x00005e00a3007a0c */ /* 0x000fe200047c1270 */
[----:B------:R-:W-:-:S04]  /*b3490*/  IMAD.WIDE R2, R235, 0x4, R12 ;  /* 0x00000004eb027825 */ /* 0x000fc800078e020c */
[----:B------:R-:W-:-:S04]  /*b34a0*/  IMAD.WIDE R228, R235, 0x4, R10 ;  /* 0x00000004ebe47825 */ /* 0x000fc800078e020a */
[----:B------:R-:W-:-:S04]  /*b34b0*/  IMAD.WIDE R230, R235, 0x4, R8 ;  /* 0x00000004ebe67825 */ /* 0x000fc800078e0208 */
[C---:B------:R-:W-:Y:S01]  /*b34c0*/  IMAD.WIDE R232, R234.reuse, 0x4, R4 ;  /* 0x00000004eae87825 */ /* 0x040fe200078e0204 */
[----:B------:R-:W-:Y:S01]  /*b34d0*/  ISETP.LT.AND P5, PT, R99, c[0x0][0x178], !P0 ;  /* 0x00005e0063007a0c */ /* 0x000fe200047a1270 */
[----:B------:R1:W-:Y:S02]  /*b34e0*/  @P2 STG.E [R2.64], R244 ;  /* 0x000000f402002986 */ /* 0x0003e4000c101904 */
[----:B------:R-:W-:Y:S02]  /*b34f0*/  @P1 STG.E [R228.64], R242 ;  /* 0x000000f2e4001986 */ /* 0x000fe4000c101904 */
[----:B------:R-:W-:Y:S02]  /*b3500*/  @P3 STG.E [R230.64], R250 ;  /* 0x000000fae6003986 */ /* 0x000fe4000c101904 */
[----:B------:R1:W-:Y:S01]  /*b3510*/  @P4 STG.E [R232.64], R240 ;  /* 0x000000f0e8004986 */ /* 0x0003e2000c101904 */
[----:B------:R-:W-:Y:S02]  /*b3520*/  ISETP.LT.AND P2, PT, R147, c[0x0][0x178], !P0 ;  /* 0x00005e0093007a0c */ /* 0x000fe40004741270 */
[----:B------:R-:W-:Y:S01]  /*b3530*/  ISETP.LT.AND P3, PT, R131, c[0x0][0x178], !P0 ;  /* 0x00005e0083007a0c */ /* 0x000fe20004761270 */
[C---:B-1----:R-:W-:Y:S01]  /*b3540*/  IMAD.WIDE R2, R234.reuse, 0x4, R194 ;  /* 0x00000004ea027825 */ /* 0x042fe200078e02c2 */
[----:B------:R-:W4:Y:S03]  /*b3550*/  LDL.LU R240, [R1+0x1ae4] ;  /* 0x001ae40001f07983 */ /* 0x000f260000300800 */
[----:B------:R-:W4:Y:S02]  /*b3560*/  LDL.LU R250, [R1+0x1de8] ;  /* 0x001de80001fa7983 */ /* 0x000f240000300800 */
[----:B------:R-:W-:Y:S01]  /*b3570*/  IMAD.WIDE R228, R234, 0x4, R6 ;  /* 0x00000004eae47825 */ /* 0x000fe200078e0206 */
[----:B------:R1:W-:Y:S01]  /*b3580*/  @P6 STG.E [R2.64], R241 ;  /* 0x000000f102006986 */ /* 0x0003e2000c101904 */
[----:B------:R-:W-:-:S02]  /*b3590*/  ISETP.LT.AND P6, PT, R115, c[0x0][0x178], !P0 ;  /* 0x00005e0073007a0c */ /* 0x000fc400047c1270 */
[----:B------:R-:W-:Y:S01]  /*b35a0*/  ISETP.LT.AND P4, PT, R239, c[0x0][0x178], !P0 ;  /* 0x00005e00ef007a0c */ /* 0x000fe20004781270 */
[----:B------:R-:W-:-:S04]  /*b35b0*/  IMAD.WIDE R230, R234, 0x4, R12 ;  /* 0x00000004eae67825 */ /* 0x000fc800078e020c */
[----:B------:R-:W-:-:S04]  /*b35c0*/  IMAD.WIDE R232, R234, 0x4, R10 ;  /* 0x00000004eae87825 */ /* 0x000fc800078e020a */
[----:B-1----:R-:W-:Y:S01]  /*b35d0*/  IMAD.WIDE R2, R234, 0x4, R192 ;  /* 0x00000004ea027825 */ /* 0x002fe200078e02c0 */
[----:B--2---:R1:W-:Y:S04]  /*b35e0*/  @P5 STG.E [R228.64], R248 ;  /* 0x000000f8e4005986 */ /* 0x0043e8000c101904 */
[----:B-1----:R-:W2:Y:S01]  /*b35f0*/  LDL.LU R248, [R1+0x1c98] ;  /* 0x001c980001f87983 */ /* 0x002ea20000300800 */
[----:B---3--:R-:W-:-:S03]  /*b3600*/  ISETP.GE.AND P1, PT, R236, c[0x0][0x17c], PT ;  /* 0x00005f00ec007a0c */ /* 0x008fc60003f26270 */
[----:B------:R-:W3:Y:S01]  /*b3610*/  LDL.LU R242, [R1+0x1958] ;  /* 0x0019580001f27983 */ /* 0x000ee20000300800 */
[----:B------:R-:W3:Y:S02]  /*b3620*/  LDL.LU R236, [R1+0x1638] ;  /* 0x0016380001ec7983 */ /* 0x000ee40000300800 */
[----:B------:R-:W-:Y:S01]  /*b3630*/  IMAD.WIDE R228, R234, 0x4, R14 ;  /* 0x00000004eae47825 */ /* 0x000fe200078e020e */
[----:B------:R-:W3:Y:S04]  /*b3640*/  LDL.LU R241, [R1+0x1358] ;  /* 0x0013580001f17983 */ /* 0x000ee80000300800 */
[----:B------:R1:W-:Y:S01]  /*b3650*/  @P2 STG.E [R2.64], R243 ;  /* 0x000000f302002986 */ /* 0x0003e2000c101904 */
[----:B----4-:R-:W-:Y:S03]  /*b3660*/  @P3 STG.E [R228.64], R251 ;  /* 0x000000fbe4003986 */ /* 0x010fe6000c101904 */
[----:B------:R4:W-:Y:S01]  /*b3670*/  @P6 STG.E [R230.64], R237 ;  /* 0x000000ede6006986 */ /* 0x0009e2000c101904 */
[----:B------:R4:W-:Y:S03]  /*b3680*/  @P4 STG.E [R232.64], R249 ;  /* 0x000000f9e8004986 */ /* 0x0009e6000c101904 */
[----:B-1----:R-:W3:Y:S04]  /*b3690*/  LDL.LU R243, [R1+0x4130] ;  /* 0x0041300001f37983 */ /* 0x002ee80000300800 */
[----:B----4-:R-:W3:Y:S01]  /*b36a0*/  LDL.LU R237, [R1+0x1208] ;  /* 0x0012080001ed7983 */ /* 0x010ee20000300800 */
[----:B------:R-:W3:Y:S01]  /*b36b0*/  LDL.LU R249, [R1+0x868] ;  /* 0x0008680001f97983 */ /* 0x000ee20000300800 */
[----:B------:R-:W-:-:S02]  /*b36c0*/  ISETP.LT.AND P0, PT, R238, c[0x0][0x178], !P0 ;  /* 0x00005e00ee007a0c */ /* 0x000fc40004701270 */
[----:B------:R-:W-:Y:S02]  /*b36d0*/  ISETP.LT.AND P5, PT, R179, c[0x0][0x178], !P1 ;  /* 0x00005e00b3007a0c */ /* 0x000fe40004fa1270 */
[C---:B------:R-:W-:Y:S01]  /*b36e0*/  IADD3 R235, R234.reuse, c[0x0][0x198], RZ ;  /* 0x00006600eaeb7a10 */ /* 0x040fe20007ffe0ff */
[----:B------:R-:W-:Y:S01]  /*b36f0*/  IMAD.WIDE R2, R234, 0x4, R8 ;  /* 0x00000004ea027825 */ /* 0x000fe200078e0208 */
[----:B------:R-:W-:Y:S02]  /*b3700*/  ISETP.LT.AND P3, PT, R163, c[0x0][0x178], !P1 ;  /* 0x00005e00a3007a0c */ /* 0x000fe40004f61270 */
[----:B------:R-:W-:Y:S01]  /*b3710*/  ISETP.LT.AND P2, PT, R99, c[0x0][0x178], !P1 ;  /* 0x00005e0063007a0c */ /* 0x000fe20004f41270 */
[----:B------:R-:W-:Y:S01]  /*b3720*/  IMAD.WIDE R228, R235, 0x4, R4 ;  /* 0x00000004ebe47825 */ /* 0x000fe200078e0204 */
[----:B------:R-:W-:Y:S02]  /*b3730*/  ISETP.LT.AND P6, PT, R147, c[0x0][0x178], !P1 ;  /* 0x00005e0093007a0c */ /* 0x000fe40004fc1270 */
[----:B------:R-:W-:Y:S01]  /*b3740*/  ISETP.LT.AND P4, PT, R131, c[0x0][0x178], !P1 ;  /* 0x00005e0083007a0c */ /* 0x000fe20004f81270 */
[----:B------:R1:W-:Y:S02]  /*b3750*/  @P0 STG.E [R2.64], R240 ;  /* 0x000000f002000986 */ /* 0x0003e4000c101904 */
[----:B------:R1:W-:Y:S01]  /*b3760*/  @P5 STG.E [R228.64], R250 ;  /* 0x000000fae4005986 */ /* 0x0003e2000c101904 */
[----:B------:R-:W-:-:S02]  /*b3770*/  ISETP.LT.AND P0, PT, R115, c[0x0][0x178], !P1 ;  /* 0x00005e0073007a0c */ /* 0x000fc40004f01270 */
[----:B------:R-:W-:Y:S01]  /*b3780*/  ISETP.LT.AND P5, PT, R239, c[0x0][0x178], !P1 ;  /* 0x00005e00ef007a0c */ /* 0x000fe20004fa1270 */
[----:B------:R-:W-:-:S04]  /*b3790*/  IMAD.WIDE R230, R235, 0x4, R192 ;  /* 0x00000004ebe67825 */ /* 0x000fc800078e02c0 */
[C---:B------:R-:W-:Y:S01]  /*b37a0*/  IMAD.WIDE R232, R235.reuse, 0x4, R14 ;  /* 0x00000004ebe87825 */ /* 0x040fe200078e020e */
[----:B-1----:R-:W3:Y:S03]  /*b37b0*/  LDL.LU R240, [R1+0x1c9c] ;  /* 0x001c9c0001f07983 */ /* 0x002ee60000300800 */
[----:B------:R-:W3:Y:S02]  /*b37c0*/  LDL.LU R251, [R1+0x858] ;  /* 0x0008580001fb7983 */ /* 0x000ee40000300800 */
[----:B------:R-:W3:Y:S02]  /*b37d0*/  LDL.LU R250, [R1+0x1dec] ;  /* 0x001dec0001fa7983 */ /* 0x000ee40000300800 */
[----:B------:R-:W-:-:S04]  /*b37e0*/  IMAD.WIDE R2, R235, 0x4, R194 ;  /* 0x00000004eb027825 */ /* 0x000fc800078e02c2 */
[C---:B------:R-:W-:Y:S01]  /*b37f0*/  IMAD.WIDE R228, R235.reuse, 0x4, R6 ;  /* 0x00000004ebe47825 */ /* 0x040fe200078e0206 */
[----:B------:R-:W3:Y:S04]  /*b3800*/  LDL.LU R234, [R1+0x4138] ;  /* 0x0041380001ea7983 */ /* 0x000ee80000300800 */
[----:B--2---:R1:W-:Y:S04]  /*b3810*/  @P3 STG.E [R2.64], R248 ;  /* 0x000000f802003986 */ /* 0x0043e8000c101904 */
[----:B---3--:R2:W-:Y:S01]  /*b3820*/  @P2 STG.E [R228.64], R242 ;  /* 0x000000f2e4002986 */ /* 0x0085e2000c101904 */
[----:B------:R3:W-:Y:S03]  /*b3830*/  @P6 STG.E [R230.64], R236 ;  /* 0x000000ece6006986 */ /* 0x0007e6000c101904 */
[----:B------:R3:W-:Y:S04]  /*b3840*/  @P4 STG.E [R232.64], R241 ;  /* 0x000000f1e8004986 */ /* 0x0007e8000c101904 */
[----:B-1----:R-:W4:Y:S04]  /*b3850*/  LDL.LU R248, [R1+0x85c] ;  /* 0x00085c0001f87983 */ /* 0x002f280000300800 */
[----:B--2---:R-:W2:Y:S01]  /*b3860*/  LDL.LU R242, [R1+0x195c] ;  /* 0x00195c0001f27983 */ /* 0x004ea20000300800 */
[----:B---3--:R-:W3:Y:S02]  /*b3870*/  LDL.LU R236, [R1+0x163c] ;  /* 0x00163c0001ec7983 */ /* 0x008ee40000300800 */
[----:B------:R-:W-:-:S04]  /*b3880*/  IMAD.WIDE R2, R235, 0x4, R12 ;  /* 0x00000004eb027825 */ /* 0x000fc800078e020c */
[----:B------:R-:W-:Y:S01]  /*b3890*/  IMAD.WIDE R228, R235, 0x4, R10 ;  /* 0x00000004ebe47825 */ /* 0x000fe200078e020a */
[----:B------:R-:W4:Y:S04]  /*b38a0*/  LDL.LU R241, [R1+0x135c] ;  /* 0x00135c0001f17983 */ /* 0x000f280000300800 */
[----:B------:R1:W-:Y:S01]  /*b38b0*/  @P0 STG.E [R2.64], R237 ;  /* 0x000000ed02000986 */ /* 0x0003e2000c101904 */
[----:B------:R1:W-:Y:S03]  /*b38c0*/  @P5 STG.E [R228.64], R249 ;  /* 0x000000f9e4005986 */ /* 0x0003e6000c101904 */
[----:B-1----:R-:W4:Y:S01]  /*b38d0*/  LDL.LU R237, [R1+0x120c] ;  /* 0x00120c0001ed7983 */ /* 0x002f220000300800 */
[----:B------:R-:W4:Y:S01]  /*b38e0*/  LDL.LU R249, [R1+0x86c] ;  /* 0x00086c0001f97983 */ /* 0x000f220000300800 */
[----:B------:R-:W-:-:S02]  /*b38f0*/  ISETP.GE.AND P3, PT, R243, c[0x0][0x17c], PT ;  /* 0x00005f00f3007a0c */ /* 0x000fc40003f66270 */
[----:B------:R-:W-:Y:S02]  /*b3900*/  ISETP.LT.AND P1, PT, R238, c[0x0][0x178], !P1 ;  /* 0x00005e00ee007a0c */ /* 0x000fe40004f21270 */
[----:B------:R-:W-:Y:S02]  /*b3910*/  ISETP.LT.AND P2, PT, R179, c[0x0][0x178], !P3 ;  /* 0x00005e00b3007a0c */ /* 0x000fe40005f41270 */
[----:B------:R-:W-:Y:S02]  /*b3920*/  ISETP.LT.AND P4, PT, R163, c[0x0][0x178], !P3 ;  /* 0x00005e00a3007a0c */ /* 0x000fe40005f81270 */
[C---:B------:R-:W-:Y:S01]  /*b3930*/  IADD3 R2, R235.reuse, c[0x0][0x198], RZ ;  /* 0x00006600eb027a10 */ /* 0x040fe20007ffe0ff */
[----:B------:R-:W-:Y:S01]  /*b3940*/  IMAD.WIDE R228, R235, 0x4, R8 ;  /* 0x00000004ebe47825 */ /* 0x000fe200078e0208 */
[----:B------:R-:W-:Y:S02]  /*b3950*/  ISETP.LT.AND P0, PT, R99, c[0x0][0x178], !P3 ;  /* 0x00005e0063007a0c */ /* 0x000fe40005f01270 */
[----:B------:R-:W-:Y:S01]  /*b3960*/  ISETP.LT.AND P5, PT, R147, c[0x0][0x178], !P3 ;  /* 0x00005e0093007a0c */ /* 0x000fe20005fa1270 */
[----:B------:R-:W-:-:S04]  /*b3970*/  IMAD.WIDE R230, R2, 0x4, R4 ;  /* 0x0000000402e67825 */ /* 0x000fc800078e0204 */
[----:B------:R-:W-:Y:S01]  /*b3980*/  IMAD.WIDE R232, R2, 0x4, R194 ;  /* 0x0000000402e87825 */ /* 0x000fe200078e02c2 */
[----:B------:R-:W-:Y:S01]  /*b3990*/  ISETP.LT.AND P6, PT, R131, c[0x0][0x178], !P3 ;  /* 0x00005e0083007a0c */ /* 0x000fe20005fc1270 */
[----:B------:R1:W-:Y:S02]  /*b39a0*/  @P1 STG.E [R228.64], R251 ;  /* 0x000000fbe4001986 */ /* 0x0003e4000c101904 */
[----:B------:R-:W-:Y:S02]  /*b39b0*/  @P2 STG.E [R230.64], R250 ;  /* 0x000000fae6002986 */ /* 0x000fe4000c101904 */
[----:B------:R1:W-:Y:S01]  /*b39c0*/  @P4 STG.E [R232.64], R240 ;  /* 0x000000f0e8004986 */ /* 0x0003e2000c101904 */
[----:B------:R-:W-:Y:S02]  /*b39d0*/  ISETP.LT.AND P4, PT, R115, c[0x0][0x178], !P3 ;  /* 0x00005e0073007a0c */ /* 0x000fe40005f81270 */
[----:B------:R-:W-:Y:S01]  /*b39e0*/  ISETP.LT.AND P2, PT, R239, c[0x0][0x178], !P3 ;  /* 0x00005e00ef007a0c */ /* 0x000fe20005f41270 */
[----:B------:R-:W-:-:S02]  /*b39f0*/  ISETP.LT.AND P3, PT, R238, c[0x0][0x178], !P3 ;  /* 0x00005e00ee007a0c */ /* 0x000fc40005f61270 */
[C---:B-1----:R-:W-:Y:S01]  /*b3a00*/  IMAD.WIDE R228, R2.reuse, 0x4, R6 ;  /* 0x0000000402e47825 */ /* 0x042fe200078e0206 */
[----:B------:R-:W4:Y:S03]  /*b3a10*/  LDL.LU R240, [R1+0x1e18] ;  /* 0x001e180001f07983 */ /* 0x000f260000300800 */
[----:B------:R-:W4:Y:S02]  /*b3a20*/  LDL.LU R3, [R1+0x413c] ;  /* 0x00413c0001037983 */ /* 0x000f240000300800 */
[----:B------:R-:W4:Y:S02]  /*b3a30*/  LDL.LU R251, [R1+0x1df8] ;  /* 0x001df80001fb7983 */ /* 0x000f240000300800 */
[----:B------:R-:W4:Y:S02]  /*b3a40*/  LDL.LU R250, [R1+0x1978] ;  /* 0x0019780001fa7983 */ /* 0x000f240000300800 */
[----:B------:R-:W-:-:S04]  /*b3a50*/  IMAD.WIDE R230, R2, 0x4, R192 ;  /* 0x0000000402e67825 */ /* 0x000fc800078e02c0 */
[C---:B------:R-:W-:Y:S01]  /*b3a60*/  IMAD.WIDE R232, R2.reuse, 0x4, R14 ;  /* 0x0000000402e87825 */ /* 0x040fe200078e020e */
[----:B------:R-:W4:Y:S04]  /*b3a70*/  LDL.LU R243, [R1+0x1658] ;  /* 0x0016580001f37983 */ /* 0x000f280000300800 */
[----:B--2---:R1:W-:Y:S01]  /*b3a80*/  @P0 STG.E [R228.64], R242 ;  /* 0x000000f2e4000986 */ /* 0x0043e2000c101904 */
[----:B---3--:R2:W-:Y:S03]  /*b3a90*/  @P5 STG.E [R230.64], R236 ;  /* 0x000000ece6005986 */ /* 0x0085e6000c101904 */
[----:B----4-:R3:W-:Y:S01]  /*b3aa0*/  @P6 STG.E [R232.64], R241 ;  /* 0x000000f1e8006986 */ /* 0x0107e2000c101904 */
[----:B-1----:R-:W-:-:S03]  /*b3ab0*/  IMAD.WIDE R228, R2, 0x4, R12 ;  /* 0x0000000402e47825 */ /* 0x002fc600078e020c */
[----:B--2---:R-:W2:Y:S04]  /*b3ac0*/  LDL.LU R236, [R1+0x1368] ;  /* 0x0013680001ec7983 */ /* 0x004ea80000300800 */
[----:B---3--:R-:W3:Y:S01]  /*b3ad0*/  LDL.LU R241, [R1+0x1218] ;  /* 0x0012180001f17983 */ /* 0x008ee20000300800 */
[----:B------:R-:W-:-:S04]  /*b3ae0*/  IMAD.WIDE R230, R2, 0x4, R10 ;  /* 0x0000000402e67825 */ /* 0x000fc800078e020a */
[----:B------:R-:W-:Y:S01]  /*b3af0*/  IMAD.WIDE R232, R2, 0x4, R8 ;  /* 0x0000000402e87825 */ /* 0x000fe200078e0208 */
[----:B------:R-:W-:Y:S03]  /*b3b00*/  @P4 STG.E [R228.64], R237 ;  /* 0x000000ede4004986 */ /* 0x000fe6000c101904 */
[----:B------:R1:W-:Y:S01]  /*b3b10*/  @P2 STG.E [R230.64], R249 ;  /* 0x000000f9e6002986 */ /* 0x0003e2000c101904 */
[----:B------:R-:W4:Y:S04]  /*b3b20*/  LDL.LU R242, [R1+0xee8] ;  /* 0x000ee80001f27983 */ /* 0x000f280000300800 */
[----:B------:R1:W-:Y:S04]  /*b3b30*/  @P3 STG.E [R232.64], R248 ;  /* 0x000000f8e8003986 */ /* 0x0003e8000c101904 */
[----:B-1----:R-:W4:Y:S01]  /*b3b40*/  LDL.LU R249, [R1+0xed8] ;  /* 0x000ed80001f97983 */ /* 0x002f220000300800 */
[----:B------:R-:W4:Y:S01]  /*b3b50*/  LDL.LU R248, [R1+0x1e1c] ;  /* 0x001e1c0001f87983 */ /* 0x000f220000300800 */
[----:B------:R-:W-:-:S02]  /*b3b60*/  ISETP.GE.AND P1, PT, R234, c[0x0][0x17c], PT ;  /* 0x00005f00ea007a0c */ /* 0x000fc40003f26270 */
[----:B------:R-:W-:Y:S01]  /*b3b70*/  IADD3 R2, R2, c[0x0][0x198], RZ ;  /* 0x0000660002027a10 */ /* 0x000fe20007ffe0ff */
[----:B------:R-:W4:Y:S01]  /*b3b80*/  LDL.LU R237, [R1+0x165c] ;  /* 0x00165c0001ed7983 */ /* 0x000f220000300800 */
[----:B------:R-:W-:Y:S02]  /*b3b90*/  ISETP.LT.AND P0, PT, R179, c[0x0][0x178], !P1 ;  /* 0x00005e00b3007a0c */ /* 0x000fe40004f01270 */
        /* <DEDUP_REMOVED lines=8> */
[----:B------:R1:W-:Y:S01]  /*b3c20*/  @P0 STG.E [R228.64], R240 ;  /* 0x000000f0e4000986 */ /* 0x0003e2000c101904 */
[----:B------:R-:W-:Y:S02]  /*b3c30*/  ISETP.GE.AND P0, PT, R3, c[0x0][0x17c], PT ;  /* 0x00005f0003007a0c */ /* 0x000fe40003f06270 */
[----:B------:R1:W-:Y:S02]  /*b3c40*/  @P5 STG.E [R230.64], R251 ;  /* 0x000000fbe6005986 */ /* 0x0003e4000c101904 */
[----:B------:R1:W-:Y:S01]  /*b3c50*/  @P6 STG.E [R232.64], R250 ;  /* 0x000000fae8006986 */ /* 0x0003e2000c101904 */
[----:B------:R-:W-:Y:S01]  /*b3c60*/  ISETP.LT.AND P5, PT, R239, c[0x0][0x178], !P1 ;  /* 0x00005e00ef007a0c */ /* 0x000fe20004fa1270 */
[----:B------:R-:W-:Y:S01]  /*b3c70*/  ISETP.LT.AND P1, PT, R238, c[0x0][0x178], !P1 ;  /* 0x00005e00ee007a0c */ /* 0x000fe20004f21270 */
[----:B------:R-:W-:Y:S01]  /*b3c80*/  ISETP.LT.AND P6, PT, R179, c[0x0][0x178], !P0 ;  /* 0x00005e00b3007a0c */ /* 0x000fe200047c1270 */
[----:B-1----:R-:W4:Y:S01]  /*b3c90*/  LDL.LU R240, [R1+0xeec] ;  /* 0x000eec0001f07983 */ /* 0x002f220000300800 */
[----:B------:R-:W4:Y:S02]  /*b3ca0*/  LDL.LU R251, [R1+0x1dfc] ;  /* 0x001dfc0001fb7983 */ /* 0x000f240000300800 */
[----:B------:R-:W-:-:S04]  /*b3cb0*/  IMAD.WIDE R230, R2, 0x4, R192 ;  /* 0x0000000402e67825 */ /* 0x000fc800078e02c0 */
[----:B------:R-:W4:Y:S02]  /*b3cc0*/  LDL.LU R234, [R1+0x4148] ;  /* 0x0041480001ea7983 */ /* 0x000f240000300800 */
[C---:B------:R-:W-:Y:S01]  /*b3cd0*/  IMAD.WIDE R232, R2.reuse, 0x4, R14 ;  /* 0x0000000402e87825 */ /* 0x040fe200078e020e */
[----:B------:R-:W4:Y:S03]  /*b3ce0*/  LDL.LU R250, [R1+0x197c] ;  /* 0x00197c0001fa7983 */ /* 0x000f260000300800 */
[C---:B------:R-:W-:Y:S01]  /*b3cf0*/  IMAD.WIDE R228, R2.reuse, 0x4, R12 ;  /* 0x0000000402e47825 */ /* 0x040fe200078e020c */
[----:B------:R1:W-:Y:S01]  /*b3d00*/  @P3 STG.E [R230.64], R243 ;  /* 0x000000f3e6003986 */ /* 0x0003e2000c101904 */
[C---:B------:R-:W-:Y:S02]  /*b3d10*/  IADD3 R3, R2.reuse, c[0x0][0x198], RZ ;  /* 0x0000660002037a10 */ /* 0x040fe40007ffe0ff */
[C---:B-1----:R-:W-:Y:S01]  /*b3d20*/  IMAD.WIDE R230, R2.reuse, 0x4, R8 ;  /* 0x0000000402e67825 */ /* 0x042fe200078e0208 */
[----:B--2---:R1:W-:Y:S04]  /*b3d30*/  @P2 STG.E [R232.64], R236 ;  /* 0x000000ece8002986 */ /* 0x0043e8000c101904 */
[----:B---3--:R2:W-:Y:S04]  /*b3d40*/  @P4 STG.E [R228.64], R241 ;  /* 0x000000f1e4004986 */ /* 0x0085e8000c101904 */
[----:B-1----:R-:W3:Y:S01]  /*b3d50*/  LDL.LU R236, [R1+0x136c] ;  /* 0x00136c0001ec7983 */ /* 0x002ee20000300800 */
[----:B--2---:R-:W-:-:S04]  /*b3d60*/  IMAD.WIDE R228, R2, 0x4, R10 ;  /* 0x0000000402e47825 */ /* 0x004fc800078e020a */
[----:B------:R-:W-:Y:S01]  /*b3d70*/  IMAD.WIDE R232, R3, 0x4, R4 ;  /* 0x0000000403e87825 */ /* 0x000fe200078e0204 */
[----:B------:R-:W2:Y:S04]  /*b3d80*/  LDL.LU R241, [R1+0x121c] ;  /* 0x00121c0001f17983 */ /* 0x000ea80000300800 */
[----:B----4-:R-:W-:Y:S01]  /*b3d90*/  @P5 STG.E [R228.64], R242 ;  /* 0x000000f2e4005986 */ /* 0x010fe2000c101904 */
[----:B------:R-:W-:Y:S02]  /*b3da0*/  @P1 STG.E [R230.64], R249 ;  /* 0x000000f9e6001986 */ /* 0x000fe4000c101904 */
[----:B------:R1:W-:Y:S02]  /*b3db0*/  @P6 STG.E [R232.64], R248 ;  /* 0x000000f8e8006986 */ /* 0x0003e4000c101904 */
[----:B-1----:R-:W4:Y:S01]  /*b3dc0*/  LDL.LU R248, [R1+0xedc] ;  /* 0x000edc0001f87983 */ /* 0x002f220000300800 */
[----:B------:R-:W4:Y:S01]  /*b3dd0*/  LDL.LU R249, [R1+0x1ef8] ;  /* 0x001ef80001f97983 */ /* 0x000f220000300800 */
[----:B------:R-:W-:-:S02]  /*b3de0*/  ISETP.LT.AND P4, PT, R163, c[0x0][0x178], !P0 ;  /* 0x00005e00a3007a0c */ /* 0x000fc40004781270 */
[----:B------:R-:W-:Y:S02]  /*b3df0*/  ISETP.LT.AND P2, PT, R99, c[0x0][0x178], !P0 ;  /* 0x00005e0063007a0c */ /* 0x000fe40004741270 */
[----:B------:R-:W-:Y:S01]  /*b3e00*/  ISETP.LT.AND P3, PT, R147, c[0x0][0x178], !P0 ;  /* 0x00005e0093007a0c */ /* 0x000fe20004761270 */
[----:B------:R-:W-:-:S04]  /*b3e10*/  IMAD.WIDE R228, R3, 0x4, R194 ;  /* 0x0000000403e47825 */ /* 0x000fc800078e02c2 */
[----:B------:R-:W-:Y:S01]  /*b3e20*/  IMAD.WIDE R230, R3, 0x4, R6 ;  /* 0x0000000403e67825 */ /* 0x000fe200078e0206 */
[----:B------:R-:W-:-:S03]  /*b3e30*/  ISETP.LT.AND P1, PT, R131, c[0x0][0x178], !P0 ;  /* 0x00005e0083007a0c */ /* 0x000fc60004721270 */
[----:B------:R-:W-:Y:S01]  /*b3e40*/  IMAD.WIDE R232, R3, 0x4, R192 ;  /* 0x0000000403e87825 */ /* 0x000fe200078e02c0 */
[----:B------:R-:W4:Y:S01]  /*b3e50*/  LDL.LU R235, [R1+0x4144] ;  /* 0x0041440001eb7983 */ /* 0x000f220000300800 */
[----:B------:R-:W-:Y:S02]  /*b3e60*/  ISETP.LT.AND P5, PT, R115, c[0x0][0x178], !P0 ;  /* 0x00005e0073007a0c */ /* 0x000fe400047a1270 */
[----:B------:R-:W4:Y:S01]  /*b3e70*/  LDL.LU R242, [R1+0x1e68] ;  /* 0x001e680001f27983 */ /* 0x000f220000300800 */
[----:B------:R-:W-:Y:S01]  /*b3e80*/  ISETP.LT.AND P6, PT, R239, c[0x0][0x178], !P0 ;  /* 0x00005e00ef007a0c */ /* 0x000fe200047c1270 */
[----:B------:R-:W-:Y:S01]  /*b3e90*/  ISETP.LT.AND P0, PT, R238, c[0x0][0x178], !P0 ;  /* 0x00005e00ee007a0c */ /* 0x000fe20004701270 */
[----:B------:R1:W-:Y:S04]  /*b3ea0*/  @P4 STG.E [R228.64], R251 ;  /* 0x000000fbe4004986 */ /* 0x0003e8000c101904 */
[----:B------:R1:W-:Y:S01]  /*b3eb0*/  @P2 STG.E [R230.64], R250 ;  /* 0x000000fae6002986 */ /* 0x0003e2000c101904 */
[----:B------:R1:W-:Y:S03]  /*b3ec0*/  @P3 STG.E [R232.64], R237 ;  /* 0x000000ede8003986 */ /* 0x0003e6000c101904 */
[----:B-1----:R-:W4:Y:S01]  /*b3ed0*/  LDL.LU R251, [R1+0x1e38] ;  /* 0x001e380001fb7983 */ /* 0x002f220000300800 */
[----:B------:R-:W-:-:S03]  /*b3ee0*/  IMAD.WIDE R228, R3, 0x4, R14 ;  /* 0x0000000403e47825 */ /* 0x000fc600078e020e */
[----:B------:R-:W4:Y:S01]  /*b3ef0*/  LDL.LU R250, [R1+0x1e08] ;  /* 0x001e080001fa7983 */ /* 0x000f220000300800 */
[----:B------:R-:W4:Y:S01]  /*b3f00*/  LDL.LU R237, [R1+0x1af8] ;  /* 0x001af80001ed7983 */ /* 0x000f220000300800 */
[----:B------:R-:W-:Y:S01]  /*b3f10*/  ISETP.GE.AND P4, PT, R234, c[0x0][0x17c], PT ;  /* 0x00005f00ea007a0c */ /* 0x000fe20003f86270 */
[----:B------:R-:W-:-:S04]  /*b3f20*/  IMAD.WIDE R230, R3, 0x4, R12 ;  /* 0x0000000403e67825 */ /* 0x000fc800078e020c */
[C---:B------:R-:W-:Y:S01]  /*b3f30*/  IMAD.WIDE R232, R3.reuse, 0x4, R10 ;  /* 0x0000000403e87825 */ /* 0x040fe200078e020a */
[----:B------:R-:W-:-:S03]  /*b3f40*/  IADD3 R234, R3, c[0x0][0x198], RZ ;  /* 0x0000660003ea7a10 */ /* 0x000fc60007ffe0ff */
[----:B------:R-:W-:Y:S01]  /*b3f50*/  IMAD.WIDE R2, R3, 0x4, R8 ;  /* 0x0000000403027825 */ /* 0x000fe200078e0208 */
[----:B------:R-:W-:Y:S01]  /*b3f60*/  ISETP.LT.AND P2, PT, R179, c[0x0][0x178], !P4 ;  /* 0x00005e00b3007a0c */ /* 0x000fe20006741270 */
[----:B---3--:R1:W-:Y:S04]  /*b3f70*/  @P1 STG.E [R228.64], R236 ;  /* 0x000000ece4001986 */ /* 0x0083e8000c101904 */
[----:B--2---:R-:W-:Y:S01]  /*b3f80*/  @P5 STG.E [R230.64], R241 ;  /* 0x000000f1e6005986 */ /* 0x004fe2000c101904 */
[----:B------:R-:W-:Y:S03]  /*b3f90*/  @P6 STG.E [R232.64], R240 ;  /* 0x000000f0e8006986 */ /* 0x000fe6000c101904 */
[----:B-1----:R-:W2:Y:S04]  /*b3fa0*/  LDL.LU R236, [R1+0x14a8] ;  /* 0x0014a80001ec7983 */ /* 0x002ea80000300800 */
[----:B----4-:R1:W-:Y:S04]  /*b3fb0*/  @P0 STG.E [R2.64], R248 ;  /* 0x000000f802000986 */ /* 0x0103e8000c101904 */
[----:B-1----:R-:W3:Y:S01]  /*b3fc0*/  LDL.LU R248, [R1+0x1e6c] ;  /* 0x001e6c0001f87983 */ /* 0x002ee20000300800 */
[----:B------:R-:W4:Y:S02]  /*b3fd0*/  LDL.LU R243, [R1+0x1108] ;  /* 0x0011080001f37983 */ /* 0x000f240000300800 */
[----:B------:R-:W3:Y:S02]  /*b3fe0*/  LDL.LU R240, [R1+0x10f8] ;  /* 0x0010f80001f07983 */ /* 0x000ee40000300800 */
[----:B------:R-:W-:-:S05]  /*b3ff0*/  IMAD.WIDE R228, R234, 0x4, R4 ;  /* 0x00000004eae47825 */ /* 0x000fca00078e0204 */
[----:B------:R1:W-:Y:S04]  /*b4000*/  @P2 STG.E [R228.64], R249 ;  /* 0x000000f9e4002986 */ /* 0x0003e8000c101904 */
[----:B-1----:R-:W3:Y:S01]  /*b4010*/  LDL.LU R249, [R1+0x1efc] ;  /* 0x001efc0001f97983 */ /* 0x002ee20000300800 */
[----:B------:R-:W-:Y:S02]  /*b4020*/  ISETP.LT.AND P6, PT, R163, c[0x0][0x178], !P4 ;  /* 0x00005e00a3007a0c */ /* 0x000fe400067c1270 */
[----:B------:R-:W-:Y:S02]  /*b4030*/  ISETP.LT.AND P5, PT, R99, c[0x0][0x178], !P4 ;  /* 0x00005e0063007a0c */ /* 0x000fe400067a1270 */
[----:B------:R-:W-:Y:S02]  /*b4040*/  ISETP.LT.AND P3, PT, R147, c[0x0][0x178], !P4 ;  /* 0x00005e0093007a0c */ /* 0x000fe40006761270 */
[----:B------:R-:W-:Y:S01]  /*b4050*/  ISETP.LT.AND P1, PT, R131, c[0x0][0x178], !P4 ;  /* 0x00005e0083007a0c */ /* 0x000fe20006721270 */
[----:B------:R-:W-:-:S04]  /*b4060*/  IMAD.WIDE R2, R234, 0x4, R194 ;  /* 0x00000004ea027825 */ /* 0x000fc800078e02c2 */
[----:B------:R-:W-:-:S04]  /*b4070*/  IMAD.WIDE R228, R234, 0x4, R6 ;  /* 0x00000004eae47825 */ /* 0x000fc800078e0206 */
[----:B------:R-:W-:Y:S01]  /*b4080*/  IMAD.WIDE R230, R234, 0x4, R192 ;  /* 0x00000004eae67825 */ /* 0x000fe200078e02c0 */
[----:B------:R-:W-:-:S03]  /*b4090*/  ISETP.LT.AND P2, PT, R115, c[0x0][0x178], !P4 ;  /* 0x00005e0073007a0c */ /* 0x000fc60006741270 */
[----:B------:R-:W-:Y:S01]  /*b40a0*/  IMAD.WIDE R232, R234, 0x4, R14 ;  /* 0x00000004eae87825 */ /* 0x000fe200078e020e */
[----:B------:R-:W3:Y:S04]  /*b40b0*/  LDL.LU R241, [R1+0x110c] ;  /* 0x00110c0001f17983 */ /* 0x000ee80000300800 */
[----:B------:R1:W-:Y:S01]  /*b40c0*/  @P6 STG.E [R2.64], R242 ;  /* 0x000000f202006986 */ /* 0x0003e2000c101904 */
[----:B------:R1:W-:Y:S02]  /*b40d0*/  @P5 STG.E [R228.64], R251 ;  /* 0x000000fbe4005986 */ /* 0x0003e4000c101904 */
[----:B------:R1:W-:Y:S02]  /*b40e0*/  @P3 STG.E [R230.64], R250 ;  /* 0x000000fae6003986 */ /* 0x0003e4000c101904 */
[----:B------:R1:W-:Y:S01]  /*b40f0*/  @P1 STG.E [R232.64], R237 ;  /* 0x000000ede8001986 */ /* 0x0003e2000c101904 */
[----:B------:R-:W-:Y:S01]  /*b4100*/  ISETP.LT.AND P1, PT, R239, c[0x0][0x178], !P4 ;  /* 0x00005e00ef007a0c */ /* 0x000fe20006721270 */
[----:B------:R-:W-:-:S02]  /*b4110*/  ISETP.LT.AND P4, PT, R238, c[0x0][0x178], !P4 ;  /* 0x00005e00ee007a0c */ /* 0x000fc40006781270 */
[C---:B-1----:R-:W-:Y:S01]  /*b4120*/  IMAD.WIDE R2, R234.reuse, 0x4, R12 ;  /* 0x00000004ea027825 */ /* 0x042fe200078e020c */
[----:B------:R-:W3:Y:S03]  /*b4130*/  LDL.LU R251, [R1+0x1e3c] ;  /* 0x001e3c0001fb7983 */ /* 0x000ee60000300800 */
[----:B------:R-:W3:Y:S02]  /*b4140*/  LDL.LU R250, [R1+0x1e0c] ;  /* 0x001e0c0001fa7983 */ /* 0x000ee40000300800 */
[----:B------:R-:W3:Y:S02]  /*b4150*/  LDL.LU R242, [R1+0x414c] ;  /* 0x00414c0001f27983 */ /* 0x000ee40000300800 */
[----:B------:R-:W3:Y:S02]  /*b4160*/  LDL.LU R237, [R1+0x1afc] ;  /* 0x001afc0001ed7983 */ /* 0x000ee40000300800 */
[----:B------:R-:W-:Y:S01]  /*b4170*/  IMAD.WIDE R228, R234, 0x4, R8 ;  /* 0x00000004eae47825 */ /* 0x000fe200078e0208 */
[----:B------:R-:W-:-:S03]  /*b4180*/  ISETP.GE.AND P0, PT, R235, c[0x0][0x17c], PT ;  /* 0x00005f00eb007a0c */ /* 0x000fc60003f06270 */
[----:B------:R-:W-:Y:S01]  /*b4190*/  IADD3 R235, R234, c[0x0][0x198], RZ ;  /* 0x00006600eaeb7a10 */ /* 0x000fe20007ffe0ff */
[----:B------:R-:W-:Y:S02]  /*b41a0*/  ISETP.LT.AND P5, PT, R179, c[0x0][0x178], !P0 ;  /* 0x00005e00b3007a0c */ /* 0x000fe400047a1270 */
[----:B------:R-:W-:Y:S02]  /*b41b0*/  ISETP.LT.AND P3, PT, R163, c[0x0][0x178], !P0 ;  /* 0x00005e00a3007a0c */ /* 0x000fe40004761270 */
[----:B------:R-:W-:-:S04]  /*b41c0*/  IMAD.WIDE R230, R235, 0x4, R4 ;  /* 0x00000004ebe67825 */ /* 0x000fc800078e0204 */
[----:B------:R-:W-:Y:S01]  /*b41d0*/  IMAD.WIDE R232, R235, 0x4, R194 ;  /* 0x00000004ebe87825 */ /* 0x000fe200078e02c2 */
[----:B--2---:R1:W-:Y:S03]  /*b41e0*/  @P2 STG.E [R2.64], R236 ;  /* 0x000000ec02002986 */ /* 0x0043e6000c101904 */
[----:B-1----:R-:W-:Y:S01]  /*b41f0*/  IMAD.WIDE R2, R234, 0x4, R10 ;  /* 0x00000004ea027825 */ /* 0x002fe200078e020a */
[----:B------:R-:W2:Y:S04]  /*b4200*/  LDL.LU R236, [R1+0x14ac] ;  /* 0x0014ac0001ec7983 */ /* 0x000ea80000300800 */
[----:B----4-:R-:W-:Y:S01]  /*b4210*/  @P1 STG.E [R2.64], R243 ;  /* 0x000000f302001986 */ /* 0x010fe2000c101904 */
[----:B---3--:R1:W-:Y:S03]  /*b4220*/  @P4 STG.E [R228.64], R240 ;  /* 0x000000f0e4004986 */ /* 0x0083e6000c101904 */
[----:B-1----:R-:W3:Y:S04]  /*b4230*/  LDL.LU R240, [R1+0x10fc] ;  /* 0x0010fc0001f07983 */ /* 0x002ee80000300800 */
[----:B------:R1:W-:Y:S01]  /*b4240*/  @P5 STG.E [R230.64], R249 ;  /* 0x000000f9e6005986 */ /* 0x0003e2000c101904 */
[----:B------:R4:W-:Y:S03]  /*b4250*/  @P3 STG.E [R232.64], R248 ;  /* 0x000000f8e8003986 */ /* 0x0009e6000c101904 */
[----:B-1----:R-:W3:Y:S01]  /*b4260*/  LDL.LU R249, [R1+0x1f28] ;  /* 0x001f280001f97983 */ /* 0x002ee20000300800 */
[----:B----4-:R-:W4:Y:S01]  /*b4270*/  LDL.LU R248, [R1+0x1f18] ;  /* 0x001f180001f87983 */ /* 0x010f220000300800 */
[----:B------:R-:W-:-:S02]  /*b4280*/  ISETP.LT.AND P6, PT, R99, c[0x0][0x178], !P0 ;  /* 0x00005e0063007a0c */ /* 0x000fc400047c1270 */
[----:B------:R-:W-:Y:S02]  /*b4290*/  ISETP.LT.AND P2, PT, R147, c[0x0][0x178], !P0 ;  /* 0x00005e0093007a0c */ /* 0x000fe40004741270 */
[----:B------:R-:W-:Y:S01]  /*b42a0*/  ISETP.LT.AND P3, PT, R131, c[0x0][0x178], !P0 ;  /* 0x00005e0083007a0c */ /* 0x000fe20004761270 */
[----:B------:R-:W-:Y:S01]  /*b42b0*/  IMAD.WIDE R2, R235, 0x4, R6 ;  /* 0x00000004eb027825 */ /* 0x000fe200078e0206 */
[----:B------:R-:W4:Y:S01]  /*b42c0*/  LDL.LU R233, [R1+0x4154] ;  /* 0x0041540001e97983 */ /* 0x000f220000300800 */
[----:B------:R-:W-:Y:S02]  /*b42d0*/  ISETP.LT.AND P4, PT, R115, c[0x0][0x178], !P0 ;  /* 0x00005e0073007a0c */ /* 0x000fe40004781270 */
[----:B------:R-:W4:Y:S01]  /*b42e0*/  LDL.LU R247, [R1+0x1f08] ;  /* 0x001f080001f77983 */ /* 0x000f220000300800 */
[----:B------:R-:W-:Y:S01]  /*b42f0*/  ISETP.LT.AND P5, PT, R239, c[0x0][0x178], !P0 ;  /* 0x00005e00ef007a0c */ /* 0x000fe200047a1270 */
[----:B------:R-:W4:Y:S01]  /*b4300*/  LDL.LU R246, [R1+0x1ee8] ;  /* 0x001ee80001f67983 */ /* 0x000f220000300800 */
[----:B------:R-:W-:Y:S01]  /*b4310*/  IMAD.WIDE R228, R235, 0x4, R192 ;  /* 0x00000004ebe47825 */ /* 0x000fe200078e02c0 */
[----:B------:R-:W-:-:S03]  /*b4320*/  ISETP.LT.AND P0, PT, R238, c[0x0][0x178], !P0 ;  /* 0x00005e00ee007a0c */ /* 0x000fc60004701270 */
[----:B------:R-:W4:Y:S02]  /*b4330*/  LDL.LU R245, [R1+0x1e48] ;  /* 0x001e480001f57983 */ /* 0x000f240000300800 */
[C---:B------:R-:W-:Y:S01]  /*b4340*/  IMAD.WIDE R230, R235.reuse, 0x4, R10 ;  /* 0x00000004ebe67825 */ /* 0x040fe200078e020a */
[----:B------:R1:W-:Y:S03]  /*b4350*/  @P6 STG.E [R2.64], R251 ;  /* 0x000000fb02006986 */ /* 0x0003e6000c101904 */
[----:B------:R1:W-:Y:S01]  /*b4360*/  @P2 STG.E [R228.64], R250 ;  /* 0x000000fae4002986 */ /* 0x0003e2000c101904 */
[----:B------:R-:W4:Y:S01]  /*b4370*/  LDL.LU R244, [R1+0x1e28] ;  /* 0x001e280001f47983 */ /* 0x000f220000300800 */
[----:B-1----:R-:W-:-:S04]  /*b4380*/  IMAD.WIDE R2, R235, 0x4, R14 ;  /* 0x00000004eb027825 */ /* 0x002fc800078e020e */
[----:B------:R-:W-:Y:S01]  /*b4390*/  IMAD.WIDE R228, R235, 0x4, R12 ;  /* 0x00000004ebe47825 */ /* 0x000fe200078e020c */
[----:B------:R1:W-:Y:S01]  /*b43a0*/  @P3 STG.E [R2.64], R237 ;  /* 0x000000ed02003986 */ /* 0x0003e2000c101904 */
[----:B------:R-:W-:-:S03]  /*b43b0*/  ISETP.GE.AND P1, PT, R242, c[0x0][0x17c], PT ;  /* 0x00005f00f2007a0c */ /* 0x000fc60003f26270 */
[----:B-1----:R-:W4:Y:S01]  /*b43c0*/  LDL.LU R237, [R1+0x1cb8] ;  /* 0x001cb80001ed7983 */ /* 0x002f220000300800 */
[----:B------:R-:W-:Y:S01]  /*b43d0*/  IMAD.WIDE R2, R235, 0x4, R8 ;  /* 0x00000004eb027825 */ /* 0x000fe200078e0208 */
[----:B------:R-:W-:Y:S02]  /*b43e0*/  ISETP.LT.AND P6, PT, R179, c[0x0][0x178], !P1 ;  /* 0x00005e00b3007a0c */ /* 0x000fe40004fc1270 */
[----:B------:R-:W-:Y:S02]  /*b43f0*/  ISETP.LT.AND P2, PT, R163, c[0x0][0x178], !P1 ;  /* 0x00005e00a3007a0c */ /* 0x000fe40004f41270 */
[----:B------:R-:W-:Y:S01]  /*b4400*/  IADD3 R232, R235, c[0x0][0x198], RZ ;  /* 0x00006600ebe87a10 */ /* 0x000fe20007ffe0ff */
[----:B--2---:R-:W-:Y:S01]  /*b4410*/  @P4 STG.E [R228.64], R236 ;  /* 0x000000ece4004986 */ /* 0x004fe2000c101904 */
[----:B------:R1:W-:Y:S03]  /*b4420*/  @P5 STG.E [R230.64], R241 ;  /* 0x000000f1e6005986 */ /* 0x0003e6000c101904 */
[----:B-1----:R-:W2:Y:S04]  /*b4430*/  LDL.LU R241, [R1+0x1ae8] ;  /* 0x001ae80001f17983 */ /* 0x002ea80000300800 */
[----:B---3--:R1:W-:Y:S04]  /*b4440*/  @P0 STG.E [R2.64], R240 ;  /* 0x000000f002000986 */ /* 0x0083e8000c101904 */
[----:B-1----:R-:W3:Y:S01]  /*b4450*/  LDL.LU R240, [R1+0x1f2c] ;  /* 0x001f2c0001f07983 */ /* 0x002ee20000300800 */
[----:B------:R-:W3:Y:S02]  /*b4460*/  LDL.LU R243, [R1+0x1f1c] ;  /* 0x001f1c0001f37983 */ /* 0x000ee40000300800 */
[----:B------:R-:W-:-:S04]  /*b4470*/  IMAD.WIDE R228, R232, 0x4, R4 ;  /* 0x00000004e8e47825 */ /* 0x000fc800078e0204 */
[----:B------:R-:W-:Y:S01]  /*b4480*/  IMAD.WIDE R230, R232, 0x4, R194 ;  /* 0x00000004e8e67825 */ /* 0x000fe200078e02c2 */
[----:B------:R-:W3:Y:S03]  /*b4490*/  LDL.LU R242, [R1+0x1f0c] ;  /* 0x001f0c0001f27983 */ /* 0x000ee60000300800 */
[----:B------:R-:W3:Y:S01]  /*b44a0*/  LDL.LU R251, [R1+0x1eec] ;  /* 0x001eec0001fb7983 */ /* 0x000ee20000300800 */
[----:B------:R1:W-:Y:S01]  /*b44b0*/  @P6 STG.E [R228.64], R249 ;  /* 0x000000f9e4006986 */ /* 0x0003e2000c101904 */
[----:B------:R-:W3:Y:S02]  /*b44c0*/  LDL.LU R250, [R1+0x1e4c] ;  /* 0x001e4c0001fa7983 */ /* 0x000ee40000300800 */
[----:B----4-:R4:W-:Y:S01]  /*b44d0*/  @P2 STG.E [R230.64], R248 ;  /* 0x000000f8e6002986 */ /* 0x0109e2000c101904 */
[----:B-1----:R-:W3:Y:S04]  /*b44e0*/  LDL.LU R249, [R1+0x1e2c] ;  /* 0x001e2c0001f97983 */ /* 0x002ee80000300800 */
[----:B----4-:R-:W4:Y:S01]  /*b44f0*/  LDL.LU R248, [R1+0x1cbc] ;  /* 0x001cbc0001f87983 */ /* 0x010f220000300800 */
[----:B------:R-:W-:-:S02]  /*b4500*/  ISETP.LT.AND P5, PT, R99, c[0x0][0x178], !P1 ;  /* 0x00005e0063007a0c */ /* 0x000fc40004fa1270 */
[----:B------:R-:W-:Y:S02]  /*b4510*/  ISETP.LT.AND P4, PT, R147, c[0x0][0x178], !P1 ;  /* 0x00005e0093007a0c */ /* 0x000fe40004f81270 */
[----:B------:R-:W-:Y:S01]  /*b4520*/  ISETP.LT.AND P3, PT, R131, c[0x0][0x178], !P1 ;  /* 0x00005e0083007a0c */ /* 0x000fe20004f61270 */
[----:B------:R-:W-:Y:S01]  /*b4530*/  IMAD.WIDE R2, R232, 0x4, R6 ;  /* 0x00000004e8027825 */ /* 0x000fe200078e0206 */
[----:B------:R-:W-:-:S03]  /*b4540*/  ISETP.LT.AND P2, PT, R115, c[0x0][0x178], !P1 ;  /* 0x00005e0073007a0c */ /* 0x000fc60004f41270 */
[----:B------:R-:W-:Y:S01]  /*b4550*/  IMAD.WIDE R228, R232, 0x4, R192 ;  /* 0x00000004e8e47825 */ /* 0x000fe200078e02c0 */
[----:B------:R-:W-:-:S03]  /*b4560*/  ISETP.LT.AND P6, PT, R239, c[0x0][0x178], !P1 ;  /* 0x00005e00ef007a0c */ /* 0x000fc60004fc1270 */
[----:B------:R-:W-:Y:S01]  /*b4570*/  IMAD.WIDE R230, R232, 0x4, R14 ;  /* 0x00000004e8e67825 */ /* 0x000fe200078e020e */
[----:B------:R-:W4:Y:S01]  /*b4580*/  LDL.LU R236, [R1+0x4168] ;  /* 0x0041680001ec7983 */ /* 0x000f220000300800 */
[----:B------:R-:W-:Y:S02]  /*b4590*/  ISETP.GE.AND P0, PT, R233, c[0x0][0x17c], PT ;  /* 0x00005f00e9007a0c */ /* 0x000fe40003f06270 */
[----:B------:R-:W4:Y:S01]  /*b45a0*/  LDL.LU R235, [R1+0x415c] ;  /* 0x00415c0001eb7983 */ /* 0x000f220000300800 */
[----:B------:R-:W-:Y:S01]  /*b45b0*/  ISETP.LT.AND P1, PT, R238, c[0x0][0x178], !P1 ;  /* 0x00005e00ee007a0c */ /* 0x000fe20004f21270 */
[----:B------:R1:W-:Y:S01]  /*b45c0*/  @P5 STG.E [R2.64], R247 ;  /* 0x000000f702005986 */ /* 0x0003e2000c101904 */
[----:B------:R-:W-:Y:S02]  /*b45d0*/  @P4 STG.E [R228.64], R246 ;  /* 0x000000f6e4004986 */ /* 0x000fe4000c101904 */
[----:B------:R1:W-:Y:S01]  /*b45e0*/  @P3 STG.E [R230.64], R245 ;  /* 0x000000f5e6003986 */ /* 0x0003e2000c101904 */
[----:B------:R-:W-:-:S02]  /*b45f0*/  ISETP.LT.AND P3, PT, R179, c[0x0][0x178], !P0 ;  /* 0x00005e00b3007a0c */ /* 0x000fc40004761270 */
[C---:B------:R-:W-:Y:S02]  /*b4600*/  IADD3 R234, R232.reuse, c[0x0][0x198], RZ ;  /* 0x00006600e8ea7a10 */ /* 0x040fe40007ffe0ff */
[----:B------:R-:W-:Y:S01]  /*b4610*/  ISETP.LT.AND P4, PT, R163, c[0x0][0x178], !P0 ;  /* 0x00005e00a3007a0c */ /* 0x000fe20004781270 */
[----:B-1----:R-:W-:-:S04]  /*b4620*/  IMAD.WIDE R2, R232, 0x4, R10 ;  /* 0x00000004e8027825 */ /* 0x002fc800078e020a */
[----:B------:R-:W-:-:S04]  /*b4630*/  IMAD.WIDE R230, R232, 0x4, R12 ;  /* 0x00000004e8e67825 */ /* 0x000fc800078e020c */
[----:B------:R-:W-:Y:S01]  /*b4640*/  IMAD.WIDE R228, R232, 0x4, R8 ;  /* 0x00000004e8e47825 */ /* 0x000fe200078e0208 */
[----:B------:R-:W-:Y:S03]  /*b4650*/  @P2 STG.E [R230.64], R244 ;  /* 0x000000f4e6002986 */ /* 0x000fe6000c101904 */
[----:B------:R1:W-:Y:S01]  /*b4660*/  @P6 STG.E [R2.64], R237 ;  /* 0x000000ed02006986 */ /* 0x0003e2000c101904 */
[----:B------:R-:W-:Y:S01]  /*b4670*/  ISETP.LT.AND P6, PT, R99, c[0x0][0x178], !P0 ;  /* 0x00005e0063007a0c */ /* 0x000fe200047c1270 */
[C---:B-1----:R-:W-:Y:S01]  /*b4680*/  IMAD.WIDE R2, R234.reuse, 0x4, R4 ;  /* 0x00000004ea027825 */ /* 0x042fe200078e0204 */
[----:B------:R-:W4:Y:S01]  /*b4690*/  LDL.LU R237, [R1+0x1aec] ;  /* 0x001aec0001ed7983 */ /* 0x000f220000300800 */
[----:B------:R-:W-:Y:S02]  /*b46a0*/  ISETP.LT.AND P5, PT, R147, c[0x0][0x178], !P0 ;  /* 0x00005e0093007a0c */ /* 0x000fe400047a1270 */
[----:B------:R-:W-:Y:S01]  /*b46b0*/  ISETP.LT.AND P2, PT, R131, c[0x0][0x178], !P0 ;  /* 0x00005e0083007a0c */ /* 0x000fe20004741270 */
[----:B------:R-:W-:-:S04]  /*b46c0*/  IMAD.WIDE R230, R234, 0x4, R14 ;  /* 0x00000004eae67825 */ /* 0x000fc800078e020e */
[----:B------:R-:W-:Y:S01]  /*b46d0*/  IMAD.WIDE R232, R234, 0x4, R12 ;  /* 0x00000004eae87825 */ /* 0x000fe200078e020c */
[----:B--2---:R1:W-:Y:S01]  /*b46e0*/  @P1 STG.E [R228.64], R241 ;  /* 0x000000f1e4001986 */ /* 0x0043e2000c101904 */
[----:B------:R-:W-:-:S03]  /*b46f0*/  ISETP.LT.AND P1, PT, R115, c[0x0][0x178], !P0 ;  /* 0x00005e0073007a0c */ /* 0x000fc60004721270 */
[----:B-1----:R-:W2:Y:S01]  /*b4700*/  LDL.LU R241, [R1+0x1ed0] ;  /* 0x001ed00001f17983 */ /* 0x002ea20000300800 */
[----:B------:R-:W-:-:S03]  /*b4710*/  IMAD.WIDE R228, R234, 0x4, R194 ;  /* 0x00000004eae47825 */ /* 0x000fc600078e02c2 */
[----:B---3--:R1:W-:Y:S02]  /*b4720*/  @P3 STG.E [R2.64], R240 ;  /* 0x000000f002003986 */ /* 0x0083e4000c101904 */
[----:B------:R3:W-:Y:S01]  /*b4730*/  @P4 STG.E [R228.64], R243 ;  /* 0x000000f3e4004986 */ /* 0x0007e2000c101904 */
[----:B------:R-:W-:Y:S01]  /*b4740*/  ISETP.LT.AND P4, PT, R239, c[0x0][0x178], !P0 ;  /* 0x00005e00ef007a0c */ /* 0x000fe20004781270 */
[----:B-1----:R-:W2:Y:S01]  /*b4750*/  LDL.LU R240, [R1+0x1c40] ;  /* 0x001c400001f07983 */ /* 0x002ea20000300800 */
[----:B------:R-:W-:-:S04]  /*b4760*/  IMAD.WIDE R2, R234, 0x4, R6 ;  /* 0x00000004ea027825 */ /* 0x000fc800078e0206 */
[C---:B---3--:R-:W-:Y:S01]  /*b4770*/  IMAD.WIDE R228, R234.reuse, 0x4, R192 ;  /* 0x00000004eae47825 */ /* 0x048fe200078e02c0 */
[----:B------:R1:W-:Y:S04]  /*b4780*/  @P6 STG.E [R2.64], R242 ;  /* 0x000000f202006986 */ /* 0x0003e8000c101904 */
[----:B------:R-:W-:Y:S02]  /*b4790*/  @P5 STG.E [R228.64], R251 ;  /* 0x000000fbe4005986 */ /* 0x000fe4000c101904 */
[----:B------:R-:W-:Y:S02]  /*b47a0*/  @P2 STG.E [R230.64], R250 ;  /* 0x000000fae6002986 */ /* 0x000fe4000c101904 */
[----:B------:R3:W-:Y:S02]  /*b47b0*/  @P1 STG.E [R232.64], R249 ;  /* 0x000000f9e8001986 */ /* 0x0007e4000c101904 */
[----:B-1----:R-:W-:Y:S01]  /*b47c0*/  IMAD.WIDE R2, R234, 0x4, R10 ;  /* 0x00000004ea027825 */ /* 0x002fe200078e020a */
[----:B---3--:R-:W3:Y:S04]  /*b47d0*/  LDL.LU R249, [R1+0x1ed4] ;  /* 0x001ed40001f97983 */ /* 0x008ee80000300800 */
[----:B----4-:R1:W-:Y:S04]  /*b47e0*/  @P4 STG.E [R2.64], R248 ;  /* 0x000000f802004986 */ /* 0x0103e8000c101904 */
[----:B-1----:R-:W4:Y:S01]  /*b47f0*/  LDL.LU R248, [R1+0x1c44] ;  /* 0x001c440001f87983 */ /* 0x002f220000300800 */
[----:B------:R-:W-:-:S02]  /*b4800*/  ISETP.GE.AND P3, PT, R235, c[0x0][0x17c], PT ;  /* 0x00005f00eb007a0c */ /* 0x000fc40003f66270 */
[----:B------:R-:W-:Y:S02]  /*b4810*/  ISETP.LT.AND P0, PT, R238, c[0x0][0x178], !P0 ;  /* 0x00005e00ee007a0c */ /* 0x000fe40004701270 */
[----:B------:R-:W-:Y:S02]  /*b4820*/  ISETP.LT.AND P1, PT, R179, c[0x0][0x178], !P3 ;  /* 0x00005e00b3007a0c */ /* 0x000fe40005f21270 */
[----:B------:R-:W-:Y:S02]  /*b4830*/  ISETP.LT.AND P5, PT, R163, c[0x0][0x178], !P3 ;  /* 0x00005e00a3007a0c */ /* 0x000fe40005fa1270 */
[----:B------:R-:W-:Y:S01]  /*b4840*/  ISETP.LT.AND P2, PT, R99, c[0x0][0x178], !P3 ;  /* 0x00005e0063007a0c */ /* 0x000fe20005f41270 */
[C---:B------:R-:W-:Y:S02]  /*b4850*/  IADD3 R235, R234.reuse, c[0x0][0x198], RZ ;  /* 0x00006600eaeb7a10 */ /* 0x040fe40007ffe0ff */
[----:B------:R-:W-:Y:S01]  /*b4860*/  IMAD.WIDE R2, R234, 0x4, R8 ;  /* 0x00000004ea027825 */ /* 0x000fe200078e0208 */
[----:B------:R-:W-:-:S02]  /*b4870*/  ISETP.LT.AND P4, PT, R147, c[0x0][0x178], !P3 ;  /* 0x00005e0093007a0c */ /* 0x000fc40005f81270 */
[----:B------:R-:W-:Y:S01]  /*b4880*/  ISETP.LT.AND P6, PT, R131, c[0x0][0x178], !P3 ;  /* 0x00005e0083007a0c */ /* 0x000fe20005fc1270 */
[----:B------:R-:W4:Y:S01]  /*b4890*/  LDL.LU R234, [R1+0x4164] ;  /* 0x0041640001ea7983 */ /* 0x000f220000300800 */
[----:B------:R-:W-:-:S04]  /*b48a0*/  IMAD.WIDE R228, R235, 0x4, R4 ;  /* 0x00000004ebe47825 */ /* 0x000fc800078e0204 */
[----:B------:R-:W-:-:S04]  /*b48b0*/  IMAD.WIDE R230, R235, 0x4, R194 ;  /* 0x00000004ebe67825 */ /* 0x000fc800078e02c2 */
[C---:B------:R-:W-:Y:S01]  /*b48c0*/  IMAD.WIDE R232, R235.reuse, 0x4, R6 ;  /* 0x00000004ebe87825 */ /* 0x040fe200078e0206 */
[----:B------:R1:W-:Y:S01]  /*b48d0*/  @P0 STG.E [R2.64], R237 ;  /* 0x000000ed02000986 */ /* 0x0003e2000c101904 */
[----:B------:R-:W-:Y:S02]  /*b48e0*/  ISETP.GE.AND P0, PT, R236, c[0x0][0x17c], PT ;  /* 0x00005f00ec007a0c */ /* 0x000fe40003f06270 */
[----:B-1----:R-:W-:Y:S01]  /*b48f0*/  IMAD.WIDE R2, R235, 0x4, R192 ;  /* 0x00000004eb027825 */ /* 0x002fe200078e02c0 */
[----:B--2---:R1:W-:Y:S01]  /*b4900*/  @P1 STG.E [R228.64], R241 ;  /* 0x000000f1e4001986 */ /* 0x0043e2000c101904 */
[----:B------:R-:W-:Y:S02]  /*b4910*/  ISETP.LT.AND P1, PT, R239, c[0x0][0x178], !P3 ;  /* 0x00005e00ef007a0c */ /* 0x000fe40005f21270 */
[----:B-1----:R-:W-:Y:S01]  /*b4920*/  IMAD.WIDE R228, R235, 0x4, R14 ;  /* 0x00000004ebe47825 */ /* 0x002fe200078e020e */
[----:B------:R-:W2:Y:S04]  /*b4930*/  LDL.LU R241, [R1+0x1e80] ;  /* 0x001e800001f17983 */ /* 0x000ea80000300800 */
[----:B------:R1:W-:Y:S01]  /*b4940*/  @P5 STG.E [R230.64], R240 ;  /* 0x000000f0e6005986 */ /* 0x0003e2000c101904 */
[----:B------:R-:W-:Y:S01]  /*b4950*/  @P2 STG.E [R232.64], R224 ;  /* 0x000000e0e8002986 */ /* 0x000fe2000c101904 */
[----:B------:R-:W-:Y:S01]  /*b4960*/  ISETP.LT.AND P2, PT, R115, c[0x0][0x178], !P3 ;  /* 0x00005e0073007a0c */ /* 0x000fe20005f41270 */
[----:B------:R-:W-:Y:S01]  /*b4970*/  ISETP.LT.AND P3, PT, R238, c[0x0][0x178], !P3 ;  /* 0x00005e00ee007a0c */ /* 0x000fe20005f61270 */
[----:B------:R1:W-:Y:S01]  /*b4980*/  @P4 STG.E [R2.64], R28 ;  /* 0x0000001c02004986 */ /* 0x0003e2000c101904 */
[----:B------:R-:W-:Y:S01]  /*b4990*/  ISETP.LT.AND P4, PT, R179, c[0x0][0x178], !P0 ;  /* 0x00005e00b3007a0c */ /* 0x000fe20004781270 */
[----:B------:R1:W-:Y:S01]  /*b49a0*/  @P6 STG.E [R228.64], R44 ;  /* 0x0000002ce4006986 */ /* 0x0003e2000c101904 */
[----:B------:R-:W-:Y:S01]  /*b49b0*/  ISETP.LT.AND P6, PT, R163, c[0x0][0x178], !P0 ;  /* 0x00005e00a3007a0c */ /* 0x000fe200047c1270 */
[C---:B-1----:R-:W-:Y:S01]  /*b49c0*/  IMAD.WIDE R230, R235.reuse, 0x4, R8 ;  /* 0x00000004ebe67825 */ /* 0x042fe200078e0208 */
[----:B------:R-:W-:-:S03]  /*b49d0*/  IADD3 R28, R235, c[0x0][0x198], RZ ;  /* 0x00006600eb1c7a10 */ /* 0x000fc60007ffe0ff */
[----:B------:R-:W-:-:S04]  /*b49e0*/  IMAD.WIDE R2, R235, 0x4, R10 ;  /* 0x00000004eb027825 */ /* 0x000fc800078e020a */
[----:B------:R-:W-:-:S04]  /*b49f0*/  IMAD.WIDE R228, R235, 0x4, R12 ;  /* 0x00000004ebe47825 */ /* 0x000fc800078e020c */
[C---:B------:R-:W-:Y:S01]  /*b4a00*/  IMAD.WIDE R232, R28.reuse, 0x4, R4 ;  /* 0x000000041ce87825 */ /* 0x040fe200078e0204 */
[----:B------:R-:W-:Y:S03]  /*b4a10*/  @P2 STG.E [R228.64], R60 ;  /* 0x0000003ce4002986 */ /* 0x000fe6000c101904 */
[----:B------:R1:W-:Y:S02]  /*b4a20*/  @P1 STG.E [R2.64], R76 ;  /* 0x0000004c02001986 */ /* 0x0003e4000c101904 */
[----:B------:R-:W-:Y:S02]  /*b4a30*/  @P3 STG.E [R230.64], R92 ;  /* 0x0000005ce6003986 */ /* 0x000fe4000c101904 */
[----:B---3--:R-:W-:Y:S02]  /*b4a40*/  @P4 STG.E [R232.64], R249 ;  /* 0x000000f9e8004986 */ /* 0x008fe4000c101904 */
[----:B-1----:R-:W-:-:S05]  /*b4a50*/  IMAD.WIDE R2, R28, 0x4, R194 ;  /* 0x000000041c027825 */ /* 0x002fca00078e02c2 */
[----:B----4-:R1:W-:Y:S04]  /*b4a60*/  @P6 STG.E [R2.64], R248 ;  /* 0x000000f802006986 */ /* 0x0103e8000c101904 */
[----:B-1----:R-:W3:Y:S01]  /*b4a70*/  LDL.LU R248, [R1+0x17c0] ;  /* 0x0017c00001f87983 */ /* 0x002ee20000300800 */
[----:B------:R-:W4:Y:S02]  /*b4a80*/  LDL.LU R232, [R1+0x416c] ;  /* 0x00416c0001e87983 */ /* 0x000f240000300800 */
[----:B------:R-:W4:Y:S02]  /*b4a90*/  LDL.LU R92, [R1+0x4170] ;  /* 0x00417000015c7983 */ /* 0x000f240000300800 */
        /* <DEDUP_REMOVED lines=8> */
[----:B------:R-:W4:Y:S01]  /*b4b20*/  LDL.LU R249, [R1+0x17c4] ;  /* 0x0017c40001f97983 */ /* 0x000f220000300800 */
[----:B------:R-:W-:Y:S02]  /*b4b30*/  ISETP.LT.AND P0, PT, R238, c[0x0][0x178], !P0 ;  /* 0x00005e00ee007a0c */ /* 0x000fe40004701270 */
[----:B------:R-:W-:Y:S01]  /*b4b40*/  ISETP.GE.AND P1, PT, R234, c[0x0][0x17c], PT ;  /* 0x00005f00ea007a0c */ /* 0x000fe20003f26270 */
[----:B------:R1:W-:Y:S01]  /*b4b50*/  @P5 STG.E [R228.64], R225 ;  /* 0x000000e1e4005986 */ /* 0x0003e2000c101904 */
[----:B------:R1:W-:Y:S02]  /*b4b60*/  @P2 STG.E [R2.64], R29 ;  /* 0x0000001d02002986 */ /* 0x0003e4000c101904 */
[----:B------:R-:W-:Y:S01]  /*b4b70*/  ISETP.LT.AND P5, PT, R179, c[0x0][0x178], !P1 ;  /* 0x00005e00b3007a0c */ /* 0x000fe20004fa1270 */
[C---:B------:R-:W-:Y:S01]  /*b4b80*/  IMAD.WIDE R230, R28.reuse, 0x4, R10 ;  /* 0x000000041ce67825 */ /* 0x040fe200078e020a */
[----:B------:R-:W-:-:S03]  /*b4b90*/  IADD3 R76, R28, c[0x0][0x198], RZ ;  /* 0x000066001c4c7a10 */ /* 0x000fc60007ffe0ff */
[----:B-1----:R-:W-:-:S04]  /*b4ba0*/  IMAD.WIDE R224, R28, 0x4, R14 ;  /* 0x000000041ce07825 */ /* 0x002fc800078e020e */
[----:B------:R-:W-:-:S04]  /*b4bb0*/  IMAD.WIDE R228, R28, 0x4, R12 ;  /* 0x000000041ce47825 */ /* 0x000fc800078e020c */
[----:B------:R-:W-:Y:S01]  /*b4bc0*/  IMAD.WIDE R2, R28, 0x4, R8 ;  /* 0x000000041c027825 */ /* 0x000fe200078e0208 */
[----:B------:R-:W-:Y:S01]  /*b4bd0*/  @P3 STG.E [R224.64], R45 ;  /* 0x0000002de0003986 */ /* 0x000fe2000c101904 */
[----:B------:R-:W-:Y:S02]  /*b4be0*/  ISETP.LT.AND P3, PT, R163, c[0x0][0x178], !P1 ;  /* 0x00005e00a3007a0c */ /* 0x000fe40004f61270 */
[----:B------:R-:W-:Y:S02]  /*b4bf0*/  @P6 STG.E [R228.64], R61 ;  /* 0x0000003de4006986 */ /* 0x000fe4000c101904 */
[----:B------:R-:W-:Y:S02]  /*b4c00*/  @P4 STG.E [R230.64], R77 ;  /* 0x0000004de6004986 */ /* 0x000fe4000c101904 */
[C---:B------:R-:W-:Y:S01]  /*b4c10*/  IMAD.WIDE R28, R76.reuse, 0x4, R4 ;  /* 0x000000044c1c7825 */ /* 0x040fe200078e0204 */
[----:B------:R1:W-:Y:S03]  /*b4c20*/  @P0 STG.E [R2.64], R93 ;  /* 0x0000005d02000986 */ /* 0x0003e6000c101904 */
[----:B-1----:R-:W-:Y:S01]  /*b4c30*/  IMAD.WIDE R2, R76, 0x4, R194 ;  /* 0x000000044c027825 */ /* 0x002fe200078e02c2 */
[----:B--2---:R-:W-:Y:S04]  /*b4c40*/  @P5 STG.E [R28.64], R241 ;  /* 0x000000f11c005986 */ /* 0x004fe8000c101904 */
[----:B---3--:R1:W-:Y:S04]  /*b4c50*/  @P3 STG.E [R2.64], R248 ;  /* 0x000000f802003986 */ /* 0x0083e8000c101904 */
[----:B-1----:R-:W2:Y:S01]  /*b4c60*/  LDL.LU R248, [R1+0x1e70] ;  /* 0x001e700001f87983 */ /* 0x002ea20000300800 */
[----:B------:R-:W-:-:S02]  /*b4c70*/  ISETP.LT.AND P2, PT, R99, c[0x0][0x178], !P1 ;  /* 0x00005e0063007a0c */ /* 0x000fc40004f41270 */
[----:B------:R-:W-:Y:S02]  /*b4c80*/  ISETP.LT.AND P6, PT, R147, c[0x0][0x178], !P1 ;  /* 0x00005e0093007a0c */ /* 0x000fe40004fc1270 */
[----:B------:R-:W-:Y:S02]  /*b4c90*/  ISETP.LT.AND P4, PT, R131, c[0x0][0x178], !P1 ;  /* 0x00005e0083007a0c */ /* 0x000fe40004f81270 */
[----:B------:R-:W-:Y:S02]  /*b4ca0*/  ISETP.LT.AND P0, PT, R115, c[0x0][0x178], !P1 ;  /* 0x00005e0073007a0c */ /* 0x000fe40004f01270 */
[----:B------:R-:W-:Y:S01]  /*b4cb0*/  ISETP.LT.AND P5, PT, R239, c[0x0][0x178], !P1 ;  /* 0x00005e00ef007a0c */ /* 0x000fe20004fa1270 */
[----:B------:R-:W-:Y:S01]  /*b4cc0*/  IMAD.WIDE R28, R76, 0x4, R6 ;  /* 0x000000044c1c7825 */ /* 0x000fe200078e0206 */
[----:B----4-:R-:W-:-:S03]  /*b4cd0*/  ISETP.GE.AND P3, PT, R232, c[0x0][0x17c], PT ;  /* 0x00005f00e8007a0c */ /* 0x010fc60003f66270 */
[----:B------:R-:W-:Y:S01]  /*b4ce0*/  IMAD.WIDE R44, R76, 0x4, R192 ;  /* 0x000000044c2c7825 */ /* 0x000fe200078e02c0 */
[----:B------:R-:W-:-:S03]  /*b4cf0*/  ISETP.LT.AND P1, PT, R238, c[0x0][0x178], !P1 ;  /* 0x00005e00ee007a0c */ /* 0x000fc60004f21270 */
[----:B------:R-:W-:-:S04]  /*b4d00*/  IMAD.WIDE R60, R76, 0x4, R14 ;  /* 0x000000044c3c7825 */ /* 0x000fc800078e020e */
[C---:B------:R-:W-:Y:S01]  /*b4d10*/  IMAD.WIDE R2, R76.reuse, 0x4, R12 ;  /* 0x000000044c027825 */ /* 0x040fe200078e020c */
[----:B------:R1:W-:Y:S01]  /*b4d20*/  @P2 STG.E [R28.64], R220 ;  /* 0x000000dc1c002986 */ /* 0x0003e2000c101904 */
[----:B------:R-:W-:Y:S02]  /*b4d30*/  ISETP.LT.AND P2, PT, R179, c[0x0][0x178], !P3 ;  /* 0x00005e00b3007a0c */ /* 0x000fe40005f41270 */
[----:B------:R3:W-:Y:S02]  /*b4d40*/  @P6 STG.E [R44.64], R24 ;  /* 0x000000182c006986 */ /* 0x0007e4000c101904 */
[----:B------:R-:W-:Y:S01]  /*b4d50*/  @P4 STG.E [R60.64], R40 ;  /* 0x000000283c004986 */ /* 0x000fe2000c101904 */
[----:B------:R4:W-:Y:S01]  /*b4d60*/  @P0 STG.E [R2.64], R56 ;  /* 0x0000003802000986 */ /* 0x0009e2000c101904 */
[C---:B-1----:R-:W-:Y:S01]  /*b4d70*/  IMAD.WIDE R28, R76.reuse, 0x4, R10 ;  /* 0x000000044c1c7825 */ /* 0x042fe200078e020a */
[----:B---3--:R-:W-:-:S03]  /*b4d80*/  IADD3 R24, R76, c[0x0][0x198], RZ ;  /* 0x000066004c187a10 */ /* 0x008fc60007ffe0ff */
[----:B----4-:R-:W-:Y:S01]  /*b4d90*/  IMAD.WIDE R2, R76, 0x4, R8 ;  /* 0x000000044c027825 */ /* 0x010fe200078e0208 */
[----:B------:R1:W-:Y:S04]  /*b4da0*/  @P5 STG.E [R28.64], R72 ;  /* 0x000000481c005986 */ /* 0x0003e8000c101904 */
[----:B------:R-:W3:Y:S04]  /*b4db0*/  LDL.LU R56, [R1+0x417c] ;  /* 0x00417c0001387983 */ /* 0x000ee80000300800 */
[----:B------:R-:W-:Y:S01]  /*b4dc0*/  @P1 STG.E [R2.64], R88 ;  /* 0x0000005802001986 */ /* 0x000fe2000c101904 */
[----:B-1----:R-:W-:-:S05]  /*b4dd0*/  IMAD.WIDE R28, R24, 0x4, R4 ;  /* 0x00000004181c7825 */ /* 0x002fca00078e0204 */
[----:B------:R1:W-:Y:S01]  /*b4de0*/  @P2 STG.E [R28.64], R240 ;  /* 0x000000f01c002986 */ /* 0x0003e2000c101904 */
[----:B------:R-:W-:-:S03]  /*b4df0*/  ISETP.LT.AND P4, PT, R163, c[0x0][0x178], !P3 ;  /* 0x00005e00a3007a0c */ /* 0x000fc60005f81270 */
[----:B-1----:R-:W4:Y:S01]  /*b4e00*/  LDL.LU R240, [R1+0x17b0] ;  /* 0x0017b00001f07983 */ /* 0x002f220000300800 */
[----:B------:R-:W-:Y:S02]  /*b4e10*/  ISETP.LT.AND P0, PT, R99, c[0x0][0x178], !P3 ;  /* 0x00005e0063007a0c */ /* 0x000fe40005f01270 */
[----:B------:R-:W-:Y:S01]  /*b4e20*/  ISETP.LT.AND P5, PT, R147, c[0x0][0x178], !P3 ;  /* 0x00005e0093007a0c */ /* 0x000fe20005fa1270 */
[----:B------:R-:W-:Y:S01]  /*b4e30*/  IMAD.WIDE R44, R24, 0x4, R194 ;  /* 0x00000004182c7825 */ /* 0x000fe200078e02c2 */
[----:B------:R-:W-:-:S03]  /*b4e40*/  ISETP.LT.AND P6, PT, R131, c[0x0][0x178], !P3 ;  /* 0x00005e0083007a0c */ /* 0x000fc60005fc1270 */
[----:B------:R-:W-:-:S04]  /*b4e50*/  IMAD.WIDE R2, R24, 0x4, R6 ;  /* 0x0000000418027825 */ /* 0x000fc800078e0206 */
[----:B------:R-:W-:Y:S01]  /*b4e60*/  IMAD.WIDE R28, R24, 0x4, R192 ;  /* 0x00000004181c7825 */ /* 0x000fe200078e02c0 */
[----:B------:R1:W-:Y:S01]  /*b4e70*/  @P4 STG.E [R44.64], R249 ;  /* 0x000000f92c004986 */ /* 0x0003e2000c101904 */
[----:B------:R-:W-:Y:S02]  /*b4e80*/  ISETP.LT.AND P4, PT, R115, c[0x0][0x178], !P3 ;  /* 0x00005e0073007a0c */ /* 0x000fe40005f81270 */
[----:B------:R-:W-:Y:S02]  /*b4e90*/  ISETP.GE.AND P1, PT, R92, c[0x0][0x17c], PT ;  /* 0x00005f005c007a0c */ /* 0x000fe40003f26270 */
[----:B------:R-:W-:Y:S01]  /*b4ea0*/  ISETP.LT.AND P2, PT, R239, c[0x0][0x178], !P3 ;  /* 0x00005e00ef007a0c */ /* 0x000fe20005f41270 */
[----:B------:R-:W-:Y:S01]  /*b4eb0*/  ISETP.LT.AND P3, PT, R238, c[0x0][0x178], !P3 ;  /* 0x00005e00ee007a0c */ /* 0x000fe20005f61270 */
[----:B------:R1:W-:Y:S01]  /*b4ec0*/  @P0 STG.E [R2.64], R221 ;  /* 0x000000dd02000986 */ /* 0x0003e2000c101904 */
[----:B------:R1:W-:Y:S01]  /*b4ed0*/  @P5 STG.E [R28.64], R25 ;  /* 0x000000191c005986 */ /* 0x0003e2000c101904 */
[----:B------:R-:W-:-:S02]  /*b4ee0*/  ISETP.LT.AND P0, PT, R179, c[0x0][0x178], !P1 ;  /* 0x00005e00b3007a0c */ /* 0x000fc40004f01270 */
[----:B-1----:R-:W4:Y:S01]  /*b4ef0*/  LDL.LU R249, [R1+0x1e74] ;  /* 0x001e740001f97983 */ /* 0x002f220000300800 */
[----:B------:R-:W-:-:S05]  /*b4f00*/  IMAD.WIDE R44, R24, 0x4, R14 ;  /* 0x00000004182c7825 */ /* 0x000fca00078e020e */
[----:B------:R1:W-:Y:S01]  /*b4f10*/  @P6 STG.E [R44.64], R41 ;  /* 0x000000292c006986 */ /* 0x0003e2000c101904 */
[----:B------:R-:W-:-:S04]  /*b4f20*/  IMAD.WIDE R2, R24, 0x4, R12 ;  /* 0x0000000418027825 */ /* 0x000fc800078e020c */
[C---:B------:R-:W-:Y:S01]  /*b4f30*/  IMAD.WIDE R28, R24.reuse, 0x4, R10 ;  /* 0x00000004181c7825 */ /* 0x040fe200078e020a */
[----:B------:R1:W-:Y:S03]  /*b4f40*/  @P4 STG.E [R2.64], R57 ;  /* 0x0000003902004986 */ /* 0x0003e6000c101904 */
[C---:B-1----:R-:W-:Y:S01]  /*b4f50*/  IMAD.WIDE R40, R24.reuse, 0x4, R8 ;  /* 0x0000000418287825 */ /* 0x042fe200078e0208 */
[----:B------:R-:W-:Y:S01]  /*b4f60*/  IADD3 R24, R24, c[0x0][0x198], RZ ;  /* 0x0000660018187a10 */ /* 0x000fe20007ffe0ff */
[----:B------:R-:W-:Y:S04]  /*b4f70*/  @P2 STG.E [R28.64], R73 ;  /* 0x000000491c002986 */ /* 0x000fe8000c101904 */
[----:B------:R-:W-:Y:S01]  /*b4f80*/  IMAD.WIDE R2, R24, 0x4, R4 ;  /* 0x0000000418027825 */ /* 0x000fe200078e0204 */
[----:B------:R-:W-:Y:S04]  /*b4f90*/  @P3 STG.E [R40.64], R89 ;  /* 0x0000005928003986 */ /* 0x000fe8000c101904 */
[----:B--2---:R1:W-:Y:S04]  /*b4fa0*/  @P0 STG.E [R2.64], R248 ;  /* 0x000000f802000986 */ /* 0x0043e8000c101904 */
[----:B-1----:R-:W2:Y:S01]  /*b4fb0*/  LDL.LU R248, [R1+0x17b4] ;  /* 0x0017b40001f87983 */ /* 0x002ea20000300800 */
[----:B------:R-:W2:Y:S01]  /*b4fc0*/  LDL.LU R44, [R1+0x418c] ;  /* 0x00418c00012c7983 */ /* 0x000ea20000300800 */
[----:B------:R-:W-:-:S02]  /*b4fd0*/  ISETP.LT.AND P5, PT, R163, c[0x0][0x178], !P1 ;  /* 0x00005e00a3007a0c */ /* 0x000fc40004fa1270 */
[----:B------:R-:W-:Y:S02]  /*b4fe0*/  ISETP.LT.AND P6, PT, R99, c[0x0][0x178], !P1 ;  /* 0x00005e0063007a0c */ /* 0x000fe40004fc1270 */
[----:B------:R-:W-:Y:S02]  /*b4ff0*/  ISETP.LT.AND P3, PT, R147, c[0x0][0x178], !P1 ;  /* 0x00005e0093007a0c */ /* 0x000fe40004f61270 */
[----:B------:R-:W-:Y:S02]  /*b5000*/  ISETP.LT.AND P2, PT, R131, c[0x0][0x178], !P1 ;  /* 0x00005e0083007a0c */ /* 0x000fe40004f41270 */
[----:B------:R-:W-:Y:S01]  /*b5010*/  ISETP.LT.AND P4, PT, R115, c[0x0][0x178], !P1 ;  /* 0x00005e0073007a0c */ /* 0x000fe20004f81270 */
[----:B------:R-:W-:-:S04]  /*b5020*/  IMAD.WIDE R28, R24, 0x4, R194 ;  /* 0x00000004181c7825 */ /* 0x000fc800078e02c2 */
[----:B------:R-:W-:-:S04]  /*b5030*/  IMAD.WIDE R40, R24, 0x4, R6 ;  /* 0x0000000418287825 */ /* 0x000fc800078e0206 */
[----:B------:R-:W-:Y:S01]  /*b5040*/  IMAD.WIDE R2, R24, 0x4, R192 ;  /* 0x0000000418027825 */ /* 0x000fe200078e02c0 */
[----:B------:R-:W2:Y:S01]  /*b5050*/  LDL.LU R241, [R1+0x1e50] ;  /* 0x001e500001f17983 */ /* 0x000ea20000300800 */
[----:B---3--:R-:W-:-:S03]  /*b5060*/  ISETP.GE.AND P0, PT, R56, c[0x0][0x17c], PT ;  /* 0x00005f0038007a0c */ /* 0x008fc60003f06270 */
[----:B----4-:R1:W-:Y:S01]  /*b5070*/  @P5 STG.E [R28.64], R240 ;  /* 0x000000f01c005986 */ /* 0x0103e2000c101904 */
[----:B------:R3:W-:Y:S02]  /*b5080*/  @P6 STG.E [R40.64], R216 ;  /* 0x000000d828006986 */ /* 0x0007e4000c101904 */
[----:B------:R-:W-:Y:S02]  /*b5090*/  @P3 STG.E [R2.64], R20 ;  /* 0x0000001402003986 */ /* 0x000fe4000c101904 */
[----:B-1----:R-:W-:-:S04]  /*b50a0*/  IMAD.WIDE R28, R24, 0x4, R14 ;  /* 0x00000004181c7825 */ /* 0x002fc800078e020e */
[----:B---3--:R-:W-:Y:S01]  /*b50b0*/  IMAD.WIDE R40, R24, 0x4, R12 ;  /* 0x0000000418287825 */ /* 0x008fe200078e020c */
[----:B------:R-:W-:Y:S04]  /*b50c0*/  @P2 STG.E [R28.64], R36 ;  /* 0x000000241c002986 */ /* 0x000fe8000c101904 */
[----:B------:R1:W-:Y:S01]  /*b50d0*/  @P4 STG.E [R40.64], R52 ;  /* 0x0000003428004986 */ /* 0x0003e2000c101904 */
[----:B------:R-:W-:Y:S01]  /*b50e0*/  ISETP.LT.AND P5, PT, R239, c[0x0][0x178], !P1 ;  /* 0x00005e00ef007a0c */ /* 0x000fe20004fa1270 */
[----:B------:R-:W-:Y:S01]  /*b50f0*/  ISETP.LT.AND P1, PT, R238, c[0x0][0x178], !P1 ;  /* 0x00005e00ee007a0c */ /* 0x000fe20004f21270 */
[----:B------:R-:W-:Y:S01]  /*b5100*/  ISETP.LT.AND P6, PT, R179, c[0x0][0x178], !P0 ;  /* 0x00005e00b3007a0c */ /* 0x000fe200047c1270 */
[----:B-1----:R-:W3:Y:S01]  /*b5110*/  LDL.LU R41, [R1+0x4188] ;  /* 0x0041880001297983 */ /* 0x002ee20000300800 */
[----:B------:R-:W4:Y:S01]  /*b5120*/  LDL.LU R240, [R1+0x14b0] ;  /* 0x0014b00001f07983 */ /* 0x000f220000300800 */
[C---:B------:R-:W-:Y:S01]  /*b5130*/  IADD3 R20, R24.reuse, c[0x0][0x198], RZ ;  /* 0x0000660018147a10 */ /* 0x040fe20007ffe0ff */
[----:B------:R-:W-:-:S04]  /*b5140*/  IMAD.WIDE R2, R24, 0x4, R10 ;  /* 0x0000000418027825 */ /* 0x000fc800078e020a */
[----:B------:R-:W-:-:S04]  /*b5150*/  IMAD.WIDE R24, R24, 0x4, R8 ;  /* 0x0000000418187825 */ /* 0x000fc800078e0208 */
[C---:B------:R-:W-:Y:S01]  /*b5160*/  IMAD.WIDE R28, R20.reuse, 0x4, R4 ;  /* 0x00000004141c7825 */ /* 0x040fe200078e0204 */
[----:B------:R-:W-:Y:S03]  /*b5170*/  @P5 STG.E [R2.64], R68 ;  /* 0x0000004402005986 */ /* 0x000fe6000c101904 */
[----:B------:R-:W-:Y:S02]  /*b5180*/  @P1 STG.E [R24.64], R84 ;  /* 0x0000005418001986 */ /* 0x000fe4000c101904 */
[----:B------:R1:W-:Y:S01]  /*b5190*/  @P6 STG.E [R28.64], R249 ;  /* 0x000000f91c006986 */ /* 0x0003e2000c101904 */
[----:B------:R-:W-:Y:S01]  /*b51a0*/  ISETP.LT.AND P4, PT, R163, c[0x0][0x178], !P0 ;  /* 0x00005e00a3007a0c */ /* 0x000fe20004781270 */
[----:B-1----:R-:W3:Y:S01]  /*b51b0*/  LDL.LU R249, [R1+0x1e54] ;  /* 0x001e540001f97983 */ /* 0x002ee20000300800 */
[----:B------:R-:W-:-:S11]  /*b51c0*/  IMAD.WIDE R2, R20, 0x4, R194 ;  /* 0x0000000414027825 */ /* 0x000fd600078e02c2 */
[----:B--2---:R1:W-:Y:S04]  /*b51d0*/  @P4 STG.E [R2.64], R248 ;  /* 0x000000f802004986 */ /* 0x0043e8000c101904 */
[----:B-1----:R-:W2:Y:S01]  /*b51e0*/  LDL.LU R248, [R1+0x14b4] ;  /* 0x0014b40001f87983 */ /* 0x002ea20000300800 */
[----:B------:R-:W-:Y:S02]  /*b51f0*/  ISETP.LT.AND P2, PT, R99, c[0x0][0x178], !P0 ;  /* 0x00005e0063007a0c */ /* 0x000fe40004741270 */
[----:B------:R-:W-:Y:S02]  /*b5200*/  ISETP.LT.AND P3, PT, R147, c[0x0][0x178], !P0 ;  /* 0x00005e0093007a0c */ /* 0x000fe40004761270 */
[----:B------:R-:W-:Y:S02]  /*b5210*/  ISETP.LT.AND P1, PT, R131, c[0x0][0x178], !P0 ;  /* 0x00005e0083007a0c */ /* 0x000fe40004721270 */
[----:B------:R-:W-:-:S02]  /*b5220*/  ISETP.LT.AND P5, PT, R115, c[0x0][0x178], !P0 ;  /* 0x00005e0073007a0c */ /* 0x000fc400047a1270 */
[----:B------:R-:W-:Y:S01]  /*b5230*/  ISETP.LT.AND P6, PT, R239, c[0x0][0x178], !P0 ;  /* 0x00005e00ef007a0c */ /* 0x000fe200047c1270 */
[----:B------:R-:W-:-:S04]  /*b5240*/  IMAD.WIDE R24, R20, 0x4, R6 ;  /* 0x0000000414187825 */ /* 0x000fc800078e0206 */
[----:B------:R-:W-:Y:S01]  /*b5250*/  IMAD.WIDE R28, R20, 0x4, R192 ;  /* 0x00000004141c7825 */ /* 0x000fe200078e02c0 */
[----:B------:R-:W-:-:S03]  /*b5260*/  ISETP.GE.AND P4, PT, R44, c[0x0][0x17c], PT ;  /* 0x00005f002c007a0c */ /* 0x000fc60003f86270 */
[----:B------:R-:W-:Y:S01]  /*b5270*/  IMAD.WIDE R2, R20, 0x4, R14 ;  /* 0x0000000414027825 */ /* 0x000fe200078e020e */
[----:B------:R-:W-:Y:S02]  /*b5280*/  ISETP.LT.AND P0, PT, R238, c[0x0][0x178], !P0 ;  /* 0x00005e00ee007a0c */ /* 0x000fe40004701270 */
[C---:B------:R-:W-:Y:S01]  /*b5290*/  IADD3 R36, R20.reuse, c[0x0][0x198], RZ ;  /* 0x0000660014247a10 */ /* 0x040fe20007ffe0ff */
[----:B------:R-:W2:Y:S04]  /*b52a0*/  LDL.LU R40, [R1+0x4190] ;  /* 0x0041900001287983 */ /* 0x000ea80000300800 */
[----:B------:R1:W-:Y:S01]  /*b52b0*/  @P2 STG.E [R24.64], R217 ;  /* 0x000000d918002986 */ /* 0x0003e2000c101904 */
[----:B------:R1:W-:Y:S01]  /*b52c0*/  @P3 STG.E [R28.64], R21 ;  /* 0x000000151c003986 */ /* 0x0003e2000c101904 */
[----:B------:R-:W-:Y:S01]  /*b52d0*/  ISETP.LT.AND P2, PT, R179, c[0x0][0x178], !P4 ;  /* 0x00005e00b3007a0c */ /* 0x000fe20006741270 */
[----:B------:R1:W-:Y:S02]  /*b52e0*/  @P1 STG.E [R2.64], R37 ;  /* 0x0000002502001986 */ /* 0x0003e4000c101904 */
[----:B-1----:R-:W-:-:S04]  /*b52f0*/  IMAD.WIDE R24, R20, 0x4, R12 ;  /* 0x0000000414187825 */ /* 0x002fc800078e020c */
[----:B------:R-:W-:-:S04]  /*b5300*/  IMAD.WIDE R28, R20, 0x4, R10 ;  /* 0x00000004141c7825 */ /* 0x000fc800078e020a */
[----:B------:R-:W-:Y:S01]  /*b5310*/  IMAD.WIDE R20, R20, 0x4, R8 ;  /* 0x0000000414147825 */ /* 0x000fe200078e0208 */
[----:B------:R1:W-:Y:S03]  /*b5320*/  @P5 STG.E [R24.64], R53 ;  /* 0x0000003518005986 */ /* 0x0003e6000c101904 */
[----:B------:R1:W-:Y:S01]  /*b5330*/  @P6 STG.E [R28.64], R69 ;  /* 0x000000451c006986 */ /* 0x0003e2000c101904 */
[----:B------:R-:W-:Y:S02]  /*b5340*/  ISETP.LT.AND P6, PT, R163, c[0x0][0x178], !P4 ;  /* 0x00005e00a3007a0c */ /* 0x000fe400067c1270 */
[----:B------:R-:W-:Y:S01]  /*b5350*/  ISETP.LT.AND P5, PT, R99, c[0x0][0x178], !P4 ;  /* 0x00005e0063007a0c */ /* 0x000fe200067a1270 */
[C---:B------:R-:W-:Y:S01]  /*b5360*/  IMAD.WIDE R2, R36.reuse, 0x4, R4 ;  /* 0x0000000424027825 */ /* 0x040fe200078e0204 */
[----:B------:R-:W-:Y:S02]  /*b5370*/  ISETP.LT.AND P3, PT, R147, c[0x0][0x178], !P4 ;  /* 0x00005e0093007a0c */ /* 0x000fe40006761270 */
[----:B------:R-:W-:Y:S01]  /*b5380*/  ISETP.LT.AND P1, PT, R131, c[0x0][0x178], !P4 ;  /* 0x00005e0083007a0c */ /* 0x000fe20006721270 */
[----:B------:R1:W-:Y:S01]  /*b5390*/  @P0 STG.E [R20.64], R85 ;  /* 0x0000005514000986 */ /* 0x0003e2000c101904 */
[----:B------:R1:W-:Y:S01]  /*b53a0*/  @P2 STG.E [R2.64], R241 ;  /* 0x000000f102002986 */ /* 0x0003e2000c101904 */
[----:B------:R-:W-:Y:S01]  /*b53b0*/  ISETP.LT.AND P2, PT, R115, c[0x0][0x178], !P4 ;  /* 0x00005e0073007a0c */ /* 0x000fe20006741270 */
[----:B-1----:R-:W-:-:S04]  /*b53c0*/  IMAD.WIDE R24, R36, 0x4, R192 ;  /* 0x0000000424187825 */ /* 0x002fc800078e02c0 */
[----:B------:R-:W-:-:S04]  /*b53d0*/  IMAD.WIDE R28, R36, 0x4, R14 ;  /* 0x00000004241c7825 */ /* 0x000fc800078e020e */
[----:B------:R-:W-:-:S04]  /*b53e0*/  IMAD.WIDE R20, R36, 0x4, R6 ;  /* 0x0000000424147825 */ /* 0x000fc800078e0206 */
[----:B------:R-:W-:Y:S01]  /*b53f0*/  IMAD.WIDE R2, R36, 0x4, R194 ;  /* 0x0000000424027825 */ /* 0x000fe200078e02c2 */
[----:B------:R-:W2:Y:S04]  /*b5400*/  LDL.LU R241, [R1+0x1ed8] ;  /* 0x001ed80001f17983 */ /* 0x000ea80000300800 */
[----:B----4-:R1:W-:Y:S01]  /*b5410*/  @P6 STG.E [R2.64], R240 ;  /* 0x000000f002006986 */ /* 0x0103e2000c101904 */
[----:B------:R-:W-:Y:S01]  /*b5420*/  @P5 STG.E [R20.64], R212 ;  /* 0x000000d414005986 */ /* 0x000fe2000c101904 */
[----:B---3--:R-:W-:Y:S02]  /*b5430*/  ISETP.GE.AND P0, PT, R41, c[0x0][0x17c], PT ;  /* 0x00005f0029007a0c */ /* 0x008fe40003f06270 */
[----:B------:R-:W-:Y:S04]  /*b5440*/  @P3 STG.E [R24.64], R16 ;  /* 0x0000001018003986 */ /* 0x000fe8000c101904 */
[----:B------:R3:W-:Y:S01]  /*b5450*/  @P1 STG.E [R28.64], R32 ;  /* 0x000000201c001986 */ /* 0x0007e2000c101904 */
[----:B------:R-:W-:Y:S01]  /*b5460*/  ISETP.LT.AND P1, PT, R239, c[0x0][0x178], !P4 ;  /* 0x00005e00ef007a0c */ /* 0x000fe20006721270 */
[----:B------:R-:W-:Y:S01]  /*b5470*/  ISETP.LT.AND P4, PT, R238, c[0x0][0x178], !P4 ;  /* 0x00005e00ee007a0c */ /* 0x000fe20006781270 */
[----:B------:R-:W-:Y:S01]  /*b5480*/  ISETP.LT.AND P5, PT, R179, c[0x0][0x178], !P0 ;  /* 0x00005e00b3007a0c */ /* 0x000fe200047a1270 */
[C---:B-1----:R-:W-:Y:S01]  /*b5490*/  IMAD.WIDE R2, R36.reuse, 0x4, R12 ;  /* 0x0000000424027825 */ /* 0x042fe200078e020c */
[----:B------:R-:W4:Y:S01]  /*b54a0*/  LDL.LU R240, [R1+0x1c48] ;  /* 0x001c480001f07983 */ /* 0x000f220000300800 */
[----:B---3--:R-:W-:-:S03]  /*b54b0*/  IADD3 R32, R36, c[0x0][0x198], RZ ;  /* 0x0000660024207a10 */ /* 0x008fc60007ffe0ff */
[----:B------:R1:W-:Y:S01]  /*b54c0*/  @P2 STG.E [R2.64], R48 ;  /* 0x0000003002002986 */ /* 0x0003e2000c101904 */
[----:B------:R-:W-:-:S04]  /*b54d0*/  IMAD.WIDE R20, R36, 0x4, R8 ;  /* 0x0000000424147825 */ /* 0x000fc800078e0208 */
[----:B------:R-:W-:-:S04]  /*b54e0*/  IMAD.WIDE R24, R32, 0x4, R4 ;  /* 0x0000000420187825 */ /* 0x000fc800078e0204 */
[----:B-1----:R-:W-:-:S05]  /*b54f0*/  IMAD.WIDE R2, R36, 0x4, R10 ;  /* 0x0000000424027825 */ /* 0x002fca00078e020a */
[----:B------:R-:W-:Y:S01]  /*b5500*/  @P1 STG.E [R2.64], R64 ;  /* 0x0000004002001986 */ /* 0x000fe2000c101904 */
[----:B------:R-:W-:Y:S02]  /*b5510*/  @P4 STG.E [R20.64], R80 ;  /* 0x0000005014004986 */ /* 0x000fe4000c101904 */
[----:B------:R1:W-:Y:S01]  /*b5520*/  @P5 STG.E [R24.64], R249 ;  /* 0x000000f918005986 */ /* 0x0003e2000c101904 */
[----:B------:R-:W-:Y:S01]  /*b5530*/  ISETP.LT.AND P3, PT, R163, c[0x0][0x178], !P0 ;  /* 0x00005e00a3007a0c */ /* 0x000fe20004761270 */
[----:B-1----:R-:W4:Y:S01]  /*b5540*/  LDL.LU R25, [R1+0x419c] ;  /* 0x00419c0001197983 */ /* 0x002f220000300800 */
[----:B------:R-:W-:Y:S01]  /*b5550*/  IMAD.WIDE R28, R32, 0x4, R194 ;  /* 0x00000004201c7825 */ /* 0x000fe200078e02c2 */
[----:B------:R-:W-:-:S03]  /*b5560*/  ISETP.LT.AND P6, PT, R99, c[0x0][0x178], !P0 ;  /* 0x00005e0063007a0c */ /* 0x000fc600047c1270 */
[----:B------:R-:W4:Y:S01]  /*b5570*/  LDL.LU R249, [R1+0x1edc] ;  /* 0x001edc0001f97983 */ /* 0x000f220000300800 */
[----:B------:R-:W-:Y:S01]  /*b5580*/  ISETP.LT.AND P2, PT, R147, c[0x0][0x178], !P0 ;  /* 0x00005e0093007a0c */ /* 0x000fe20004741270 */
[----:B------:R-:W-:-:S04]  /*b5590*/  IMAD.WIDE R2, R32, 0x4, R6 ;  /* 0x0000000420027825 */ /* 0x000fc800078e0206 */
[C---:B------:R-:W-:Y:S01]  /*b55a0*/  IMAD.WIDE R20, R32.reuse, 0x4, R192 ;  /* 0x0000000420147825 */ /* 0x040fe200078e02c0 */
[C---:B------:R-:W-:Y:S01]  /*b55b0*/  IADD3 R24, R32.reuse, c[0x0][0x198], RZ ;  /* 0x0000660020187a10 */ /* 0x040fe20007ffe0ff */
[----:B--2---:R1:W-:Y:S01]  /*b55c0*/  @P3 STG.E [R28.64], R248 ;  /* 0x000000f81c003986 */ /* 0x0043e2000c101904 */
[----:B------:R-:W-:Y:S01]  /*b55d0*/  ISETP.LT.AND P3, PT, R131, c[0x0][0x178], !P0 ;  /* 0x00005e0083007a0c */ /* 0x000fe20004761270 */
[----:B------:R2:W-:Y:S02]  /*b55e0*/  @P6 STG.E [R2.64], R213 ;  /* 0x000000d502006986 */ /* 0x0005e4000c101904 */
[----:B-1----:R-:W3:Y:S01]  /*b55f0*/  LDL.LU R248, [R1+0x1c4c] ;  /* 0x001c4c0001f87983 */ /* 0x002ee20000300800 */
[----:B------:R-:W3:Y:S02]  /*b5600*/  LDL.LU R28, [R1+0x41a4] ;  /* 0x0041a400011c7983 */ /* 0x000ee40000300800 */
[----:B--2---:R-:W-:-:S04]  /*b5610*/  IMAD.WIDE R2, R32, 0x4, R14 ;  /* 0x0000000420027825 */ /* 0x004fc800078e020e */
[----:B------:R1:W-:Y:S03]  /*b5620*/  @P2 STG.E [R20.64], R17 ;  /* 0x0000001114002986 */ /* 0x0003e6000c101904 */
[----:B------:R2:W-:Y:S01]  /*b5630*/  @P3 STG.E [R2.64], R33 ;  /* 0x0000002102003986 */ /* 0x0005e2000c101904 */
[----:B-1----:R-:W-:-:S04]  /*b5640*/  IMAD.WIDE R16, R32, 0x4, R12 ;  /* 0x0000000420107825 */ /* 0x002fc800078e020c */
[----:B------:R-:W-:-:S04]  /*b5650*/  IMAD.WIDE R20, R32, 0x4, R10 ;  /* 0x0000000420147825 */ /* 0x000fc800078e020a */
[----:B--2---:R-:W-:Y:S02]  /*b5660*/  IMAD.WIDE R2, R32, 0x4, R8 ;  /* 0x0000000420027825 */ /* 0x004fe400078e0208 */
[----:B------:R-:W2:Y:S01]  /*b5670*/  LDL.LU R32, [R1+0x41a0] ;  /* 0x0041a00001207983 */ /* 0x000ea20000300800 */
[----:B------:R-:W-:Y:S02]  /*b5680*/  ISETP.LT.AND P4, PT, R115, c[0x0][0x178], !P0 ;  /* 0x00005e0073007a0c */ /* 0x000fe40004781270 */
[----:B------:R-:W-:Y:S02]  /*b5690*/  ISETP.LT.AND P5, PT, R239, c[0x0][0x178], !P0 ;  /* 0x00005e00ef007a0c */ /* 0x000fe400047a1270 */
[----:B------:R-:W-:Y:S01]  /*b56a0*/  ISETP.GE.AND P1, PT, R40, c[0x0][0x17c], PT ;  /* 0x00005f0028007a0c */ /* 0x000fe20003f26270 */
[----:B------:R-:W-:-:S03]  /*b56b0*/  ISETP.LT.AND P0, PT, R238, c[0x0][0x178], !P0 ;  /* 0x00005e00ee007a0c */ /* 0x000fc60004701270 */
[----:B------:R-:W-:Y:S02]  /*b56c0*/  ISETP.LT.AND P6, PT, R179, c[0x0][0x178], !P1 ;  /* 0x00005e00b3007a0c */ /* 0x000fe40004fc1270 */
[----:B------:R-:W-:Y:S02]  /*b56d0*/  ISETP.LT.AND P2, PT, R163, c[0x0][0x178], !P1 ;  /* 0x00005e00a3007a0c */ /* 0x000fe40004f41270 */
[----:B------:R-:W-:Y:S01]  /*b56e0*/  ISETP.LT.AND P3, PT, R131, c[0x0][0x178], !P1 ;  /* 0x00005e0083007a0c */ /* 0x000fe20004f61270 */
[----:B------:R1:W-:Y:S02]  /*b56f0*/  @P4 STG.E [R16.64], R49 ;  /* 0x0000003110004986 */ /* 0x0003e4000c101904 */
[----:B------:R1:W-:Y:S01]  /*b5700*/  @P5 STG.E [R20.64], R65 ;  /* 0x0000004114005986 */ /* 0x0003e2000c101904 */
[----:B------:R-:W-:Y:S02]  /*b5710*/  ISETP.LT.AND P5, PT, R99, c[0x0][0x178], !P1 ;  /* 0x00005e0063007a0c */ /* 0x000fe40004fa1270 */
[----:B------:R-:W-:Y:S01]  /*b5720*/  ISETP.LT.AND P4, PT, R147, c[0x0][0x178], !P1 ;  /* 0x00005e0093007a0c */ /* 0x000fe20004f81270 */
[----:B------:R1:W-:Y:S02]  /*b5730*/  @P0 STG.E [R2.64], R81 ;  /* 0x0000005102000986 */ /* 0x0003e4000c101904 */
[----:B-1----:R-:W-:-:S04]  /*b5740*/  IMAD.WIDE R16, R24, 0x4, R4 ;  /* 0x0000000418107825 */ /* 0x002fc800078e0204 */
[----:B------:R-:W-:-:S04]  /*b5750*/  IMAD.WIDE R20, R24, 0x4, R194 ;  /* 0x0000000418147825 */ /* 0x000fc800078e02c2 */
[C---:B------:R-:W-:Y:S01]  /*b5760*/  IMAD.WIDE R2, R24.reuse, 0x4, R6 ;  /* 0x0000000418027825 */ /* 0x040fe200078e0206 */
[----:B------:R1:W-:Y:S01]  /*b5770*/  @P6 STG.E [R16.64], R241 ;  /* 0x000000f110006986 */ /* 0x0003e2000c101904 */
[----:B------:R-:W-:Y:S02]  /*b5780*/  ISETP.LT.AND P6, PT, R239, c[0x0][0x178], !P1 ;  /* 0x00005e00ef007a0c */ /* 0x000fe40004fc1270 */
[C---:B------:R-:W-:Y:S01]  /*b5790*/  IADD3 R33, R24.reuse, c[0x0][0x198], RZ ;  /* 0x0000660018217a10 */ /* 0x040fe20007ffe0ff */
[----:B-1----:R-:W-:Y:S01]  /*b57a0*/  IMAD.WIDE R16, R24, 0x4, R192 ;  /* 0x0000000418107825 */ /* 0x002fe200078e02c0 */
[----:B------:R-:W2:Y:S04]  /*b57b0*/  LDL.LU R241, [R1+0x1e88] ;  /* 0x001e880001f17983 */ /* 0x000ea80000300800 */
[----:B----4-:R1:W-:Y:S01]  /*b57c0*/  @P2 STG.E [R20.64], R240 ;  /* 0x000000f014002986 */ /* 0x0103e2000c101904 */
[----:B------:R-:W-:Y:S01]  /*b57d0*/  ISETP.LT.AND P2, PT, R115, c[0x0][0x178], !P1 ;  /* 0x00005e0073007a0c */ /* 0x000fe20004f41270 */
[----:B------:R4:W-:Y:S02]  /*b57e0*/  @P5 STG.E [R2.64], R226 ;  /* 0x000000e202005986 */ /* 0x0009e4000c101904 */
[----:B------:R4:W-:Y:S01]  /*b57f0*/  @P4 STG.E [R16.64], R30 ;  /* 0x0000001e10004986 */ /* 0x0009e2000c101904 */
[----:B------:R-:W-:Y:S01]  /*b5800*/  ISETP.LT.AND P1, PT, R238, c[0x0][0x178], !P1 ;  /* 0x00005e00ee007a0c */ /* 0x000fe20004f21270 */
[----:B-1----:R-:W-:-:S04]  /*b5810*/  IMAD.WIDE R20, R24, 0x4, R14 ;  /* 0x0000000418147825 */ /* 0x002fc800078e020e */
[C---:B----4-:R-:W-:Y:S01]  /*b5820*/  IMAD.WIDE R2, R24.reuse, 0x4, R12 ;  /* 0x0000000418027825 */ /* 0x050fe200078e020c */
[----:B------:R-:W2:Y:S04]  /*b5830*/  LDL.LU R240, [R1+0x17c8] ;  /* 0x0017c80001f07983 */ /* 0x000ea80000300800 */
[----:B------:R1:W-:Y:S01]  /*b5840*/  @P3 STG.E [R20.64], R46 ;  /* 0x0000002e14003986 */ /* 0x0003e2000c101904 */
[----:B------:R-:W-:-:S04]  /*b5850*/  IMAD.WIDE R16, R24, 0x4, R10 ;  /* 0x0000000418107825 */ /* 0x000fc800078e020a */
[----:B------:R1:W-:Y:S01]  /*b5860*/  @P2 STG.E [R2.64], R62 ;  /* 0x0000003e02002986 */ /* 0x0003e2000c101904 */
[----:B------:R1:W-:Y:S01]  /*b5870*/  @P6 STG.E [R16.64], R78 ;  /* 0x0000004e10006986 */ /* 0x0003e2000c101904 */
[----:B------:R-:W-:-:S04]  /*b5880*/  ISETP.GE.AND P0, PT, R25, c[0x0][0x17c], PT ;  /* 0x00005f0019007a0c */ /* 0x000fc80003f06270 */
[----:B------:R-:W-:Y:S02]  /*b5890*/  ISETP.LT.AND P3, PT, R179, c[0x0][0x178], !P0 ;  /* 0x00005e00b3007a0c */ /* 0x000fe40004761270 */
[----:B------:R-:W-:Y:S01]  /*b58a0*/  ISETP.LT.AND P4, PT, R163, c[0x0][0x178], !P0 ;  /* 0x00005e00a3007a0c */ /* 0x000fe20004781270 */
[----:B-1----:R-:W-:-:S04]  /*b58b0*/  IMAD.WIDE R20, R24, 0x4, R8 ;  /* 0x0000000418147825 */ /* 0x002fc800078e0208 */
[----:B------:R-:W-:-:S04]  /*b58c0*/  IMAD.WIDE R2, R33, 0x4, R4 ;  /* 0x0000000421027825 */ /* 0x000fc800078e0204 */
[----:B------:R-:W-:Y:S01]  /*b58d0*/  IMAD.WIDE R16, R33, 0x4, R194 ;  /* 0x0000000421107825 */ /* 0x000fe200078e02c2 */
[----:B------:R-:W-:Y:S02]  /*b58e0*/  ISETP.LT.AND P6, PT, R99, c[0x0][0x178], !P0 ;  /* 0x00005e0063007a0c */ /* 0x000fe400047c1270 */
[----:B------:R-:W-:Y:S01]  /*b58f0*/  ISETP.LT.AND P5, PT, R147, c[0x0][0x178], !P0 ;  /* 0x00005e0093007a0c */ /* 0x000fe200047a1270 */
[----:B------:R1:W-:Y:S01]  /*b5900*/  @P1 STG.E [R20.64], R94 ;  /* 0x0000005e14001986 */ /* 0x0003e2000c101904 */
[----:B------:R-:W-:Y:S02]  /*b5910*/  ISETP.LT.AND P2, PT, R131, c[0x0][0x178], !P0 ;  /* 0x00005e0083007a0c */ /* 0x000fe40004741270 */
[----:B------:R-:W-:Y:S01]  /*b5920*/  ISETP.LT.AND P1, PT, R115, c[0x0][0x178], !P0 ;  /* 0x00005e0073007a0c */ /* 0x000fe20004721270 */
[----:B------:R1:W-:Y:S01]  /*b5930*/  @P3 STG.E [R2.64], R249 ;  /* 0x000000f902003986 */ /* 0x0003e2000c101904 */
[----:B------:R-:W-:-:S04]  /*b5940*/  IMAD.WIDE R24, R33, 0x4, R12 ;  /* 0x0000000421187825 */ /* 0x000fc800078e020c */
[----:B-1----:R-:W-:-:S04]  /*b5950*/  IMAD.WIDE R20, R33, 0x4, R14 ;  /* 0x0000000421147825 */ /* 0x002fc800078e020e */
[----:B------:R-:W-:Y:S01]  /*b5960*/  IMAD.WIDE R2, R33, 0x4, R6 ;  /* 0x0000000421027825 */ /* 0x000fe200078e0206 */
[----:B------:R-:W2:Y:S04]  /*b5970*/  LDL.LU R249, [R1+0x1e8c] ;  /* 0x001e8c0001f97983 */ /* 0x000ea80000300800 */
[----:B---3--:R1:W-:Y:S01]  /*b5980*/  @P4 STG.E [R16.64], R248 ;  /* 0x000000f810004986 */ /* 0x0083e2000c101904 */
[----:B------:R-:W-:Y:S01]  /*b5990*/  ISETP.LT.AND P4, PT, R239, c[0x0][0x178], !P0 ;  /* 0x00005e00ef007a0c */ /* 0x000fe20004781270 */
[----:B------:R-:W-:Y:S01]  /*b59a0*/  ISETP.LT.AND P0, PT, R238, c[0x0][0x178], !P0 ;  /* 0x00005e00ee007a0c */ /* 0x000fe20004701270 */
[----:B------:R-:W-:Y:S01]  /*b59b0*/  ISETP.GE.AND P3, PT, R28, c[0x0][0x17c], PT ;  /* 0x00005f001c007a0c */ /* 0x000fe20003f66270 */
[----:B------:R3:W-:Y:S01]  /*b59c0*/  @P6 STG.E [R2.64], R227 ;  /* 0x000000e302006986 */ /* 0x0007e2000c101904 */
[----:B------:R-:W-:-:S04]  /*b59d0*/  IMAD.WIDE R28, R33, 0x4, R10 ;  /* 0x00000004211c7825 */ /* 0x000fc800078e020a */
[C---:B-1----:R-:W-:Y:S01]  /*b59e0*/  IMAD.WIDE R16, R33.reuse, 0x4, R192 ;  /* 0x0000000421107825 */ /* 0x042fe200078e02c0 */
[----:B------:R-:W4:Y:S03]  /*b59f0*/  LDL.LU R248, [R1+0x17cc] ;  /* 0x0017cc0001f87983 */ /* 0x000f260000300800 */
[----:B---3--:R-:W-:Y:S01]  /*b5a00*/  IMAD.WIDE R2, R33, 0x4, R8 ;  /* 0x0000000421027825 */ /* 0x008fe200078e0208 */
[----:B------:R1:W-:Y:S03]  /*b5a10*/  @P5 STG.E [R16.64], R31 ;  /* 0x0000001f10005986 */ /* 0x0003e6000c101904 */
[----:B------:R3:W-:Y:S02]  /*b5a20*/  @P2 STG.E [R20.64], R47 ;  /* 0x0000002f14002986 */ /* 0x0007e4000c101904 */
[----:B------:R2:W-:Y:S02]  /*b5a30*/  @P1 STG.E [R24.64], R63 ;  /* 0x0000003f18001986 */ /* 0x0005e4000c101904 */
[----:B------:R2:W-:Y:S01]  /*b5a40*/  @P4 STG.E [R28.64], R79 ;  /* 0x0000004f1c004986 */ /* 0x0005e2000c101904 */
[----:B------:R2:W-:Y:S02]  /*b5a50*/  @P0 STG.E [R2.64], R95 ;  /* 0x0000005f02000986 */ /* 0x0005e4000c101904 */
[----:B--2---:R-:W-:-:S02]  /*b5a60*/  ISETP.GE.AND P0, PT, R32, c[0x0][0x17c], PT ;  /* 0x00005f0020007a0c */ /* 0x004fc40003f06270 */
[----:B------:R-:W2:Y:S01]  /*b5a70*/  LDL.LU R32, [R1+0x4198] ;  /* 0x0041980001207983 */ /* 0x000ea20000300800 */
[----:B------:R-:W-:Y:S02]  /*b5a80*/  ISETP.LT.AND P1, PT, R179, c[0x0][0x178], !P3 ;  /* 0x00005e00b3007a0c */ /* 0x000fe40005f21270 */
[----:B------:R-:W-:Y:S02]  /*b5a90*/  IADD3 R37, R33, c[0x0][0x198], RZ ;  /* 0x0000660021257a10 */ /* 0x000fe40007ffe0ff */
[----:B------:R-:W-:Y:S02]  /*b5aa0*/  ISETP.LT.AND P5, PT, R163, c[0x0][0x178], !P3 ;  /* 0x00005e00a3007a0c */ /* 0x000fe40005fa1270 */
[----:B------:R-:W-:Y:S02]  /*b5ab0*/  ISETP.LT.AND P2, PT, R99, c[0x0][0x178], !P3 ;  /* 0x00005e0063007a0c */ /* 0x000fe40005f41270 */
[----:B------:R-:W-:Y:S01]  /*b5ac0*/  ISETP.LT.AND P4, PT, R147, c[0x0][0x178], !P3 ;  /* 0x00005e0093007a0c */ /* 0x000fe20005f81270 */
[----:B-1----:R-:W-:-:S04]  /*b5ad0*/  IMAD.WIDE R16, R37, 0x4, R4 ;  /* 0x0000000425107825 */ /* 0x002fc800078e0204 */
[----:B---3--:R-:W-:Y:S01]  /*b5ae0*/  IMAD.WIDE R20, R37, 0x4, R194 ;  /* 0x0000000425147825 */ /* 0x008fe200078e02c2 */
[----:B------:R-:W-:-:S03]  /*b5af0*/  ISETP.LT.AND P6, PT, R131, c[0x0][0x178], !P3 ;  /* 0x00005e0083007a0c */ /* 0x000fc60005fc1270 */
[----:B------:R-:W-:-:S04]  /*b5b00*/  IMAD.WIDE R24, R37, 0x4, R6 ;  /* 0x0000000425187825 */ /* 0x000fc800078e0206 */
[----:B------:R-:W-:-:S04]  /*b5b10*/  IMAD.WIDE R28, R37, 0x4, R192 ;  /* 0x00000004251c7825 */ /* 0x000fc800078e02c0 */
[----:B------:R-:W-:-:S04]  /*b5b20*/  IMAD.WIDE R30, R37, 0x4, R14 ;  /* 0x00000004251e7825 */ /* 0x000fc800078e020e */
[----:B------:R-:W-:Y:S01]  /*b5b30*/  IMAD.WIDE R2, R37, 0x4, R12 ;  /* 0x0000000425027825 */ /* 0x000fe200078e020c */
[----:B------:R1:W-:Y:S01]  /*b5b40*/  @P1 STG.E [R16.64], R241 ;  /* 0x000000f110001986 */ /* 0x0003e2000c101904 */
[----:B------:R-:W-:-:S03]  /*b5b50*/  ISETP.LT.AND P1, PT, R115, c[0x0][0x178], !P3 ;  /* 0x00005e0073007a0c */ /* 0x000fc60005f21270 */
[----:B-1----:R-:W3:Y:S04]  /*b5b60*/  LDL.LU R241, [R1+0x1e78] ;  /* 0x001e780001f17983 */ /* 0x002ee80000300800 */
[----:B------:R1:W-:Y:S01]  /*b5b70*/  @P5 STG.E [R20.64], R240 ;  /* 0x000000f014005986 */ /* 0x0003e2000c101904 */
[----:B------:R-:W-:Y:S02]  /*b5b80*/  @P2 STG.E [R24.64], R222 ;  /* 0x000000de18002986 */ /* 0x000fe4000c101904 */
[----:B------:R1:W-:Y:S02]  /*b5b90*/  @P4 STG.E [R28.64], R26 ;  /* 0x0000001a1c004986 */ /* 0x0003e4000c101904 */
[----:B------:R2:W-:Y:S01]  /*b5ba0*/  @P6 STG.E [R30.64], R42 ;  /* 0x0000002a1e006986 */ /* 0x0005e2000c101904 */
[----:B------:R2:W-:Y:S04]  /*b5bb0*/  @P1 STG.E [R2.64], R58 ;  /* 0x0000003a02001986 */ /* 0x0005e8000c101904 */
[----:B-1----:R-:W3:Y:S01]  /*b5bc0*/  LDL.LU R240, [R1+0x17b8] ;  /* 0x0017b80001f07983 */ /* 0x002ee20000300800 */
[----:B------:R-:W3:Y:S01]  /*b5bd0*/  LDL.LU R26, [R1+0x4194] ;  /* 0x00419400011a7983 */ /* 0x000ee20000300800 */
[----:B--2---:R-:W-:-:S02]  /*b5be0*/  ISETP.GE.AND P1, PT, R32, c[0x0][0x17c], PT ;  /* 0x00005f0020007a0c */ /* 0x004fc40003f26270 */
[----:B------:R-:W2:Y:S01]  /*b5bf0*/  LDL.LU R32, [R1+0x4180] ;  /* 0x0041800001207983 */ /* 0x000ea20000300800 */
[----:B------:R-:W-:Y:S01]  /*b5c00*/  ISETP.LT.AND P2, PT, R239, c[0x0][0x178], !P3 ;  /* 0x00005e00ef007a0c */ /* 0x000fe20005f41270 */
[----:B------:R-:W-:Y:S01]  /*b5c10*/  ISETP.LT.AND P3, PT, R238, c[0x0][0x178], !P3 ;  /* 0x00005e00ee007a0c */ /* 0x000fe20005f61270 */
[----:B------:R-:W-:Y:S02]  /*b5c20*/  ISETP.LT.AND P4, PT, R179, c[0x0][0x178], !P0 ;  /* 0x00005e00b3007a0c */ /* 0x000fe40004781270 */
[----:B------:R-:W-:Y:S02]  /*b5c30*/  ISETP.LT.AND P6, PT, R163, c[0x0][0x178], !P0 ;  /* 0x00005e00a3007a0c */ /* 0x000fe400047c1270 */
[C---:B------:R-:W-:Y:S01]  /*b5c40*/  IADD3 R33, R37.reuse, c[0x0][0x198], RZ ;  /* 0x0000660025217a10 */ /* 0x040fe20007ffe0ff */
[----:B------:R-:W-:-:S04]  /*b5c50*/  IMAD.WIDE R16, R37, 0x4, R10 ;  /* 0x0000000425107825 */ /* 0x000fc800078e020a */
[----:B------:R-:W-:Y:S01]  /*b5c60*/  IMAD.WIDE R24, R37, 0x4, R8 ;  /* 0x0000000425187825 */ /* 0x000fe200078e0208 */
[----:B------:R-:W-:-:S03]  /*b5c70*/  ISETP.LT.AND P5, PT, R99, c[0x0][0x178], !P0 ;  /* 0x00005e0063007a0c */ /* 0x000fc600047a1270 */
[----:B------:R-:W-:-:S04]  /*b5c80*/  IMAD.WIDE R20, R33, 0x4, R4 ;  /* 0x0000000421147825 */ /* 0x000fc800078e0204 */
[----:B------:R-:W-:Y:S01]  /*b5c90*/  IMAD.WIDE R28, R33, 0x4, R194 ;  /* 0x00000004211c7825 */ /* 0x000fe200078e02c2 */
[----:B------:R1:W-:Y:S03]  /*b5ca0*/  @P2 STG.E [R16.64], R74 ;  /* 0x0000004a10002986 */ /* 0x0003e6000c101904 */
[----:B------:R-:W-:Y:S02]  /*b5cb0*/  @P3 STG.E [R24.64], R90 ;  /* 0x0000005a18003986 */ /* 0x000fe4000c101904 */
[----:B------:R1:W-:Y:S01]  /*b5cc0*/  @P4 STG.E [R20.64], R249 ;  /* 0x000000f914004986 */ /* 0x0003e2000c101904 */
[----:B------:R-:W-:Y:S02]  /*b5cd0*/  ISETP.LT.AND P3, PT, R147, c[0x0][0x178], !P0 ;  /* 0x00005e0093007a0c */ /* 0x000fe40004761270 */
[----:B------:R-:W-:Y:S01]  /*b5ce0*/  ISETP.LT.AND P2, PT, R131, c[0x0][0x178], !P0 ;  /* 0x00005e0083007a0c */ /* 0x000fe20004741270 */
[----:B----4-:R4:W-:Y:S01]  /*b5cf0*/  @P6 STG.E [R28.64], R248 ;  /* 0x000000f81c006986 */ /* 0x0109e2000c101904 */
[----:B------:R-:W-:Y:S01]  /*b5d00*/  ISETP.LT.AND P6, PT, R115, c[0x0][0x178], !P0 ;  /* 0x00005e0073007a0c */ /* 0x000fe200047c1270 */
[----:B------:R-:W-:Y:S01]  /*b5d10*/  IMAD.WIDE R30, R33, 0x4, R6 ;  /* 0x00000004211e7825 */ /* 0x000fe200078e0206 */
[----:B------:R-:W-:-:S03]  /*b5d20*/  ISETP.LT.AND P4, PT, R239, c[0x0][0x178], !P0 ;  /* 0x00005e00ef007a0c */ /* 0x000fc60004781270 */
[----:B------:R-:W-:Y:S02]  /*b5d30*/  ISETP.LT.AND P0, PT, R238, c[0x0][0x178], !P0 ;  /* 0x00005e00ee007a0c */ /* 0x000fe40004701270 */
[----:B------:R-:W-:-:S04]  /*b5d40*/  IMAD.WIDE R2, R33, 0x4, R192 ;  /* 0x0000000421027825 */ /* 0x000fc800078e02c0 */
[----:B-1----:R-:W-:Y:S01]  /*b5d50*/  IMAD.WIDE R16, R33, 0x4, R14 ;  /* 0x0000000421107825 */ /* 0x002fe200078e020e */
[----:B------:R1:W-:Y:S01]  /*b5d60*/  @P5 STG.E [R30.64], R223 ;  /* 0x000000df1e005986 */ /* 0x0003e2000c101904 */
[----:B------:R-:W-:Y:S02]  /*b5d70*/  ISETP.LT.AND P5, PT, R179, c[0x0][0x178], !P1 ;  /* 0x00005e00b3007a0c */ /* 0x000fe40004fa1270 */
[C---:B------:R-:W-:Y:S01]  /*b5d80*/  IMAD.WIDE R20, R33.reuse, 0x4, R12 ;  /* 0x0000000421147825 */ /* 0x040fe200078e020c */
[C---:B------:R-:W-:Y:S01]  /*b5d90*/  IADD3 R37, R33.reuse, c[0x0][0x198], RZ ;  /* 0x0000660021257a10 */ /* 0x040fe20007ffe0ff */
[----:B------:R1:W-:Y:S04]  /*b5da0*/  @P3 STG.E [R2.64], R27 ;  /* 0x0000001b02003986 */ /* 0x0003e8000c101904 */
[----:B------:R-:W2:Y:S01]  /*b5db0*/  LDL.LU R249, [R1+0x1e7c] ;  /* 0x001e7c0001f97983 */ /* 0x000ea20000300800 */
[----:B------:R3:W-:Y:S02]  /*b5dc0*/  @P2 STG.E [R16.64], R43 ;  /* 0x0000002b10002986 */ /* 0x0007e4000c101904 */
[----:B----4-:R-:W4:Y:S02]  /*b5dd0*/  LDL.LU R248, [R1+0x17bc] ;  /* 0x0017bc0001f87983 */ /* 0x010f240000300800 */
[----:B------:R-:W-:Y:S01]  /*b5de0*/  IMAD.WIDE R24, R33, 0x4, R10 ;  /* 0x0000000421187825 */ /* 0x000fe200078e020a */
[----:B------:R3:W-:Y:S01]  /*b5df0*/  @P6 STG.E [R20.64], R59 ;  /* 0x0000003b14006986 */ /* 0x0007e2000c101904 */
[----:B------:R-:W-:-:S02]  /*b5e00*/  ISETP.LT.AND P6, PT, R163, c[0x0][0x178], !P1 ;  /* 0x00005e00a3007a0c */ /* 0x000fc40004fc1270 */
[----:B------:R-:W-:-:S04]  /*b5e10*/  IMAD.WIDE R28, R33, 0x4, R8 ;  /* 0x00000004211c7825 */ /* 0x000fc800078e0208 */
[----:B-1----:R-:W-:Y:S01]  /*b5e20*/  IMAD.WIDE R30, R37, 0x4, R4 ;  /* 0x00000004251e7825 */ /* 0x002fe200078e0204 */
[----:B------:R1:W-:Y:S01]  /*b5e30*/  @P4 STG.E [R24.64], R75 ;  /* 0x0000004b18004986 */ /* 0x0003e2000c101904 */
[----:B------:R-:W-:Y:S02]  /*b5e40*/  ISETP.LT.AND P2, PT, R99, c[0x0][0x178], !P1 ;  /* 0x00005e0063007a0c */ /* 0x000fe40004f41270 */
[----:B------:R-:W-:Y:S01]  /*b5e50*/  ISETP.LT.AND P4, PT, R147, c[0x0][0x178], !P1 ;  /* 0x00005e0093007a0c */ /* 0x000fe20004f81270 */
[----:B------:R1:W-:Y:S01]  /*b5e60*/  @P0 STG.E [R28.64], R91 ;  /* 0x0000005b1c000986 */ /* 0x0003e2000c101904 */
[----:B------:R-:W-:Y:S01]  /*b5e70*/  ISETP.LT.AND P3, PT, R131, c[0x0][0x178], !P1 ;  /* 0x00005e0083007a0c */ /* 0x000fe20004f61270 */
[----:B------:R-:W-:Y:S01]  /*b5e80*/  IMAD.WIDE R2, R37, 0x4, R194 ;  /* 0x0000000425027825 */ /* 0x000fe200078e02c2 */
[----:B------:R-:W-:Y:S01]  /*b5e90*/  ISETP.LT.AND P0, PT, R239, c[0x0][0x178], !P1 ;  /* 0x00005e00ef007a0c */ /* 0x000fe20004f01270 */
[----:B---3--:R3:W-:Y:S01]  /*b5ea0*/  @P5 STG.E [R30.64], R241 ;  /* 0x000000f11e005986 */ /* 0x0087e2000c101904 */
[----:B------:R-:W-:Y:S01]  /*b5eb0*/  ISETP.LT.AND P5, PT, R115, c[0x0][0x178], !P1 ;  /* 0x00005e0073007a0c */ /* 0x000fe20004fa1270 */
[----:B------:R-:W-:-:S02]  /*b5ec0*/  ISETP.LT.AND P1, PT, R238, c[0x0][0x178], !P1 ;  /* 0x00005e00ee007a0c */ /* 0x000fc40004f21270 */
[----:B------:R-:W-:-:S04]  /*b5ed0*/  IMAD.WIDE R16, R37, 0x4, R6 ;  /* 0x0000000425107825 */ /* 0x000fc800078e0206 */
[----:B------:R-:W-:-:S04]  /*b5ee0*/  IMAD.WIDE R20, R37, 0x4, R192 ;  /* 0x0000000425147825 */ /* 0x000fc800078e02c0 */
[----:B-1----:R-:W-:-:S04]  /*b5ef0*/  IMAD.WIDE R24, R37, 0x4, R14 ;  /* 0x0000000425187825 */ /* 0x002fc800078e020e */
[C---:B------:R-:W-:Y:S01]  /*b5f00*/  IMAD.WIDE R28, R37.reuse, 0x4, R10 ;  /* 0x00000004251c7825 */ /* 0x040fe200078e020a */
[----:B---3--:R-:W3:Y:S04]  /*b5f10*/  LDL.LU R241, [R1+0x1e58] ;  /* 0x001e580001f17983 */ /* 0x008ee80000300800 */
[----:B------:R1:W-:Y:S01]  /*b5f20*/  @P6 STG.E [R2.64], R240 ;  /* 0x000000f002006986 */ /* 0x0003e2000c101904 */
[----:B------:R-:W-:Y:S01]  /*b5f30*/  ISETP.GE.AND P6, PT, R26, c[0x0][0x17c], PT ;  /* 0x00005f001a007a0c */ /* 0x000fe20003fc6270 */
[----:B------:R-:W-:-:S04]  /*b5f40*/  IMAD.WIDE R26, R37, 0x4, R12 ;  /* 0x00000004251a7825 */ /* 0x000fc800078e020c */
[----:B------:R2:W-:Y:S01]  /*b5f50*/  @P2 STG.E [R16.64], R218 ;  /* 0x000000da10002986 */ /* 0x0005e2000c101904 */
[----:B------:R2:W-:Y:S01]  /*b5f60*/  @P4 STG.E [R20.64], R22 ;  /* 0x0000001614004986 */ /* 0x0005e2000c101904 */
[----:B------:R2:W-:Y:S02]  /*b5f70*/  @P3 STG.E [R24.64], R38 ;  /* 0x0000002618003986 */ /* 0x0005e4000c101904 */
[----:B------:R2:W-:Y:S02]  /*b5f80*/  @P5 STG.E [R26.64], R54 ;  /* 0x000000361a005986 */ /* 0x0005e4000c101904 */
[----:B------:R2:W-:Y:S02]  /*b5f90*/  @P0 STG.E [R28.64], R70 ;  /* 0x000000461c000986 */ /* 0x0005e4000c101904 */
[----:B-1----:R-:W-:-:S05]  /*b5fa0*/  IMAD.WIDE R2, R37, 0x4, R8 ;  /* 0x0000000425027825 */ /* 0x002fca00078e0208 */
[----:B------:R1:W-:Y:S01]  /*b5fb0*/  @P1 STG.E [R2.64], R86 ;  /* 0x0000005602001986 */ /* 0x0003e2000c101904 */
[----:B--2---:R-:W-:-:S03]  /*b5fc0*/  ISETP.GE.AND P1, PT, R32, c[0x0][0x17c], PT ;  /* 0x00005f0020007a0c */ /* 0x004fc60003f26270 */
[----:B------:R-:W2:Y:S01]  /*b5fd0*/  LDL.LU R32, [R1+0x4178] ;  /* 0x0041780001207983 */ /* 0x000ea20000300800 */
[----:B------:R-:W2:Y:S01]  /*b5fe0*/  LDL.LU R240, [R1+0x14b8] ;  /* 0x0014b80001f07983 */ /* 0x000ea20000300800 */
[----:B------:R-:W-:Y:S02]  /*b5ff0*/  ISETP.LT.AND P2, PT, R179, c[0x0][0x178], !P6 ;  /* 0x00005e00b3007a0c */ /* 0x000fe40007741270 */
[----:B------:R-:W-:Y:S02]  /*b6000*/  ISETP.LT.AND P3, PT, R163, c[0x0][0x178], !P6 ;  /* 0x00005e00a3007a0c */ /* 0x000fe40007761270 */
[----:B------:R-:W-:Y:S02]  /*b6010*/  IADD3 R31, R37, c[0x0][0x198], RZ ;  /* 0x00006600251f7a10 */ /* 0x000fe40007ffe0ff */
[----:B------:R-:W-:Y:S02]  /*b6020*/  ISETP.LT.AND P4, PT, R99, c[0x0][0x178], !P6 ;  /* 0x00005e0063007a0c */ /* 0x000fe40007781270 */
[----:B------:R-:W-:Y:S01]  /*b6030*/  ISETP.LT.AND P0, PT, R147, c[0x0][0x178], !P6 ;  /* 0x00005e0093007a0c */ /* 0x000fe20007701270 */
[----:B------:R-:W2:Y:S01]  /*b6040*/  LDL.LU R30, [R1+0x4174] ;  /* 0x00417400011e7983 */ /* 0x000ea20000300800 */
[----:B------:R-:W-:-:S04]  /*b6050*/  IMAD.WIDE R16, R31, 0x4, R4 ;  /* 0x000000041f107825 */ /* 0x000fc800078e0204 */
[----:B------:R-:W-:Y:S01]  /*b6060*/  IMAD.WIDE R20, R31, 0x4, R194 ;  /* 0x000000041f147825 */ /* 0x000fe200078e02c2 */
[----:B------:R-:W-:-:S03]  /*b6070*/  ISETP.LT.AND P5, PT, R131, c[0x0][0x178], !P6 ;  /* 0x00005e0083007a0c */ /* 0x000fc600077a1270 */
[----:B------:R-:W-:-:S04]  /*b6080*/  IMAD.WIDE R24, R31, 0x4, R6 ;  /* 0x000000041f187825 */ /* 0x000fc800078e0206 */
[----:B------:R-:W-:-:S04]  /*b6090*/  IMAD.WIDE R26, R31, 0x4, R192 ;  /* 0x000000041f1a7825 */ /* 0x000fc800078e02c0 */
[----:B------:R-:W-:-:S04]  /*b60a0*/  IMAD.WIDE R28, R31, 0x4, R14 ;  /* 0x000000041f1c7825 */ /* 0x000fc800078e020e */
[----:B-1----:R-:W-:Y:S01]  /*b60b0*/  IMAD.WIDE R2, R31, 0x4, R12 ;  /* 0x000000041f027825 */ /* 0x002fe200078e020c */
[----:B------:R1:W-:Y:S03]  /*b60c0*/  @P2 STG.E [R16.64], R249 ;  /* 0x000000f910002986 */ /* 0x0003e6000c101904 */
[----:B----4-:R4:W-:Y:S01]  /*b60d0*/  @P3 STG.E [R20.64], R248 ;  /* 0x000000f814003986 */ /* 0x0109e2000c101904 */
[----:B------:R-:W-:Y:S02]  /*b60e0*/  ISETP.LT.AND P3, PT, R115, c[0x0][0x178], !P6 ;  /* 0x00005e0073007a0c */ /* 0x000fe40007761270 */
[----:B------:R-:W-:Y:S01]  /*b60f0*/  ISETP.LT.AND P2, PT, R239, c[0x0][0x178], !P6 ;  /* 0x00005e00ef007a0c */ /* 0x000fe20007741270 */
[----:B-1----:R-:W2:Y:S01]  /*b6100*/  LDL.LU R249, [R1+0x1e5c] ;  /* 0x001e5c0001f97983 */ /* 0x002ea20000300800 */
[----:B----4-:R-:W4:Y:S02]  /*b6110*/  LDL.LU R248, [R1+0x14bc] ;  /* 0x0014bc0001f87983 */ /* 0x010f240000300800 */
[----:B------:R-:W-:Y:S01]  /*b6120*/  IMAD.WIDE R16, R31, 0x4, R10 ;  /* 0x000000041f107825 */ /* 0x000fe200078e020a */
[----:B------:R-:W-:Y:S01]  /*b6130*/  ISETP.LT.AND P6, PT, R238, c[0x0][0x178], !P6 ;  /* 0x00005e00ee007a0c */ /* 0x000fe200077c1270 */
[----:B------:R-:W-:Y:S02]  /*b6140*/  @P4 STG.E [R24.64], R219 ;  /* 0x000000db18004986 */ /* 0x000fe4000c101904 */
[----:B------:R1:W-:Y:S01]  /*b6150*/  @P0 STG.E [R26.64], R23 ;  /* 0x000000171a000986 */ /* 0x0003e2000c101904 */
[----:B------:R-:W-:Y:S01]  /*b6160*/  ISETP.LT.AND P4, PT, R179, c[0x0][0x178], !P1 ;  /* 0x00005e00b3007a0c */ /* 0x000fe20004f81270 */
[----:B------:R-:W-:Y:S01]  /*b6170*/  @P5 STG.E [R28.64], R39 ;  /* 0x000000271c005986 */ /* 0x000fe2000c101904 */
[----:B------:R-:W-:Y:S01]  /*b6180*/  ISETP.LT.AND P0, PT, R163, c[0x0][0x178], !P1 ;  /* 0x00005e00a3007a0c */ /* 0x000fe20004f01270 */
[----:B------:R-:W-:Y:S01]  /*b6190*/  IMAD.WIDE R20, R31, 0x4, R8 ;  /* 0x000000041f147825 */ /* 0x000fe200078e0208 */
[----:B------:R-:W-:Y:S01]  /*b61a0*/  ISETP.LT.AND P5, PT, R99, c[0x0][0x178], !P1 ;  /* 0x00005e0063007a0c */ /* 0x000fe20004fa1270 */
[----:B------:R3:W-:Y:S01]  /*b61b0*/  @P3 STG.E [R2.64], R55 ;  /* 0x0000003702003986 */ /* 0x0007e2000c101904 */
[----:B------:R-:W-:Y:S01]  /*b61c0*/  IADD3 R31, R31, c[0x0][0x198], RZ ;  /* 0x000066001f1f7a10 */ /* 0x000fe20007ffe0ff */
[----:B------:R3:W-:Y:S01]  /*b61d0*/  @P2 STG.E [R16.64], R71 ;  /* 0x0000004710002986 */ /* 0x0007e2000c101904 */
[----:B------:R-:W-:-:S02]  /*b61e0*/  ISETP.LT.AND P3, PT, R147, c[0x0][0x178], !P1 ;  /* 0x00005e0093007a0c */ /* 0x000fc40004f61270 */
[----:B------:R-:W-:Y:S01]  /*b61f0*/  ISETP.LT.AND P2, PT, R131, c[0x0][0x178], !P1 ;  /* 0x00005e0083007a0c */ /* 0x000fe20004f41270 */
[----:B-1----:R-:W-:-:S04]  /*b6200*/  IMAD.WIDE R22, R31, 0x4, R4 ;  /* 0x000000041f167825 */ /* 0x002fc800078e0204 */
[----:B------:R-:W-:-:S04]  /*b6210*/  IMAD.WIDE R24, R31, 0x4, R194 ;  /* 0x000000041f187825 */ /* 0x000fc800078e02c2 */
[C---:B------:R-:W-:Y:S01]  /*b6220*/  IMAD.WIDE R26, R31.reuse, 0x4, R6 ;  /* 0x000000041f1a7825 */ /* 0x040fe200078e0206 */
[----:B------:R1:W-:Y:S03]  /*b6230*/  @P6 STG.E [R20.64], R87 ;  /* 0x0000005714006986 */ /* 0x0003e6000c101904 */
[----:B---3--:R3:W-:Y:S02]  /*b6240*/  @P4 STG.E [R22.64], R241 ;  /* 0x000000f116004986 */ /* 0x0087e4000c101904 */
[----:B------:R-:W-:-:S04]  /*b6250*/  IMAD.WIDE R2, R31, 0x4, R192 ;  /* 0x000000041f027825 */ /* 0x000fc800078e02c0 */
[----:B------:R-:W-:Y:S01]  /*b6260*/  IMAD.WIDE R16, R31, 0x4, R14 ;  /* 0x000000041f107825 */ /* 0x000fe200078e020e */
[----:B------:R-:W-:-:S03]  /*b6270*/  ISETP.LT.AND P6, PT, R115, c[0x0][0x178], !P1 ;  /* 0x00005e0073007a0c */ /* 0x000fc60004fc1270 */
[----:B-1----:R-:W-:-:S04]  /*b6280*/  IMAD.WIDE R20, R31, 0x4, R12 ;  /* 0x000000041f147825 */ /* 0x002fc800078e020c */
[----:B---3--:R-:W-:Y:S01]  /*b6290*/  IMAD.WIDE R22, R31, 0x4, R10 ;  /* 0x000000041f167825 */ /* 0x008fe200078e020a */
[----:B--2---:R-:W-:Y:S03]  /*b62a0*/  @P0 STG.E [R24.64], R240 ;  /* 0x000000f018000986 */ /* 0x004fe6000c101904 */
[----:B------:R-:W-:Y:S02]  /*b62b0*/  @P5 STG.E [R26.64], R214 ;  /* 0x000000d61a005986 */ /* 0x000fe4000c101904 */
[----:B------:R-:W-:Y:S02]  /*b62c0*/  @P3 STG.E [R2.64], R18 ;  /* 0x0000001202003986 */ /* 0x000fe4000c101904 */
[----:B------:R1:W-:Y:S02]  /*b62d0*/  @P2 STG.E [R16.64], R34 ;  /* 0x0000002210002986 */ /* 0x0003e4000c101904 */
[----:B-1----:R-:W2:Y:S01]  /*b62e0*/  LDL.LU R34, [R1+0x4184] ;  /* 0x0041840001227983 */ /* 0x002ea20000300800 */
[----:B------:R-:W-:-:S02]  /*b62f0*/  ISETP.LT.AND P0, PT, R239, c[0x0][0x178], !P1 ;  /* 0x00005e00ef007a0c */ /* 0x000fc40004f01270 */
[----:B------:R-:W-:Y:S02]  /*b6300*/  ISETP.GE.AND P4, PT, R32, c[0x0][0x17c], PT ;  /* 0x00005f0020007a0c */ /* 0x000fe40003f86270 */
[----:B------:R-:W3:Y:S04]  /*b6310*/  LDL.LU R32, [R1+0x4160] ;  /* 0x0041600001207983 */ /* 0x000ee80000300800 */
[----:B------:R-:W-:Y:S05]  /*b6320*/  @P6 STG.E [R20.64], R50 ;  /* 0x0000003214006986 */ /* 0x000fea000c101904 */
[----:B------:R-:W-:Y:S02]  /*b6330*/  @P0 STG.E [R22.64], R66 ;  /* 0x0000004216000986 */ /* 0x000fe4000c101904 */
[----:B------:R1:W4:Y:S02]  /*b6340*/  LDS.128 R20, [R0] ;  /* 0x0000000000147984 */ /* 0x0003240000000c00 */
[----:B-1----:R-:W3:Y:S01]  /*b6350*/  LDL.LU R0, [R1+0x4158] ;  /* 0x0041580001007983 */ /* 0x002ee20000300800 */
[----:B------:R-:W-:-:S02]  /*b6360*/  ISETP.LT.AND P1, PT, R238, c[0x0][0x178], !P1 ;  /* 0x00005e00ee007a0c */ /* 0x000fc40004f21270 */
[----:B------:R-:W-:Y:S02]  /*b6370*/  ISETP.LT.AND P3, PT, R179, c[0x0][0x178], !P4 ;  /* 0x00005e00b3007a0c */ /* 0x000fe40006761270 */
[----:B------:R-:W-:Y:S02]  /*b6380*/  ISETP.LT.AND P5, PT, R163, c[0x0][0x178], !P4 ;  /* 0x00005e00a3007a0c */ /* 0x000fe400067a1270 */
[C---:B------:R-:W-:Y:S01]  /*b6390*/  IADD3 R33, R31.reuse, c[0x0][0x198], RZ ;  /* 0x000066001f217a10 */ /* 0x040fe20007ffe0ff */
[----:B------:R-:W-:-:S04]  /*b63a0*/  IMAD.WIDE R24, R31, 0x4, R8 ;  /* 0x000000041f187825 */ /* 0x000fc800078e0208 */
[----:B------:R-:W-:-:S04]  /*b63b0*/  IMAD.WIDE R26, R33, 0x4, R4 ;  /* 0x00000004211a7825 */ /* 0x000fc800078e0204 */
[----:B------:R-:W-:Y:S01]  /*b63c0*/  IMAD.WIDE R2, R33, 0x4, R194 ;  /* 0x0000000421027825 */ /* 0x000fe200078e02c2 */
[----:B------:R-:W-:Y:S02]  /*b63d0*/  ISETP.LT.AND P6, PT, R99, c[0x0][0x178], !P4 ;  /* 0x00005e0063007a0c */ /* 0x000fe400067c1270 */
[----:B------:R-:W-:Y:S01]  /*b63e0*/  ISETP.LT.AND P0, PT, R147, c[0x0][0x178], !P4 ;  /* 0x00005e0093007a0c */ /* 0x000fe20006701270 */
[----:B------:R1:W-:Y:S01]  /*b63f0*/  @P1 STG.E [R24.64], R82 ;  /* 0x0000005218001986 */ /* 0x0003e2000c101904 */
[----:B------:R4:W-:Y:S01]  /*b6400*/  @P3 STG.E [R26.64], R249 ;  /* 0x000000f91a003986 */ /* 0x0009e2000c101904 */
[----:B------:R-:W-:Y:S01]  /*b6410*/  ISETP.LT.AND P1, PT, R131, c[0x0][0x178], !P4 ;  /* 0x00005e0083007a0c */ /* 0x000fe20006721270 */
[----:B----4-:R4:W-:Y:S01]  /*b6420*/  @P5 STG.E [R2.64], R248 ;  /* 0x000000f802005986 */ /* 0x0109e2000c101904 */
[----:B------:R-:W-:Y:S02]  /*b6430*/  ISETP.LT.AND P5, PT, R115, c[0x0][0x178], !P4 ;  /* 0x00005e0073007a0c */ /* 0x000fe400067a1270 */
[----:B------:R-:W-:Y:S01]  /*b6440*/  ISETP.LT.AND P3, PT, R239, c[0x0][0x178], !P4 ;  /* 0x00005e00ef007a0c */ /* 0x000fe20006761270 */
[----:B------:R-:W-:-:S04]  /*b6450*/  IMAD.WIDE R16, R33, 0x4, R6 ;  /* 0x0000000421107825 */ /* 0x000fc800078e0206 */
[----:B------:R-:W-:Y:S01]  /*b6460*/  IMAD.WIDE R28, R33, 0x4, R12 ;  /* 0x00000004211c7825 */ /* 0x000fe200078e020c */
[----:B------:R-:W-:-:S03]  /*b6470*/  ISETP.GE.AND P2, PT, R30, c[0x0][0x17c], PT ;  /* 0x00005f001e007a0c */ /* 0x000fc60003f46270 */
[----:B-1----:R-:W-:-:S04]  /*b6480*/  IMAD.WIDE R24, R33, 0x4, R192 ;  /* 0x0000000421187825 */ /* 0x002fc800078e02c0 */
[C---:B------:R-:W-:Y:S01]  /*b6490*/  IMAD.WIDE R26, R33.reuse, 0x4, R14 ;  /* 0x00000004211a7825 */ /* 0x040fe200078e020e */
[----:B------:R1:W-:Y:S03]  /*b64a0*/  @P6 STG.E [R16.64], R215 ;  /* 0x000000d710006986 */ /* 0x0003e6000c101904 */
[----:B------:R1:W-:Y:S01]  /*b64b0*/  @P0 STG.E [R24.64], R19 ;  /* 0x0000001318000986 */ /* 0x0003e2000c101904 */
[----:B------:R-:W-:Y:S01]  /*b64c0*/  ISETP.LT.AND P4, PT, R238, c[0x0][0x178], !P4 ;  /* 0x00005e00ee007a0c */ /* 0x000fe20006781270 */
[----:B------:R-:W-:Y:S01]  /*b64d0*/  IMAD.WIDE R30, R33, 0x4, R10 ;  /* 0x00000004211e7825 */ /* 0x000fe200078e020a */
[----:B------:R1:W-:Y:S01]  /*b64e0*/  @P1 STG.E [R26.64], R35 ;  /* 0x000000231a001986 */ /* 0x0003e2000c101904 */
[----:B------:R-:W-:Y:S02]  /*b64f0*/  ISETP.LT.AND P6, PT, R179, c[0x0][0x178], !P2 ;  /* 0x00005e00b3007a0c */ /* 0x000fe400057c1270 */
[----:B------:R1:W-:Y:S01]  /*b6500*/  @P5 STG.E [R28.64], R51 ;  /* 0x000000331c005986 */ /* 0x0003e2000c101904 */
[----:B------:R-:W-:-:S02]  /*b6510*/  ISETP.LT.AND P5, PT, R163, c[0x0][0x178], !P2 ;  /* 0x00005e00a3007a0c */ /* 0x000fc400057a1270 */
[----:B------:R-:W-:Y:S01]  /*b6520*/  IADD3 R37, R33, c[0x0][0x198], RZ ;  /* 0x0000660021257a10 */ /* 0x000fe20007ffe0ff */
[----:B------:R-:W-:Y:S01]  /*b6530*/  @P3 STG.E [R30.64], R67 ;  /* 0x000000431e003986 */ /* 0x000fe2000c101904 */
[----:B------:R-:W-:Y:S02]  /*b6540*/  ISETP.LT.AND P0, PT, R99, c[0x0][0x178], !P2 ;  /* 0x00005e0063007a0c */ /* 0x000fe40005701270 */
[----:B------:R-:W-:Y:S02]  /*b6550*/  ISETP.LT.AND P3, PT, R147, c[0x0][0x178], !P2 ;  /* 0x00005e0093007a0c */ /* 0x000fe40005761270 */
[----:B------:R-:W-:Y:S01]  /*b6560*/  ISETP.LT.AND P1, PT, R131, c[0x0][0x178], !P2 ;  /* 0x00005e0083007a0c */ /* 0x000fe20005721270 */
[----:B----4-:R-:W-:-:S04]  /*b6570*/  IMAD.WIDE R2, R33, 0x4, R8 ;  /* 0x0000000421027825 */ /* 0x010fc800078e0208 */
[----:B-1----:R-:W-:-:S04]  /*b6580*/  IMAD.WIDE R16, R37, 0x4, R4 ;  /* 0x0000000425107825 */ /* 0x002fc800078e0204 */
[----:B------:R-:W-:-:S04]  /*b6590*/  IMAD.WIDE R18, R37, 0x4, R194 ;  /* 0x0000000425127825 */ /* 0x000fc800078e02c2 */
[----:B------:R-:W-:-:S04]  /*b65a0*/  IMAD.WIDE R24, R37, 0x4, R6 ;  /* 0x0000000425187825 */ /* 0x000fc800078e0206 */
[C---:B------:R-:W-:Y:S01]  /*b65b0*/  IMAD.WIDE R26, R37.reuse, 0x4, R192 ;  /* 0x00000004251a7825 */ /* 0x040fe200078e02c0 */
[----:B------:R1:W-:Y:S03]  /*b65c0*/  @P4 STG.E [R2.64], R83 ;  /* 0x0000005302004986 */ /* 0x0003e6000c101904 */
[----:B------:R4:W-:Y:S02]  /*b65d0*/  @P6 STG.E [R16.64], R108 ;  /* 0x0000006c10006986 */ /* 0x0009e4000c101904 */
[----:B------:R-:W-:-:S04]  /*b65e0*/  IMAD.WIDE R28, R37, 0x4, R14 ;  /* 0x00000004251c7825 */ /* 0x000fc800078e020e */
[----:B------:R-:W-:Y:S01]  /*b65f0*/  @P5 STG.E [R18.64], R124 ;  /* 0x0000007c12005986 */ /* 0x000fe2000c101904 */
[----:B------:R-:W-:Y:S02]  /*b6600*/  ISETP.LT.AND P6, PT, R115, c[0x0][0x178], !P2 ;  /* 0x00005e0073007a0c */ /* 0x000fe400057c1270 */
[----:B------:R-:W-:Y:S01]  /*b6610*/  ISETP.LT.AND P4, PT, R239, c[0x0][0x178], !P2 ;  /* 0x00005e00ef007a0c */ /* 0x000fe20005781270 */
[----:B------:R4:W-:Y:S01]  /*b6620*/  @P0 STG.E [R24.64], R140 ;  /* 0x0000008c18000986 */ /* 0x0009e2000c101904 */
[----:B------:R4:W-:Y:S01]  /*b6630*/  @P3 STG.E [R26.64], R156 ;  /* 0x0000009c1a003986 */ /* 0x0009e2000c101904 */
[----:B------:R-:W-:Y:S01]  /*b6640*/  ISETP.LT.AND P2, PT, R238, c[0x0][0x178], !P2 ;  /* 0x00005e00ee007a0c */ /* 0x000fe20005741270 */
[----:B------:R4:W-:Y:S01]  /*b6650*/  @P1 STG.E [R28.64], R172 ;  /* 0x000000ac1c001986 */ /* 0x0009e2000c101904 */
[C---:B------:R-:W-:Y:S01]  /*b6660*/  IADD3 R35, R37.reuse, c[0x0][0x198], RZ ;  /* 0x0000660025237a10 */ /* 0x040fe20007ffe0ff */
[----:B-1----:R-:W-:-:S04]  /*b6670*/  IMAD.WIDE R2, R37, 0x4, R12 ;  /* 0x0000000425027825 */ /* 0x002fc800078e020c */
[----:B----4-:R-:W-:-:S04]  /*b6680*/  IMAD.WIDE R16, R37, 0x4, R10 ;  /* 0x0000000425107825 */ /* 0x010fc800078e020a */
[----:B------:R-:W-:-:S04]  /*b6690*/  IMAD.WIDE R24, R37, 0x4, R8 ;  /* 0x0000000425187825 */ /* 0x000fc800078e0208 */
[----:B------:R-:W-:-:S04]  /*b66a0*/  IMAD.WIDE R26, R35, 0x4, R4 ;  /* 0x00000004231a7825 */ /* 0x000fc800078e0204 */
[C---:B------:R-:W-:Y:S01]  /*b66b0*/  IMAD.WIDE R28, R35.reuse, 0x4, R194 ;  /* 0x00000004231c7825 */ /* 0x040fe200078e02c2 */
[----:B------:R1:W-:Y:S03]  /*b66c0*/  @P6 STG.E [R2.64], R188 ;  /* 0x000000bc02006986 */ /* 0x0003e6000c101904 */
[----:B------:R-:W-:Y:S02]  /*b66d0*/  @P4 STG.E [R16.64], R196 ;  /* 0x000000c410004986 */ /* 0x000fe4000c101904 */
[----:B------:R4:W-:Y:S02]  /*b66e0*/  @P2 STG.E [R24.64], R20 ;  /* 0x0000001418002986 */ /* 0x0009e4000c101904 */
[----:B------:R-:W-:-:S04]  /*b66f0*/  IMAD.WIDE R30, R35, 0x4, R192 ;  /* 0x00000004231e7825 */ /* 0x000fc800078e02c0 */
[----:B-1----:R-:W-:-:S04]  /*b6700*/  IMAD.WIDE R2, R35, 0x4, R6 ;  /* 0x0000000423027825 */ /* 0x002fc800078e0206 */
[----:B----4-:R-:W-:Y:S01]  /*b6710*/  IMAD.WIDE R24, R35, 0x4, R12 ;  /* 0x0000000423187825 */ /* 0x010fe200078e020c */
[----:B--2---:R-:W-:-:S04]  /*b6720*/  ISETP.GE.AND P5, PT, R34, c[0x0][0x17c], PT ;  /* 0x00005f0022007a0c */ /* 0x004fc80003fa6270 */
[----:B------:R-:W-:Y:S02]  /*b6730*/  ISETP.LT.AND P0, PT, R179, c[0x0][0x178], !P5 ;  /* 0x00005e00b3007a0c */ /* 0x000fe40006f01270 */
[----:B------:R-:W-:Y:S02]  /*b6740*/  ISETP.LT.AND P1, PT, R163, c[0x0][0x178], !P5 ;  /* 0x00005e00a3007a0c */ /* 0x000fe40006f21270 */
[----:B------:R-:W-:Y:S02]  /*b6750*/  ISETP.LT.AND P4, PT, R99, c[0x0][0x178], !P5 ;  /* 0x00005e0063007a0c */ /* 0x000fe40006f81270 */
[----:B------:R-:W-:Y:S02]  /*b6760*/  ISETP.LT.AND P3, PT, R147, c[0x0][0x178], !P5 ;  /* 0x00005e0093007a0c */ /* 0x000fe40006f61270 */
[----:B------:R-:W-:Y:S02]  /*b6770*/  ISETP.LT.AND P6, PT, R131, c[0x0][0x178], !P5 ;  /* 0x00005e0083007a0c */ /* 0x000fe40006fc1270 */
[----:B---3--:R-:W-:-:S03]  /*b6780*/  ISETP.GE.AND P2, PT, R32, c[0x0][0x17c], PT ;  /* 0x00005f0020007a0c */ /* 0x008fc60003f46270 */
[----:B------:R1:W-:Y:S02]  /*b6790*/  @P0 STG.E [R26.64], R109 ;  /* 0x0000006d1a000986 */ /* 0x0003e4000c101904 */
[----:B------:R-:W-:Y:S01]  /*b67a0*/  @P1 STG.E [R28.64], R125 ;  /* 0x0000007d1c001986 */ /* 0x000fe2000c101904 */
[----:B------:R-:W-:Y:S02]  /*b67b0*/  ISETP.LT.AND P1, PT, R115, c[0x0][0x178], !P5 ;  /* 0x00005e0073007a0c */ /* 0x000fe40006f21270 */
[----:B------:R-:W-:Y:S01]  /*b67c0*/  ISETP.LT.AND P0, PT, R239, c[0x0][0x178], !P5 ;  /* 0x00005e00ef007a0c */ /* 0x000fe20006f01270 */
[C---:B------:R-:W-:Y:S01]  /*b67d0*/  IMAD.WIDE R32, R35.reuse, 0x4, R14 ;  /* 0x0000000423207825 */ /* 0x040fe200078e020e */
[----:B------:R2:W-:Y:S03]  /*b67e0*/  @P4 STG.E [R2.64], R141 ;  /* 0x0000008d02004986 */ /* 0x0005e6000c101904 */
[----:B------:R3:W-:Y:S01]  /*b67f0*/  @P3 STG.E [R30.64], R157 ;  /* 0x0000009d1e003986 */ /* 0x0007e2000c101904 */
[----:B------:R2:W-:Y:S01]  /*b6800*/  @P6 STG.E [R32.64], R173 ;  /* 0x000000ad20006986 */ /* 0x0005e2000c101904 */
[----:B-1----:R-:W-:-:S04]  /*b6810*/  IMAD.WIDE R26, R35, 0x4, R10 ;  /* 0x00000004231a7825 */ /* 0x002fc800078e020a */
[----:B------:R1:W-:Y:S02]  /*b6820*/  @P1 STG.E [R24.64], R189 ;  /* 0x000000bd18001986 */ /* 0x0003e4000c101904 */
[----:B------:R1:W-:Y:S01]  /*b6830*/  @P0 STG.E [R26.64], R197 ;  /* 0x000000c51a000986 */ /* 0x0003e2000c101904 */
[----:B------:R-:W-:Y:S02]  /*b6840*/  ISETP.GE.AND P0, PT, R0, c[0x0][0x17c], PT ;  /* 0x00005f0000007a0c */ /* 0x000fe40003f06270 */
[----:B------:R-:W4:Y:S01]  /*b6850*/  LDL.LU R0, [R1+0x4150] ;  /* 0x0041500001007983 */ /* 0x000f220000300800 */
[----:B------:R-:W-:Y:S02]  /*b6860*/  ISETP.LT.AND P5, PT, R238, c[0x0][0x178], !P5 ;  /* 0x00005e00ee007a0c */ /* 0x000fe40006fa1270 */
[----:B------:R-:W-:Y:S02]  /*b6870*/  ISETP.LT.AND P3, PT, R179, c[0x0][0x178], !P2 ;  /* 0x00005e00b3007a0c */ /* 0x000fe40005761270 */
[----:B------:R-:W-:-:S02]  /*b6880*/  ISETP.LT.AND P4, PT, R163, c[0x0][0x178], !P2 ;  /* 0x00005e00a3007a0c */ /* 0x000fc40005781270 */
[----:B------:R-:W-:Y:S02]  /*b6890*/  ISETP.LT.AND P1, PT, R99, c[0x0][0x178], !P2 ;  /* 0x00005e0063007a0c */ /* 0x000fe40005721270 */
[C---:B------:R-:W-:Y:S01]  /*b68a0*/  IADD3 R37, R35.reuse, c[0x0][0x198], RZ ;  /* 0x0000660023257a10 */ /* 0x040fe20007ffe0ff */
[----:B--2---:R-:W-:Y:S01]  /*b68b0*/  IMAD.WIDE R2, R35, 0x4, R8 ;  /* 0x0000000423027825 */ /* 0x004fe200078e0208 */
[----:B------:R-:W-:Y:S01]  /*b68c0*/  ISETP.LT.AND P6, PT, R147, c[0x0][0x178], !P2 ;  /* 0x00005e0093007a0c */ /* 0x000fe200057c1270 */
[----:B------:R-:W2:Y:S02]  /*b68d0*/  LDL.LU R38, [R1+0x4140] ;  /* 0x0041400001267983 */ /* 0x000ea40000300800 */
[----:B------:R-:W2:Y:S02]  /*b68e0*/  LDL.LU R36, [R1+0x4134] ;  /* 0x0041340001247983 */ /* 0x000ea40000300800 */
[----:B------:R-:W-:-:S04]  /*b68f0*/  IMAD.WIDE R28, R37, 0x4, R4 ;  /* 0x00000004251c7825 */ /* 0x000fc800078e0204 */
[----:B---3--:R-:W-:-:S04]  /*b6900*/  IMAD.WIDE R30, R37, 0x4, R194 ;  /* 0x00000004251e7825 */ /* 0x008fc800078e02c2 */
[----:B------:R-:W-:Y:S01]  /*b6910*/  IMAD.WIDE R32, R37, 0x4, R6 ;  /* 0x0000000425207825 */ /* 0x000fe200078e0206 */
[----:B------:R3:W-:Y:S03]  /*b6920*/  @P5 STG.E [R2.64], R21 ;  /* 0x0000001502005986 */ /* 0x0007e6000c101904 */
[----:B------:R-:W-:Y:S02]  /*b6930*/  @P3 STG.E [R28.64], R104 ;  /* 0x000000681c003986 */ /* 0x000fe4000c101904 */
[----:B------:R-:W-:Y:S01]  /*b6940*/  @P4 STG.E [R30.64], R120 ;  /* 0x000000781e004986 */ /* 0x000fe2000c101904 */
[----:B------:R-:W-:Y:S01]  /*b6950*/  ISETP.LT.AND P3, PT, R131, c[0x0][0x178], !P2 ;  /* 0x00005e0083007a0c */ /* 0x000fe20005761270 */
[----:B------:R-:W-:Y:S01]  /*b6960*/  @P1 STG.E [R32.64], R136 ;  /* 0x0000008820001986 */ /* 0x000fe2000c101904 */
[----:B------:R-:W-:Y:S02]  /*b6970*/  ISETP.LT.AND P4, PT, R115, c[0x0][0x178], !P2 ;  /* 0x00005e0073007a0c */ /* 0x000fe40005781270 */
[----:B------:R-:W-:Y:S01]  /*b6980*/  ISETP.LT.AND P1, PT, R239, c[0x0][0x178], !P2 ;  /* 0x00005e00ef007a0c */ /* 0x000fe20005721270 */
[----:B-1----:R-:W-:-:S04]  /*b6990*/  IMAD.WIDE R24, R37, 0x4, R192 ;  /* 0x0000000425187825 */ /* 0x002fc800078e02c0 */
[----:B------:R-:W-:-:S04]  /*b69a0*/  IMAD.WIDE R26, R37, 0x4, R10 ;  /* 0x00000004251a7825 */ /* 0x000fc800078e020a */
[----:B---3--:R-:W-:-:S04]  /*b69b0*/  IMAD.WIDE R2, R37, 0x4, R14 ;  /* 0x0000000425027825 */ /* 0x008fc800078e020e */
[----:B------:R-:W-:Y:S01]  /*b69c0*/  IMAD.WIDE R20, R37, 0x4, R12 ;  /* 0x0000000425147825 */ /* 0x000fe200078e020c */
[----:B------:R-:W-:Y:S03]  /*b69d0*/  @P6 STG.E [R24.64], R152 ;  /* 0x0000009818006986 */ /* 0x000fe6000c101904 */
[----:B------:R-:W-:Y:S01]  /*b69e0*/  @P3 STG.E [R2.64], R168 ;  /* 0x000000a802003986 */ /* 0x000fe2000c101904 */
[----:B------:R-:W-:Y:S01]  /*b69f0*/  @P4 STG.E [R20.64], R184 ;  /* 0x000000b814004986 */ /* 0x000fe2000c101904 */
[----:B------:R-:W-:Y:S03]  /*b6a00*/  @P1 STG.E [R26.64], R200 ;  /* 0x000000c81a001986 */ /* 0x000fe6000c101904 */
[----:B------:R-:W1:Y:S02]  /*b6a10*/  S2R R248, SR_TID.X ;  /* 0x0000000000f87919 */ /* 0x000e640000002100 */
[C---:B-1----:R-:W-:Y:S01]  /*b6a20*/  LOP3.LUT R249, R248.reuse, 0x1f, RZ, 0xc0, !PT ;  /* 0x0000001ff8f97812 */ /* 0x042fe200078ec0ff */
[----:B------:R-:W-:-:S05]  /*b6a30*/  IMAD.SHL.U32 R248, R248, 0x100, RZ ;  /* 0x00000100f8f87824 */ /* 0x000fca00078e00ff */
[----:B------:R-:W-:-:S04]  /*b6a40*/  LOP3.LUT R248, R248, 0x600, RZ, 0xc0, !PT ;  /* 0x00000600f8f87812 */ /* 0x000fc800078ec0ff */
[----:B------:R-:W-:-:S04]  /*b6a50*/  LEA R248, R249, R248, 0x4 ;  /* 0x000000f8f9f87211 */ /* 0x000fc800078e20ff */
[----:B------:R-:W-:-:S05]  /*b6a60*/  LOP3.LUT R248, R248, 0x20, RZ, 0x3c, !PT ;  /* 0x00000020f8f87812 */ /* 0x000fca00078e3cff */
[----:B------:R1:W3:Y:S04]  /*b6a70*/  LDS.128 R16, [R248] ;  /* 0x00000000f8107984 */ /* 0x0002e80000000c00 */
[----:B-1----:R-:W1:Y:S01]  /*b6a80*/  S2R R248, SR_TID.X ;  /* 0x0000000000f87919 */ /* 0x002e620000002100 */
[----:B----4-:R-:W-:-:S03]  /*b6a90*/  ISETP.GE.AND P1, PT, R0, c[0x0][0x17c], PT ;  /* 0x00005f0000007a0c */ /* 0x010fc60003f26270 */
[----:B------:R-:W4:Y:S01]  /*b6aa0*/  LDL.LU R0, [R1+0x4128] ;  /* 0x0041280001007983 */ /* 0x000f220000300800 */
[C---:B-1----:R-:W-:Y:S01]  /*b6ab0*/  LOP3.LUT R249, R248.reuse, 0x1f, RZ, 0xc0, !PT ;  /* 0x0000001ff8f97812 */ /* 0x042fe200078ec0ff */
[----:B------:R-:W-:Y:S01]  /*b6ac0*/  IMAD.SHL.U32 R248, R248, 0x100, RZ ;  /* 0x00000100f8f87824 */ /* 0x000fe200078e00ff */
[----:B------:R-:W-:Y:S02]  /*b6ad0*/  ISETP.LT.AND P2, PT, R238, c[0x0][0x178], !P2 ;  /* 0x00005e00ee007a0c */ /* 0x000fe40005741270 */
[----:B------:R-:W-:Y:S02]  /*b6ae0*/  ISETP.LT.AND P6, PT, R179, c[0x0][0x178], !P0 ;  /* 0x00005e00b3007a0c */ /* 0x000fe400047c1270 */
[C---:B------:R-:W-:Y:S02]  /*b6af0*/  IADD3 R39, R37.reuse, c[0x0][0x198], RZ ;  /* 0x0000660025277a10 */ /* 0x040fe40007ffe0ff */
[----:B------:R-:W-:Y:S01]  /*b6b00*/  LOP3.LUT R248, R248, 0x600, RZ, 0xc0, !PT ;  /* 0x00000600f8f87812 */ /* 0x000fe200078ec0ff */
[----:B------:R-:W-:-:S04]  /*b6b10*/  IMAD.WIDE R28, R37, 0x4, R8 ;  /* 0x00000004251c7825 */ /* 0x000fc800078e0208 */
[----:B------:R-:W-:-:S04]  /*b6b20*/  IMAD.WIDE R30, R39, 0x4, R4 ;  /* 0x00000004271e7825 */ /* 0x000fc800078e0204 */
[----:B------:R-:W-:Y:S01]  /*b6b30*/  IMAD R248, R249, 0x10, R248 ;  /* 0x00000010f9f87824 */ /* 0x000fe200078e02f8 */
[----:B------:R-:W-:Y:S02]  /*b6b40*/  ISETP.LT.AND P5, PT, R163, c[0x0][0x178], !P0 ;  /* 0x00005e00a3007a0c */ /* 0x000fe400047a1270 */
[----:B------:R-:W-:Y:S02]  /*b6b50*/  ISETP.LT.AND P4, PT, R131, c[0x0][0x178], !P0 ;  /* 0x00005e0083007a0c */ /* 0x000fe40004781270 */
[----:B------:R-:W-:Y:S01]  /*b6b60*/  LOP3.LUT R248, R248, 0x40, RZ, 0x3c, !PT ;  /* 0x00000040f8f87812 */ /* 0x000fe200078e3cff */
[----:B---3--:R1:W-:Y:S01]  /*b6b70*/  @P2 STG.E [R28.64], R16 ;  /* 0x000000101c002986 */ /* 0x0083e2000c101904 */
[----:B------:R-:W-:Y:S01]  /*b6b80*/  ISETP.LT.AND P2, PT, R99, c[0x0][0x178], !P0 ;  /* 0x00005e0063007a0c */ /* 0x000fe20004741270 */
[----:B------:R3:W-:Y:S01]  /*b6b90*/  @P6 STG.E [R30.64], R105 ;  /* 0x000000691e006986 */ /* 0x0007e2000c101904 */
[----:B------:R-:W-:Y:S01]  /*b6ba0*/  ISETP.LT.AND P6, PT, R147, c[0x0][0x178], !P0 ;  /* 0x00005e0093007a0c */ /* 0x000fe200047c1270 */
[----:B------:R-:W2:Y:S01]  /*b6bb0*/  LDS.128 R24, [R248] ;  /* 0x00000000f8187984 */ /* 0x000ea20000000c00 */
[----:B------:R-:W-:-:S04]  /*b6bc0*/  IMAD.WIDE R32, R39, 0x4, R194 ;  /* 0x0000000427207825 */ /* 0x000fc800078e02c2 */
[----:B------:R-:W-:-:S04]  /*b6bd0*/  IMAD.WIDE R2, R39, 0x4, R6 ;  /* 0x0000000427027825 */ /* 0x000fc800078e0206 */
[----:B------:R-:W-:Y:S01]  /*b6be0*/  IMAD.WIDE R20, R39, 0x4, R192 ;  /* 0x0000000427147825 */ /* 0x000fe200078e02c0 */
[----:B------:R-:W-:Y:S01]  /*b6bf0*/  ISETP.LT.AND P3, PT, R115, c[0x0][0x178], !P0 ;  /* 0x00005e0073007a0c */ /* 0x000fe20004761270 */
[----:B------:R3:W-:Y:S02]  /*b6c00*/  @P5 STG.E [R32.64], R121 ;  /* 0x0000007920005986 */ /* 0x0007e4000c101904 */
[----:B-1----:R-:W-:Y:S01]  /*b6c10*/  IMAD.WIDE R28, R39, 0x4, R14 ;  /* 0x00000004271c7825 */ /* 0x002fe200078e020e */
[----:B------:R-:W-:Y:S01]  /*b6c20*/  ISETP.LT.AND P5, PT, R239, c[0x0][0x178], !P0 ;  /* 0x00005e00ef007a0c */ /* 0x000fe200047a1270 */
[----:B------:R1:W-:Y:S02]  /*b6c30*/  @P2 STG.E [R2.64], R137 ;  /* 0x0000008902002986 */ /* 0x0003e4000c101904 */
[----:B------:R1:W-:Y:S01]  /*b6c40*/  @P6 STG.E [R20.64], R153 ;  /* 0x0000009914006986 */ /* 0x0003e2000c101904 */
[----:B------:R-:W-:Y:S01]  /*b6c50*/  ISETP.LT.AND P0, PT, R238, c[0x0][0x178], !P0 ;  /* 0x00005e00ee007a0c */ /* 0x000fe20004701270 */
[----:B------:R1:W-:Y:S01]  /*b6c60*/  @P4 STG.E [R28.64], R169 ;  /* 0x000000a91c004986 */ /* 0x0003e2000c101904 */
[----:B------:R-:W-:-:S02]  /*b6c70*/  ISETP.LT.AND P4, PT, R179, c[0x0][0x178], !P1 ;  /* 0x00005e00b3007a0c */ /* 0x000fc40004f81270 */
[----:B------:R-:W-:Y:S01]  /*b6c80*/  ISETP.LT.AND P2, PT, R163, c[0x0][0x178], !P1 ;  /* 0x00005e00a3007a0c */ /* 0x000fe20004f41270 */
[----:B---3--:R-:W-:-:S04]  /*b6c90*/  IMAD.WIDE R30, R39, 0x4, R12 ;  /* 0x00000004271e7825 */ /* 0x008fc800078e020c */
[----:B------:R-:W-:-:S04]  /*b6ca0*/  IMAD.WIDE R32, R39, 0x4, R10 ;  /* 0x0000000427207825 */ /* 0x000fc800078e020a */
[C---:B------:R-:W-:Y:S01]  /*b6cb0*/  IMAD.WIDE R34, R39.reuse, 0x4, R8 ;  /* 0x0000000427227825 */ /* 0x040fe200078e0208 */
[----:B------:R-:W-:Y:S01]  /*b6cc0*/  IADD3 R39, R39, c[0x0][0x198], RZ ;  /* 0x0000660027277a10 */ /* 0x000fe20007ffe0ff */
[----:B------:R3:W-:Y:S04]  /*b6cd0*/  @P3 STG.E [R30.64], R185 ;  /* 0x000000b91e003986 */ /* 0x0007e8000c101904 */
[----:B-1----:R-:W-:-:S04]  /*b6ce0*/  IMAD.WIDE R2, R39, 0x4, R4 ;  /* 0x0000000427027825 */ /* 0x002fc800078e0204 */
[----:B------:R-:W-:Y:S01]  /*b6cf0*/  IMAD.WIDE R20, R39, 0x4, R194 ;  /* 0x0000000427147825 */ /* 0x000fe200078e02c2 */
[----:B------:R-:W-:Y:S01]  /*b6d00*/  ISETP.LT.AND P3, PT, R99, c[0x0][0x178], !P1 ;  /* 0x00005e0063007a0c */ /* 0x000fe20004f61270 */
[----:B------:R-:W-:Y:S02]  /*b6d10*/  @P5 STG.E [R32.64], R201 ;  /* 0x000000c920005986 */ /* 0x000fe4000c101904 */
[----:B------:R1:W-:Y:S01]  /*b6d20*/  @P0 STG.E [R34.64], R17 ;  /* 0x0000001122000986 */ /* 0x0003e2000c101904 */
[----:B------:R-:W-:Y:S02]  /*b6d30*/  ISETP.LT.AND P6, PT, R147, c[0x0][0x178], !P1 ;  /* 0x00005e0093007a0c */ /* 0x000fe40004fc1270 */
[----:B------:R-:W-:Y:S01]  /*b6d40*/  ISETP.LT.AND P0, PT, R131, c[0x0][0x178], !P1 ;  /* 0x00005e0083007a0c */ /* 0x000fe20004f01270 */
[----:B------:R2:W-:Y:S01]  /*b6d50*/  @P4 STG.E [R2.64], R100 ;  /* 0x0000006402004986 */ /* 0x0005e2000c101904 */
[----:B------:R-:W-:Y:S01]  /*b6d60*/  ISETP.LT.AND P5, PT, R115, c[0x0][0x178], !P1 ;  /* 0x00005e0073007a0c */ /* 0x000fe20004fa1270 */
[----:B------:R2:W-:Y:S01]  /*b6d70*/  @P2 STG.E [R20.64], R116 ;  /* 0x0000007414002986 */ /* 0x0005e2000c101904 */
[----:B------:R-:W-:Y:S01]  /*b6d80*/  ISETP.LT.AND P2, PT, R239, c[0x0][0x178], !P1 ;  /* 0x00005e00ef007a0c */ /* 0x000fe20004f41270 */
[----:B------:R-:W-:-:S02]  /*b6d90*/  ISETP.LT.AND P1, PT, R238, c[0x0][0x178], !P1 ;  /* 0x00005e00ee007a0c */ /* 0x000fc40004f21270 */
[----:B------:R-:W-:-:S04]  /*b6da0*/  IMAD.WIDE R28, R39, 0x4, R6 ;  /* 0x00000004271c7825 */ /* 0x000fc800078e0206 */
[----:B---3--:R-:W-:-:S04]  /*b6db0*/  IMAD.WIDE R30, R39, 0x4, R192 ;  /* 0x00000004271e7825 */ /* 0x008fc800078e02c0 */
[----:B-1----:R-:W-:-:S04]  /*b6dc0*/  IMAD.WIDE R16, R39, 0x4, R14 ;  /* 0x0000000427107825 */ /* 0x002fc800078e020e */
[C---:B------:R-:W-:Y:S01]  /*b6dd0*/  IMAD.WIDE R32, R39.reuse, 0x4, R12 ;  /* 0x0000000427207825 */ /* 0x040fe200078e020c */
[----:B------:R1:W-:Y:S03]  /*b6de0*/  @P3 STG.E [R28.64], R132 ;  /* 0x000000841c003986 */ /* 0x0003e6000c101904 */
[----:B--2---:R-:W-:-:S04]  /*b6df0*/  IMAD.WIDE R2, R39, 0x4, R10 ;  /* 0x0000000427027825 */ /* 0x004fc800078e020a */
[----:B------:R-:W-:Y:S01]  /*b6e00*/  IMAD.WIDE R20, R39, 0x4, R8 ;  /* 0x0000000427147825 */ /* 0x000fe200078e0208 */
[----:B------:R-:W-:Y:S03]  /*b6e10*/  @P6 STG.E [R30.64], R148 ;  /* 0x000000941e006986 */ /* 0x000fe6000c101904 */
[----:B------:R2:W-:Y:S02]  /*b6e20*/  @P0 STG.E [R16.64], R164 ;  /* 0x000000a410000986 */ /* 0x0005e4000c101904 */
[----:B------:R3:W-:Y:S02]  /*b6e30*/  @P5 STG.E [R32.64], R180 ;  /* 0x000000b420005986 */ /* 0x0007e4000c101904 */
[----:B------:R1:W-:Y:S01]  /*b6e40*/  @P2 STG.E [R2.64], R204 ;  /* 0x000000cc02002986 */ /* 0x0003e2000c101904 */
[----:B------:R-:W-:Y:S01]  /*b6e50*/  ISETP.GE.AND P4, PT, R38, c[0x0][0x17c], PT ;  /* 0x00005f0026007a0c */ /* 0x000fe20003f86270 */
[----:B------:R1:W-:Y:S04]  /*b6e60*/  @P1 STG.E [R20.64], R24 ;  /* 0x0000001814001986 */ /* 0x0003e8000c101904 */
[----:B------:R-:W3:Y:S01]  /*b6e70*/  LDL.LU R38, [R1+0x411c] ;  /* 0x00411c0001267983 */ /* 0x000ee20000300800 */
[----:B----4-:R-:W-:-:S03]  /*b6e80*/  ISETP.GE.AND P1, PT, R0, c[0x0][0x17c], PT ;  /* 0x00005f0000007a0c */ /* 0x010fc60003f26270 */
[----:B------:R-:W4:Y:S01]  /*b6e90*/  LDL.LU R0, [R1+0x4110] ;  /* 0x0041100001007983 */ /* 0x000f220000300800 */
[----:B------:R-:W-:Y:S02]  /*b6ea0*/  ISETP.LT.AND P3, PT, R179, c[0x0][0x178], !P4 ;  /* 0x00005e00b3007a0c */ /* 0x000fe40006761270 */
[----:B------:R-:W-:Y:S02]  /*b6eb0*/  ISETP.LT.AND P6, PT, R163, c[0x0][0x178], !P4 ;  /* 0x00005e00a3007a0c */ /* 0x000fe400067c1270 */
[----:B------:R-:W-:Y:S02]  /*b6ec0*/  IADD3 R37, R39, c[0x0][0x198], RZ ;  /* 0x0000660027257a10 */ /* 0x000fe40007ffe0ff */
[----:B------:R-:W-:-:S03]  /*b6ed0*/  ISETP.LT.AND P0, PT, R99, c[0x0][0x178], !P4 ;  /* 0x00005e0063007a0c */ /* 0x000fc60006701270 */
[----:B-1----:R-:W-:-:S04]  /*b6ee0*/  IMAD.WIDE R28, R37, 0x4, R4 ;  /* 0x00000004251c7825 */ /* 0x002fc800078e0204 */
[----:B--2---:R-:W-:-:S04]  /*b6ef0*/  IMAD.WIDE R16, R37, 0x4, R194 ;  /* 0x0000000425107825 */ /* 0x004fc800078e02c2 */
[----:B---3--:R-:W-:Y:S01]  /*b6f00*/  IMAD.WIDE R32, R37, 0x4, R6 ;  /* 0x0000000425207825 */ /* 0x008fe200078e0206 */
[----:B------:R-:W-:Y:S01]  /*b6f10*/  ISETP.LT.AND P5, PT, R147, c[0x0][0x178], !P4 ;  /* 0x00005e0093007a0c */ /* 0x000fe200067a1270 */
[----:B------:R-:W-:Y:S01]  /*b6f20*/  @P3 STG.E [R28.64], R101 ;  /* 0x000000651c003986 */ /* 0x000fe2000c101904 */
[----:B------:R-:W-:Y:S01]  /*b6f30*/  ISETP.LT.AND P3, PT, R131, c[0x0][0x178], !P4 ;  /* 0x00005e0083007a0c */ /* 0x000fe20006761270 */
[----:B------:R1:W-:Y:S01]  /*b6f40*/  @P6 STG.E [R16.64], R117 ;  /* 0x0000007510006986 */ /* 0x0003e2000c101904 */
[----:B------:R-:W-:Y:S01]  /*b6f50*/  ISETP.LT.AND P6, PT, R115, c[0x0][0x178], !P4 ;  /* 0x00005e0073007a0c */ /* 0x000fe200067c1270 */
[----:B------:R2:W-:Y:S01]  /*b6f60*/  @P0 STG.E [R32.64], R133 ;  /* 0x0000008520000986 */ /* 0x0005e2000c101904 */
[----:B------:R-:W-:-:S03]  /*b6f70*/  ISETP.LT.AND P0, PT, R239, c[0x0][0x178], !P4 ;  /* 0x00005e00ef007a0c */ /* 0x000fc60006701270 */
[----:B------:R-:W3:Y:S01]  /*b6f80*/  LDS.128 R28, [R252] ;  /* 0x00000000fc1c7984 */ /* 0x000ee20000000c00 */
[----:B------:R-:W-:-:S04]  /*b6f90*/  IMAD.WIDE R34, R37, 0x4, R192 ;  /* 0x0000000425227825 */ /* 0x000fc800078e02c0 */
[----:B------:R-:W-:Y:S01]  /*b6fa0*/  IMAD.WIDE R2, R37, 0x4, R14 ;  /* 0x0000000425027825 */ /* 0x000fe200078e020e */
[----:B------:R-:W-:-:S03]  /*b6fb0*/  ISETP.GE.AND P2, PT, R36, c[0x0][0x17c], PT ;  /* 0x00005f0024007a0c */ /* 0x000fc60003f46270 */
[C---:B------:R-:W-:Y:S01]  /*b6fc0*/  IMAD.WIDE R20, R37.reuse, 0x4, R12 ;  /* 0x0000000425147825 */ /* 0x040fe200078e020c */
[----:B------:R-:W-:Y:S01]  /*b6fd0*/  ISETP.LT.AND P4, PT, R238, c[0x0][0x178], !P4 ;  /* 0x00005e00ee007a0c */ /* 0x000fe20006781270 */
[----:B------:R2:W-:Y:S02]  /*b6fe0*/  @P5 STG.E [R34.64], R149 ;  /* 0x0000009522005986 */ /* 0x0005e4000c101904 */
[----:B-1----:R-:W-:Y:S01]  /*b6ff0*/  IMAD.WIDE R16, R37, 0x4, R10 ;  /* 0x0000000425107825 */ /* 0x002fe200078e020a */
[----:B------:R-:W-:Y:S01]  /*b7000*/  ISETP.LT.AND P5, PT, R179, c[0x0][0x178], !P2 ;  /* 0x00005e00b3007a0c */ /* 0x000fe200057a1270 */
[----:B------:R1:W-:Y:S01]  /*b7010*/  @P3 STG.E [R2.64], R165 ;  /* 0x000000a502003986 */ /* 0x0003e2000c101904 */
[----:B------:R-:W-:Y:S01]  /*b7020*/  ISETP.LT.AND P3, PT, R163, c[0x0][0x178], !P2 ;  /* 0x00005e00a3007a0c */ /* 0x000fe20005761270 */
[----:B------:R1:W-:Y:S01]  /*b7030*/  @P6 STG.E [R20.64], R181 ;  /* 0x000000b514006986 */ /* 0x0003e2000c101904 */
[----:B------:R-:W-:Y:S02]  /*b7040*/  ISETP.LT.AND P6, PT, R99, c[0x0][0x178], !P2 ;  /* 0x00005e0063007a0c */ /* 0x000fe400057c1270 */
[----:B------:R-:W-:Y:S01]  /*b7050*/  IADD3 R39, R37, c[0x0][0x198], RZ ;  /* 0x0000660025277a10 */ /* 0x000fe20007ffe0ff */
[----:B------:R1:W-:Y:S01]  /*b7060*/  @P0 STG.E [R16.64], R205 ;  /* 0x000000cd10000986 */ /* 0x0003e2000c101904 */
[----:B------:R-:W-:Y:S01]  /*b7070*/  ISETP.LT.AND P0, PT, R147, c[0x0][0x178], !P2 ;  /* 0x00005e0093007a0c */ /* 0x000fe20005701270 */
[----:B--2---:R-:W-:-:S04]  /*b7080*/  IMAD.WIDE R32, R37, 0x4, R8 ;  /* 0x0000000425207825 */ /* 0x004fc800078e0208 */
[----:B------:R-:W-:-:S04]  /*b7090*/  IMAD.WIDE R34, R39, 0x4, R4 ;  /* 0x0000000427227825 */ /* 0x000fc800078e0204 */
[----:B------:R-:W-:-:S04]  /*b70a0*/  IMAD.WIDE R36, R39, 0x4, R194 ;  /* 0x0000000427247825 */ /* 0x000fc800078e02c2 */
[C---:B-1----:R-:W-:Y:S01]  /*b70b0*/  IMAD.WIDE R2, R39.reuse, 0x4, R6 ;  /* 0x0000000427027825 */ /* 0x042fe200078e0206 */
[----:B------:R1:W-:Y:S03]  /*b70c0*/  @P4 STG.E [R32.64], R25 ;  /* 0x0000001920004986 */ /* 0x0003e6000c101904 */
[----:B------:R-:W-:Y:S02]  /*b70d0*/  @P5 STG.E [R34.64], R96 ;  /* 0x0000006022005986 */ /* 0x000fe4000c101904 */
[----:B------:R-:W-:Y:S01]  /*b70e0*/  IMAD.WIDE R20, R39, 0x4, R192 ;  /* 0x0000000427147825 */ /* 0x000fe200078e02c0 */
[----:B------:R-:W-:Y:S01]  /*b70f0*/  ISETP.LT.AND P4, PT, R131, c[0x0][0x178], !P2 ;  /* 0x00005e0083007a0c */ /* 0x000fe20005781270 */
[----:B------:R2:W-:Y:S01]  /*b7100*/  @P3 STG.E [R36.64], R112 ;  /* 0x0000007024003986 */ /* 0x0005e2000c101904 */
[----:B------:R-:W-:Y:S01]  /*b7110*/  ISETP.LT.AND P5, PT, R115, c[0x0][0x178], !P2 ;  /* 0x00005e0073007a0c */ /* 0x000fe200057a1270 */
[----:B------:R2:W-:Y:S01]  /*b7120*/  @P6 STG.E [R2.64], R128 ;  /* 0x0000008002006986 */ /* 0x0005e2000c101904 */
[----:B------:R-:W-:Y:S01]  /*b7130*/  ISETP.LT.AND P6, PT, R239, c[0x0][0x178], !P2 ;  /* 0x00005e00ef007a0c */ /* 0x000fe200057c1270 */
[----:B------:R2:W-:Y:S01]  /*b7140*/  @P0 STG.E [R20.64], R144 ;  /* 0x0000009014000986 */ /* 0x0005e2000c101904 */
[----:B------:R-:W-:-:S02]  /*b7150*/  ISETP.LT.AND P2, PT, R238, c[0x0][0x178], !P2 ;  /* 0x00005e00ee007a0c */ /* 0x000fc40005741270 */
[----:B------:R-:W-:Y:S01]  /*b7160*/  ISETP.LT.AND P0, PT, R179, c[0x0][0x178], !P1 ;  /* 0x00005e00b3007a0c */ /* 0x000fe20004f01270 */
[----:B------:R-:W-:-:S04]  /*b7170*/  IMAD.WIDE R16, R39, 0x4, R14 ;  /* 0x0000000427107825 */ /* 0x000fc800078e020e */
[----:B-1----:R-:W-:-:S04]  /*b7180*/  IMAD.WIDE R24, R39, 0x4, R12 ;  /* 0x0000000427187825 */ /* 0x002fc800078e020c */
[C---:B------:R-:W-:Y:S01]  /*b7190*/  IMAD.WIDE R32, R39.reuse, 0x4, R10 ;  /* 0x0000000427207825 */ /* 0x040fe200078e020a */
[C---:B--2---:R-:W-:Y:S01]  /*b71a0*/  IADD3 R37, R39.reuse, c[0x0][0x198], RZ ;  /* 0x0000660027257a10 */ /* 0x044fe20007ffe0ff */
[----:B------:R-:W2:Y:S02]  /*b71b0*/  LDL.LU R36, [R1+0x4100] ;  /* 0x0041000001247983 */ /* 0x000ea40000300800 */
[----:B------:R-:W-:-:S04]  /*b71c0*/  IMAD.WIDE R2, R39, 0x4, R8 ;  /* 0x0000000427027825 */ /* 0x000fc800078e0208 */
[----:B------:R-:W-:Y:S01]  /*b71d0*/  IMAD.WIDE R20, R37, 0x4, R4 ;  /* 0x0000000425147825 */ /* 0x000fe200078e0204 */
[----:B------:R1:W-:Y:S03]  /*b71e0*/  @P4 STG.E [R16.64], R160 ;  /* 0x000000a010004986 */ /* 0x0003e6000c101904 */
[----:B------:R1:W-:Y:S02]  /*b71f0*/  @P5 STG.E [R24.64], R176 ;  /* 0x000000b018005986 */ /* 0x0003e4000c101904 */
[----:B------:R1:W-:Y:S02]  /*b7200*/  @P6 STG.E [R32.64], R208 ;  /* 0x000000d020006986 */ /* 0x0003e4000c101904 */
[----:B---3--:R3:W-:Y:S01]  /*b7210*/  @P2 STG.E [R2.64], R28 ;  /* 0x0000001c02002986 */ /* 0x0087e2000c101904 */
[----:B------:R1:W-:Y:S01]  /*b7220*/  @P0 STG.E [R20.64], R97 ;  /* 0x0000006114000986 */ /* 0x0003e2000c101904 */
[----:B----4-:R-:W-:-:S03]  /*b7230*/  ISETP.GE.AND P0, PT, R0, c[0x0][0x17c], PT ;  /* 0x00005f0000007a0c */ /* 0x010fc60003f06270 */
[----:B------:R-:W4:Y:S01]  /*b7240*/  LDL.LU R0, [R1+0x40f8] ;  /* 0x0040f80001007983 */ /* 0x000f220000300800 */
[----:B------:R-:W-:Y:S01]  /*b7250*/  ISETP.LT.AND P4, PT, R163, c[0x0][0x178], !P1 ;  /* 0x00005e00a3007a0c */ /* 0x000fe20004f81270 */
[----:B------:R-:W-:Y:S01]  /*b7260*/  IMAD.WIDE R34, R37, 0x4, R194 ;  /* 0x0000000425227825 */ /* 0x000fe200078e02c2 */
[----:B------:R-:W-:Y:S02]  /*b7270*/  ISETP.LT.AND P5, PT, R99, c[0x0][0x178], !P1 ;  /* 0x00005e0063007a0c */ /* 0x000fe40004fa1270 */
[----:B------:R-:W-:Y:S02]  /*b7280*/  ISETP.LT.AND P6, PT, R147, c[0x0][0x178], !P1 ;  /* 0x00005e0093007a0c */ /* 0x000fe40004fc1270 */
[----:B------:R-:W-:Y:S01]  /*b7290*/  ISETP.LT.AND P2, PT, R131, c[0x0][0x178], !P1 ;  /* 0x00005e0083007a0c */ /* 0x000fe20004f41270 */
[----:B-1----:R-:W-:-:S04]  /*b72a0*/  IMAD.WIDE R16, R37, 0x4, R6 ;  /* 0x0000000425107825 */ /* 0x002fc800078e0206 */
[----:B------:R-:W-:Y:S02]  /*b72b0*/  IMAD.WIDE R24, R37, 0x4, R192 ;  /* 0x0000000425187825 */ /* 0x000fe400078e02c0 */
[----:B------:R-:W-:Y:S01]  /*b72c0*/  @P4 STG.E [R34.64], R113 ;  /* 0x0000007122004986 */ /* 0x000fe2000c101904 */
[----:B------:R-:W-:Y:S01]  /*b72d0*/  ISETP.LT.AND P4, PT, R115, c[0x0][0x178], !P1 ;  /* 0x00005e0073007a0c */ /* 0x000fe20004f81270 */
[----:B------:R-:W-:Y:S01]  /*b72e0*/  IMAD.WIDE R32, R37, 0x4, R14 ;  /* 0x0000000425207825 */ /* 0x000fe200078e020e */
[----:B------:R-:W-:-:S03]  /*b72f0*/  ISETP.GE.AND P3, PT, R38, c[0x0][0x17c], PT ;  /* 0x00005f0026007a0c */ /* 0x000fc60003f66270 */
[----:B---3--:R-:W-:Y:S01]  /*b7300*/  IMAD.WIDE R2, R37, 0x4, R12 ;  /* 0x0000000425027825 */ /* 0x008fe200078e020c */
[----:B------:R1:W-:Y:S01]  /*b7310*/  @P5 STG.E [R16.64], R129 ;  /* 0x0000008110005986 */ /* 0x0003e2000c101904 */
[----:B------:R-:W-:Y:S02]  /*b7320*/  ISETP.LT.AND P5, PT, R239, c[0x0][0x178], !P1 ;  /* 0x00005e00ef007a0c */ /* 0x000fe40004fa1270 */
[----:B------:R3:W-:Y:S01]  /*b7330*/  @P6 STG.E [R24.64], R145 ;  /* 0x0000009118006986 */ /* 0x0007e2000c101904 */
[----:B------:R-:W-:Y:S02]  /*b7340*/  ISETP.LT.AND P1, PT, R238, c[0x0][0x178], !P1 ;  /* 0x00005e00ee007a0c */ /* 0x000fe40004f21270 */
[----:B------:R-:W-:Y:S01]  /*b7350*/  ISETP.LT.AND P6, PT, R179, c[0x0][0x178], !P3 ;  /* 0x00005e00b3007a0c */ /* 0x000fe20005fc1270 */
[----:B------:R3:W-:Y:S01]  /*b7360*/  @P2 STG.E [R32.64], R161 ;  /* 0x000000a120002986 */ /* 0x0007e2000c101904 */
[----:B------:R-:W-:Y:S02]  /*b7370*/  ISETP.LT.AND P2, PT, R163, c[0x0][0x178], !P3 ;  /* 0x00005e00a3007a0c */ /* 0x000fe40005f41270 */
[----:B------:R-:W-:Y:S01]  /*b7380*/  IADD3 R39, R37, c[0x0][0x198], RZ ;  /* 0x0000660025277a10 */ /* 0x000fe20007ffe0ff */
[----:B------:R3:W-:Y:S01]  /*b7390*/  @P4 STG.E [R2.64], R177 ;  /* 0x000000b102004986 */ /* 0x0007e2000c101904 */
[----:B------:R-:W-:Y:S01]  /*b73a0*/  ISETP.LT.AND P4, PT, R99, c[0x0][0x178], !P3 ;  /* 0x00005e0063007a0c */ /* 0x000fe20005f81270 */
[----:B------:R-:W-:-:S04]  /*b73b0*/  IMAD.WIDE R20, R37, 0x4, R10 ;  /* 0x0000000425147825 */ /* 0x000fc800078e020a */
[----:B-1----:R-:W-:-:S04]  /*b73c0*/  IMAD.WIDE R16, R37, 0x4, R8 ;  /* 0x0000000425107825 */ /* 0x002fc800078e0208 */
[----:B---3--:R-:W-:-:S04]  /*b73d0*/  IMAD.WIDE R24, R39, 0x4, R4 ;  /* 0x0000000427187825 */ /* 0x008fc800078e0204 */
[----:B------:R-:W-:-:S04]  /*b73e0*/  IMAD.WIDE R34, R39, 0x4, R194 ;  /* 0x0000000427227825 */ /* 0x000fc800078e02c2 */
[----:B------:R-:W-:Y:S01]  /*b73f0*/  IMAD.WIDE R32, R39, 0x4, R6 ;  /* 0x0000000427207825 */ /* 0x000fe200078e0206 */
[----:B------:R1:W-:Y:S03]  /*b7400*/  @P5 STG.E [R20.64], R209 ;  /* 0x000000d114005986 */ /* 0x0003e6000c101904 */
[----:B------:R3:W-:Y:S01]  /*b7410*/  @P1 STG.E [R16.64], R29 ;  /* 0x0000001d10001986 */ /* 0x0007e2000c101904 */
[----:B------:R-:W-:Y:S01]  /*b7420*/  ISETP.LT.AND P5, PT, R147, c[0x0][0x178], !P3 ;  /* 0x00005e0093007a0c */ /* 0x000fe20005fa1270 */
[----:B------:R3:W-:Y:S01]  /*b7430*/  @P6 STG.E [R24.64], R110 ;  /* 0x0000006e18006986 */ /* 0x0007e2000c101904 */
[----:B------:R-:W-:Y:S01]  /*b7440*/  ISETP.LT.AND P6, PT, R131, c[0x0][0x178], !P3 ;  /* 0x00005e0083007a0c */ /* 0x000fe20005fc1270 */
[----:B------:R3:W-:Y:S01]  /*b7450*/  @P2 STG.E [R34.64], R126 ;  /* 0x0000007e22002986 */ /* 0x0007e2000c101904 */
[----:B------:R-:W-:Y:S01]  /*b7460*/  ISETP.LT.AND P2, PT, R115, c[0x0][0x178], !P3 ;  /* 0x00005e0073007a0c */ /* 0x000fe20005f41270 */
[----:B------:R-:W-:Y:S01]  /*b7470*/  @P4 STG.E [R32.64], R142 ;  /* 0x0000008e20004986 */ /* 0x000fe2000c101904 */
[----:B------:R-:W-:Y:S01]  /*b7480*/  ISETP.LT.AND P4, PT, R239, c[0x0][0x178], !P3 ;  /* 0x00005e00ef007a0c */ /* 0x000fe20005f81270 */
[----:B------:R-:W-:-:S02]  /*b7490*/  ISETP.LT.AND P3, PT, R238, c[0x0][0x178], !P3 ;  /* 0x00005e00ee007a0c */ /* 0x000fc40005f61270 */
[----:B------:R-:W-:-:S04]  /*b74a0*/  IMAD.WIDE R2, R39, 0x4, R192 ;  /* 0x0000000427027825 */ /* 0x000fc800078e02c0 */
[----:B-1----:R-:W-:-:S04]  /*b74b0*/  IMAD.WIDE R20, R39, 0x4, R14 ;  /* 0x0000000427147825 */ /* 0x002fc800078e020e */
[----:B---3--:R-:W-:-:S04]  /*b74c0*/  IMAD.WIDE R16, R39, 0x4, R12 ;  /* 0x0000000427107825 */ /* 0x008fc800078e020c */
[----:B------:R-:W-:-:S04]  /*b74d0*/  IMAD.WIDE R24, R39, 0x4, R10 ;  /* 0x0000000427187825 */ /* 0x000fc800078e020a */
[----:B------:R-:W-:Y:S01]  /*b74e0*/  IMAD.WIDE R28, R39, 0x4, R8 ;  /* 0x00000004271c7825 */ /* 0x000fe200078e0208 */
[----:B------:R1:W-:Y:S03]  /*b74f0*/  @P5 STG.E [R2.64], R158 ;  /* 0x0000009e02005986 */ /* 0x0003e6000c101904 */
[----:B------:R3:W-:Y:S01]  /*b7500*/  @P6 STG.E [R20.64], R174 ;  /* 0x000000ae14006986 */ /* 0x0007e2000c101904 */
[----:B------:R-:W2:Y:S04]  /*b7510*/  LDL.LU R34, [R1+0x40ec] ;  /* 0x0040ec0001227983 */ /* 0x000ea80000300800 */
[----:B------:R1:W-:Y:S01]  /*b7520*/  @P2 STG.E [R16.64], R190 ;  /* 0x000000be10002986 */ /* 0x0003e2000c101904 */
[----:B------:R1:W-:Y:S03]  /*b7530*/  @P4 STG.E [R24.64], R198 ;  /* 0x000000c618004986 */ /* 0x0003e6000c101904 */
[----:B------:R-:W-:Y:S01]  /*b7540*/  @P3 STG.E [R28.64], R22 ;  /* 0x000000161c003986 */ /* 0x000fe2000c101904 */
[----:B------:R-:W-:-:S02]  /*b7550*/  ISETP.LT.AND P5, PT, R179, c[0x0][0x178], !P0 ;  /* 0x00005e00b3007a0c */ /* 0x000fc400047a1270 */
[----:B----4-:R-:W-:Y:S02]  /*b7560*/  ISETP.GE.AND P3, PT, R0, c[0x0][0x17c], PT ;  /* 0x00005f0000007a0c */ /* 0x010fe40003f66270 */
[----:B------:R-:W4:Y:S01]  /*b7570*/  LDL.LU R0, [R1+0x40e0] ;  /* 0x0040e00001007983 */ /* 0x000f220000300800 */
[----:B------:R-:W-:Y:S02]  /*b7580*/  IADD3 R35, R39, c[0x0][0x198], RZ ;  /* 0x0000660027237a10 */ /* 0x000fe40007ffe0ff */
[----:B------:R-:W-:Y:S02]  /*b7590*/  ISETP.LT.AND P6, PT, R163, c[0x0][0x178], !P0 ;  /* 0x00005e00a3007a0c */ /* 0x000fe400047c1270 */
[----:B------:R-:W-:Y:S01]  /*b75a0*/  ISETP.LT.AND P2, PT, R99, c[0x0][0x178], !P0 ;  /* 0x00005e0063007a0c */ /* 0x000fe20004741270 */
[----:B-1----:R-:W-:-:S04]  /*b75b0*/  IMAD.WIDE R2, R35, 0x4, R4 ;  /* 0x0000000423027825 */ /* 0x002fc800078e0204 */
[----:B------:R-:W-:Y:S01]  /*b75c0*/  IMAD.WIDE R32, R35, 0x4, R194 ;  /* 0x0000000423207825 */ /* 0x000fe200078e02c2 */
[----:B------:R-:W-:Y:S01]  /*b75d0*/  ISETP.LT.AND P4, PT, R147, c[0x0][0x178], !P0 ;  /* 0x00005e0093007a0c */ /* 0x000fe20004781270 */
[----:B------:R1:W-:Y:S01]  /*b75e0*/  @P5 STG.E [R2.64], R111 ;  /* 0x0000006f02005986 */ /* 0x0003e2000c101904 */
[----:B------:R-:W-:Y:S01]  /*b75f0*/  ISETP.LT.AND P5, PT, R131, c[0x0][0x178], !P0 ;  /* 0x00005e0083007a0c */ /* 0x000fe200047a1270 */
[----:B---3--:R-:W-:Y:S02]  /*b7600*/  IMAD.WIDE R20, R35, 0x4, R6 ;  /* 0x0000000423147825 */ /* 0x008fe400078e0206 */
[----:B------:R-:W-:Y:S01]  /*b7610*/  @P6 STG.E [R32.64], R127 ;  /* 0x0000007f20006986 */ /* 0x000fe2000c101904 */
[----:B------:R-:W-:Y:S01]  /*b7620*/  ISETP.LT.AND P6, PT, R115, c[0x0][0x178], !P0 ;  /* 0x00005e0073007a0c */ /* 0x000fe200047c1270 */
[----:B------:R-:W-:-:S04]  /*b7630*/  IMAD.WIDE R16, R35, 0x4, R192 ;  /* 0x0000000423107825 */ /* 0x000fc800078e02c0 */
[----:B------:R-:W-:Y:S01]  /*b7640*/  IMAD.WIDE R24, R35, 0x4, R14 ;  /* 0x0000000423187825 */ /* 0x000fe200078e020e */
[----:B--2---:R-:W-:Y:S01]  /*b7650*/  ISETP.GE.AND P1, PT, R36, c[0x0][0x17c], PT ;  /* 0x00005f0024007a0c */ /* 0x004fe20003f26270 */
[----:B------:R2:W-:Y:S01]  /*b7660*/  @P2 STG.E [R20.64], R143 ;  /* 0x0000008f14002986 */ /* 0x0005e2000c101904 */
[----:B------:R-:W-:Y:S01]  /*b7670*/  ISETP.LT.AND P2, PT, R239, c[0x0][0x178], !P0 ;  /* 0x00005e00ef007a0c */ /* 0x000fe20004741270 */
[----:B------:R3:W-:Y:S01]  /*b7680*/  @P4 STG.E [R16.64], R159 ;  /* 0x0000009f10004986 */ /* 0x0007e2000c101904 */
[----:B------:R-:W-:Y:S01]  /*b7690*/  ISETP.LT.AND P0, PT, R238, c[0x0][0x178], !P0 ;  /* 0x00005e00ee007a0c */ /* 0x000fe20004701270 */
[----:B-1----:R-:W-:Y:S01]  /*b76a0*/  IMAD.WIDE R2, R35, 0x4, R12 ;  /* 0x0000000423027825 */ /* 0x002fe200078e020c */
[----:B------:R-:W-:Y:S01]  /*b76b0*/  ISETP.LT.AND P4, PT, R179, c[0x0][0x178], !P1 ;  /* 0x00005e00b3007a0c */ /* 0x000fe20004f81270 */
[----:B------:R1:W-:Y:S01]  /*b76c0*/  @P5 STG.E [R24.64], R175 ;  /* 0x000000af18005986 */ /* 0x0003e2000c101904 */
[----:B------:R-:W-:Y:S02]  /*b76d0*/  ISETP.LT.AND P5, PT, R163, c[0x0][0x178], !P1 ;  /* 0x00005e00a3007a0c */ /* 0x000fe40004fa1270 */
[----:B------:R-:W-:Y:S01]  /*b76e0*/  IADD3 R37, R35, c[0x0][0x198], RZ ;  /* 0x0000660023257a10 */ /* 0x000fe20007ffe0ff */
[----:B------:R-:W-:Y:S01]  /*b76f0*/  @P6 STG.E [R2.64], R191 ;  /* 0x000000bf02006986 */ /* 0x000fe2000c101904 */
[----:B------:R-:W-:Y:S01]  /*b7700*/  ISETP.LT.AND P6, PT, R99, c[0x0][0x178], !P1 ;  /* 0x00005e0063007a0c */ /* 0x000fe20004fc1270 */
[----:B------:R-:W-:-:S04]  /*b7710*/  IMAD.WIDE R28, R35, 0x4, R10 ;  /* 0x00000004231c7825 */ /* 0x000fc800078e020a */
[----:B--2---:R-:W-:-:S04]  /*b7720*/  IMAD.WIDE R20, R35, 0x4, R8 ;  /* 0x0000000423147825 */ /* 0x004fc800078e0208 */
[----:B---3--:R-:W-:-:S04]  /*b7730*/  IMAD.WIDE R16, R37, 0x4, R4 ;  /* 0x0000000425107825 */ /* 0x008fc800078e0204 */
[C---:B------:R-:W-:Y:S01]  /*b7740*/  IMAD.WIDE R32, R37.reuse, 0x4, R194 ;  /* 0x0000000425207825 */ /* 0x040fe200078e02c2 */
[----:B------:R-:W-:Y:S03]  /*b7750*/  @P2 STG.E [R28.64], R199 ;  /* 0x000000c71c002986 */ /* 0x000fe6000c101904 */
[----:B------:R-:W-:Y:S02]  /*b7760*/  @P0 STG.E [R20.64], R23 ;  /* 0x0000001714000986 */ /* 0x000fe4000c101904 */
[----:B------:R-:W-:Y:S02]  /*b7770*/  @P4 STG.E [R16.64], R106 ;  /* 0x0000006a10004986 */ /* 0x000fe4000c101904 */
[----:B-1----:R-:W-:Y:S01]  /*b7780*/  IMAD.WIDE R24, R37, 0x4, R6 ;  /* 0x0000000425187825 */ /* 0x002fe200078e0206 */
[----:B------:R1:W-:Y:S01]  /*b7790*/  @P5 STG.E [R32.64], R122 ;  /* 0x0000007a20005986 */ /* 0x0003e2000c101904 */
[----:B------:R-:W-:-:S02]  /*b77a0*/  ISETP.LT.AND P2, PT, R147, c[0x0][0x178], !P1 ;  /* 0x00005e0093007a0c */ /* 0x000fc40004f41270 */
[----:B------:R-:W-:Y:S02]  /*b77b0*/  ISETP.LT.AND P4, PT, R131, c[0x0][0x178], !P1 ;  /* 0x00005e0083007a0c */ /* 0x000fe40004f81270 */
[----:B------:R-:W-:Y:S01]  /*b77c0*/  ISETP.LT.AND P5, PT, R115, c[0x0][0x178], !P1 ;  /* 0x00005e0073007a0c */ /* 0x000fe20004fa1270 */
[----:B------:R-:W-:Y:S01]  /*b77d0*/  @P6 STG.E [R24.64], R138 ;  /* 0x0000008a18006986 */ /* 0x000fe2000c101904 */
[----:B------:R-:W-:Y:S01]  /*b77e0*/  ISETP.LT.AND P6, PT, R239, c[0x0][0x178], !P1 ;  /* 0x00005e00ef007a0c */ /* 0x000fe20004fc1270 */
[----:B------:R-:W-:Y:S02]  /*b77f0*/  ISETP.LT.AND P1, PT, R238, c[0x0][0x178], !P1 ;  /* 0x00005e00ee007a0c */ /* 0x000fe40004f21270 */
[----:B-1----:R-:W2:Y:S01]  /*b7800*/  LDL.LU R32, [R1+0x40d4] ;  /* 0x0040d40001207983 */ /* 0x002ea20000300800 */
[----:B------:R-:W-:-:S04]  /*b7810*/  IMAD.WIDE R2, R37, 0x4, R192 ;  /* 0x0000000425027825 */ /* 0x000fc800078e02c0 */
[----:B------:R-:W-:-:S04]  /*b7820*/  IMAD.WIDE R28, R37, 0x4, R14 ;  /* 0x00000004251c7825 */ /* 0x000fc800078e020e */
[----:B------:R-:W-:-:S04]  /*b7830*/  IMAD.WIDE R16, R37, 0x4, R12 ;  /* 0x0000000425107825 */ /* 0x000fc800078e020c */
[----:B------:R-:W-:-:S04]  /*b7840*/  IMAD.WIDE R20, R37, 0x4, R10 ;  /* 0x0000000425147825 */ /* 0x000fc800078e020a */
[----:B------:R-:W-:Y:S01]  /*b7850*/  IMAD.WIDE R22, R37, 0x4, R8 ;  /* 0x0000000425167825 */ /* 0x000fe200078e0208 */
[----:B------:R1:W-:Y:S03]  /*b7860*/  @P2 STG.E [R2.64], R154 ;  /* 0x0000009a02002986 */ /* 0x0003e6000c101904 */
[----:B------:R3:W-:Y:S02]  /*b7870*/  @P4 STG.E [R28.64], R170 ;  /* 0x000000aa1c004986 */ /* 0x0007e4000c101904 */
[----:B------:R3:W-:Y:S02]  /*b7880*/  @P5 STG.E [R16.64], R186 ;  /* 0x000000ba10005986 */ /* 0x0007e4000c101904 */
[----:B------:R4:W-:Y:S01]  /*b7890*/  @P6 STG.E [R20.64], R202 ;  /* 0x000000ca14006986 */ /* 0x0009e2000c101904 */
[----:B------:R-:W-:Y:S01]  /*b78a0*/  @P1 STG.E [R22.64], R18 ;  /* 0x0000001216001986 */ /* 0x000fe2000c101904 */
[----:B------:R-:W-:-:S02]  /*b78b0*/  ISETP.LT.AND P2, PT, R179, c[0x0][0x178], !P3 ;  /* 0x00005e00b3007a0c */ /* 0x000fc40005f41270 */
[----:B------:R-:W-:Y:S02]  /*b78c0*/  ISETP.LT.AND P4, PT, R163, c[0x0][0x178], !P3 ;  /* 0x00005e00a3007a0c */ /* 0x000fe40005f81270 */
[----:B------:R-:W-:Y:S02]  /*b78d0*/  IADD3 R33, R37, c[0x0][0x198], RZ ;  /* 0x0000660025217a10 */ /* 0x000fe40007ffe0ff */
[----:B------:R-:W-:Y:S02]  /*b78e0*/  ISETP.LT.AND P5, PT, R99, c[0x0][0x178], !P3 ;  /* 0x00005e0063007a0c */ /* 0x000fe40005fa1270 */
[----:B------:R-:W-:Y:S01]  /*b78f0*/  ISETP.LT.AND P6, PT, R147, c[0x0][0x178], !P3 ;  /* 0x00005e0093007a0c */ /* 0x000fe20005fc1270 */
[----:B-1----:R-:W-:-:S04]  /*b7900*/  IMAD.WIDE R2, R33, 0x4, R4 ;  /* 0x0000000421027825 */ /* 0x002fc800078e0204 */
[----:B------:R-:W-:-:S04]  /*b7910*/  IMAD.WIDE R24, R33, 0x4, R194 ;  /* 0x0000000421187825 */ /* 0x000fc800078e02c2 */
[----:B---3--:R-:W-:Y:S01]  /*b7920*/  IMAD.WIDE R28, R33, 0x4, R6 ;  /* 0x00000004211c7825 */ /* 0x008fe200078e0206 */
[----:B----4-:R-:W-:Y:S02]  /*b7930*/  ISETP.GE.AND P1, PT, R0, c[0x0][0x17c], PT ;  /* 0x00005f0000007a0c */ /* 0x010fe40003f26270 */
[----:B------:R-:W3:Y:S04]  /*b7940*/  LDL.LU R0, [R1+0x41a8] ;  /* 0x0041a80001007983 */ /* 0x000ee80000300800 */
[----:B------:R1:W-:Y:S01]  /*b7950*/  @P2 STG.E [R2.64], R107 ;  /* 0x0000006b02002986 */ /* 0x0003e2000c101904 */
[----:B------:R-:W-:Y:S01]  /*b7960*/  ISETP.LT.AND P2, PT, R131, c[0x0][0x178], !P3 ;  /* 0x00005e0083007a0c */ /* 0x000fe20005f41270 */
[----:B------:R4:W-:Y:S01]  /*b7970*/  @P4 STG.E [R24.64], R123 ;  /* 0x0000007b18004986 */ /* 0x0009e2000c101904 */
[----:B------:R-:W-:Y:S01]  /*b7980*/  ISETP.LT.AND P4, PT, R115, c[0x0][0x178], !P3 ;  /* 0x00005e0073007a0c */ /* 0x000fe20005f81270 */
[----:B------:R-:W-:Y:S01]  /*b7990*/  @P5 STG.E [R28.64], R139 ;  /* 0x0000008b1c005986 */ /* 0x000fe2000c101904 */
[----:B------:R-:W-:Y:S01]  /*b79a0*/  IMAD.WIDE R16, R33, 0x4, R192 ;  /* 0x0000000421107825 */ /* 0x000fe200078e02c0 */
[----:B------:R-:W-:-:S03]  /*b79b0*/  ISETP.LT.AND P5, PT, R239, c[0x0][0x178], !P3 ;  /* 0x00005e00ef007a0c */ /* 0x000fc60005fa1270 */
[----:B------:R-:W-:Y:S01]  /*b79c0*/  ISETP.LT.AND P3, PT, R238, c[0x0][0x178], !P3 ;  /* 0x00005e00ee007a0c */ /* 0x000fe20005f61270 */
[----:B------:R-:W-:Y:S01]  /*b79d0*/  ISETP.GE.AND P0, PT, R34, c[0x0][0x17c], PT ;  /* 0x00005f0022007a0c */ /* 0x000fe20003f06270 */
[C---:B------:R-:W-:Y:S01]  /*b79e0*/  IMAD.WIDE R20, R33.reuse, 0x4, R14 ;  /* 0x0000000421147825 */ /* 0x040fe200078e020e */
[----:B------:R4:W-:Y:S03]  /*b79f0*/  @P6 STG.E [R16.64], R155 ;  /* 0x0000009b10006986 */ /* 0x0009e6000c101904 */
[----:B-1----:R-:W-:Y:S01]  /*b7a00*/  IMAD.WIDE R2, R33, 0x4, R12 ;  /* 0x0000000421027825 */ /* 0x002fe200078e020c */
[----:B------:R-:W-:-:S03]  /*b7a10*/  ISETP.LT.AND P6, PT, R179, c[0x0][0x178], !P0 ;  /* 0x00005e00b3007a0c */ /* 0x000fc600047c1270 */
[C---:B------:R-:W-:Y:S01]  /*b7a20*/  IMAD.WIDE R22, R33.reuse, 0x4, R10 ;  /* 0x0000000421167825 */ /* 0x040fe200078e020a */
[----:B------:R-:W-:-:S03]  /*b7a30*/  IADD3 R35, R33, c[0x0][0x198], RZ ;  /* 0x0000660021237a10 */ /* 0x000fc60007ffe0ff */
[----:B----4-:R-:W-:Y:S01]  /*b7a40*/  IMAD.WIDE R24, R33, 0x4, R8 ;  /* 0x0000000421187825 */ /* 0x010fe200078e0208 */
[----:B------:R1:W-:Y:S01]  /*b7a50*/  @P2 STG.E [R20.64], R171 ;  /* 0x000000ab14002986 */ /* 0x0003e2000c101904 */
[----:B------:R-:W-:Y:S02]  /*b7a60*/  ISETP.LT.AND P2, PT, R163, c[0x0][0x178], !P0 ;  /* 0x00005e00a3007a0c */ /* 0x000fe40004741270 */
[----:B------:R4:W-:Y:S01]  /*b7a70*/  @P4 STG.E [R2.64], R187 ;  /* 0x000000bb02004986 */ /* 0x0009e2000c101904 */
[----:B------:R-:W-:Y:S01]  /*b7a80*/  ISETP.LT.AND P4, PT, R99, c[0x0][0x178], !P0 ;  /* 0x00005e0063007a0c */ /* 0x000fe20004781270 */
[----:B------:R4:W-:Y:S01]  /*b7a90*/  @P5 STG.E [R22.64], R203 ;  /* 0x000000cb16005986 */ /* 0x0009e2000c101904 */
[----:B------:R-:W-:Y:S01]  /*b7aa0*/  ISETP.LT.AND P5, PT, R147, c[0x0][0x178], !P0 ;  /* 0x00005e0093007a0c */ /* 0x000fe200047a1270 */
[----:B------:R-:W-:-:S04]  /*b7ab0*/  IMAD.WIDE R16, R35, 0x4, R4 ;  /* 0x0000000423107825 */ /* 0x000fc800078e0204 */
[----:B------:R-:W-:Y:S01]  /*b7ac0*/  @P3 STG.E [R24.64], R19 ;  /* 0x0000001318003986 */ /* 0x000fe2000c101904 */
[----:B------:R-:W-:Y:S01]  /*b7ad0*/  ISETP.LT.AND P3, PT, R131, c[0x0][0x178], !P0 ;  /* 0x00005e0083007a0c */ /* 0x000fe20004761270 */
[----:B------:R-:W-:-:S04]  /*b7ae0*/  IMAD.WIDE R28, R35, 0x4, R194 ;  /* 0x00000004231c7825 */ /* 0x000fc800078e02c2 */
[----:B-1----:R-:W-:Y:S01]  /*b7af0*/  IMAD.WIDE R20, R35, 0x4, R6 ;  /* 0x0000000423147825 */ /* 0x002fe200078e0206 */
[----:B------:R1:W-:Y:S01]  /*b7b00*/  @P6 STG.E [R16.64], R102 ;  /* 0x0000006610006986 */ /* 0x0003e2000c101904 */
[----:B------:R-:W-:Y:S02]  /*b7b10*/  ISETP.LT.AND P6, PT, R115, c[0x0][0x178], !P0 ;  /* 0x00005e0073007a0c */ /* 0x000fe400047c1270 */
[----:B----4-:R-:W-:-:S04]  /*b7b20*/  IMAD.WIDE R2, R35, 0x4, R192 ;  /* 0x0000000423027825 */ /* 0x010fc800078e02c0 */
[----:B------:R-:W-:Y:S01]  /*b7b30*/  IMAD.WIDE R22, R35, 0x4, R14 ;  /* 0x0000000423167825 */ /* 0x000fe200078e020e */
[----:B------:R4:W-:Y:S03]  /*b7b40*/  @P2 STG.E [R28.64], R118 ;  /* 0x000000761c002986 */ /* 0x0009e6000c101904 */
[----:B------:R4:W-:Y:S01]  /*b7b50*/  @P4 STG.E [R20.64], R134 ;  /* 0x0000008614004986 */ /* 0x0009e2000c101904 */
[----:B------:R-:W-:Y:S01]  /*b7b60*/  ISETP.LT.AND P4, PT, R239, c[0x0][0x178], !P0 ;  /* 0x00005e00ef007a0c */ /* 0x000fe20004781270 */
[----:B------:R2:W-:Y:S01]  /*b7b70*/  @P5 STG.E [R2.64], R150 ;  /* 0x0000009602005986 */ /* 0x0005e2000c101904 */
[----:B------:R-:W-:Y:S02]  /*b7b80*/  ISETP.LT.AND P0, PT, R238, c[0x0][0x178], !P0 ;  /* 0x00005e00ee007a0c */ /* 0x000fe40004701270 */
[----:B------:R-:W-:Y:S01]  /*b7b90*/  ISETP.LT.AND P5, PT, R179, c[0x0][0x178], !P1 ;  /* 0x00005e00b3007a0c */ /* 0x000fe20004fa1270 */
[----:B------:R2:W-:Y:S01]  /*b7ba0*/  @P3 STG.E [R22.64], R166 ;  /* 0x000000a616003986 */ /* 0x0005e2000c101904 */
[----:B-1----:R-:W-:Y:S01]  /*b7bb0*/  IMAD.WIDE R16, R35, 0x4, R12 ;  /* 0x0000000423107825 */ /* 0x002fe200078e020c */
[----:B------:R-:W-:-:S03]  /*b7bc0*/  ISETP.LT.AND P3, PT, R163, c[0x0][0x178], !P1 ;  /* 0x00005e00a3007a0c */ /* 0x000fc60004f61270 */
[C---:B------:R-:W-:Y:S01]  /*b7bd0*/  IMAD.WIDE R18, R35.reuse, 0x4, R10 ;  /* 0x0000000423127825 */ /* 0x040fe200078e020a */
[----:B----4-:R-:W-:Y:S01]  /*b7be0*/  IADD3 R29, R35, c[0x0][0x198], RZ ;  /* 0x00006600231d7a10 */ /* 0x010fe20007ffe0ff */
[----:B------:R1:W-:Y:S01]  /*b7bf0*/  @P6 STG.E [R16.64], R182 ;  /* 0x000000b610006986 */ /* 0x0003e2000c101904 */
[----:B------:R-:W-:Y:S01]  /*b7c00*/  ISETP.LT.AND P6, PT, R99, c[0x0][0x178], !P1 ;  /* 0x00005e0063007a0c */ /* 0x000fe20004fc1270 */
[----:B------:R-:W-:-:S04]  /*b7c10*/  IMAD.WIDE R20, R35, 0x4, R8 ;  /* 0x0000000423147825 */ /* 0x000fc800078e0208 */
[----:B--2---:R-:W-:-:S04]  /*b7c20*/  IMAD.WIDE R2, R29, 0x4, R4 ;  /* 0x000000041d027825 */ /* 0x004fc800078e0204 */
[----:B------:R-:W-:Y:S01]  /*b7c30*/  IMAD.WIDE R24, R29, 0x4, R194 ;  /* 0x000000041d187825 */ /* 0x000fe200078e02c2 */
[----:B------:R2:W-:Y:S03]  /*b7c40*/  @P4 STG.E [R18.64], R206 ;  /* 0x000000ce12004986 */ /* 0x0005e6000c101904 */
[----:B------:R-:W-:Y:S01]  /*b7c50*/  @P0 STG.E [R20.64], R26 ;  /* 0x0000001a14000986 */ /* 0x000fe2000c101904 */
[----:B------:R-:W-:Y:S01]  /*b7c60*/  ISETP.LT.AND P4, PT, R147, c[0x0][0x178], !P1 ;  /* 0x00005e0093007a0c */ /* 0x000fe20004f81270 */
[----:B------:R4:W-:Y:S01]  /*b7c70*/  @P5 STG.E [R2.64], R103 ;  /* 0x0000006702005986 */ /* 0x0009e2000c101904 */
[----:B------:R-:W-:Y:S01]  /*b7c80*/  ISETP.LT.AND P5, PT, R131, c[0x0][0x178], !P1 ;  /* 0x00005e0083007a0c */ /* 0x000fe20004fa1270 */
[----:B------:R-:W-:Y:S01]  /*b7c90*/  IMAD.WIDE R22, R29, 0x4, R6 ;  /* 0x000000041d167825 */ /* 0x000fe200078e0206 */
[----:B------:R-:W-:Y:S01]  /*b7ca0*/  @P3 STG.E [R24.64], R119 ;  /* 0x0000007718003986 */ /* 0x000fe2000c101904 */
[----:B------:R-:W-:-:S02]  /*b7cb0*/  ISETP.LT.AND P3, PT, R115, c[0x0][0x178], !P1 ;  /* 0x00005e0073007a0c */ /* 0x000fc40004f61270 */
[----:B-1----:R-:W-:Y:S01]  /*b7cc0*/  IMAD.WIDE R16, R29, 0x4, R192 ;  /* 0x000000041d107825 */ /* 0x002fe200078e02c0 */
[----:B------:R1:W-:Y:S01]  /*b7cd0*/  @P6 STG.E [R22.64], R135 ;  /* 0x0000008716006986 */ /* 0x0003e2000c101904 */
[----:B------:R-:W-:Y:S02]  /*b7ce0*/  ISETP.LT.AND P6, PT, R239, c[0x0][0x178], !P1 ;  /* 0x00005e00ef007a0c */ /* 0x000fe40004fc1270 */
[----:B------:R-:W-:Y:S02]  /*b7cf0*/  ISETP.LT.AND P1, PT, R238, c[0x0][0x178], !P1 ;  /* 0x00005e00ee007a0c */ /* 0x000fe40004f21270 */
[----:B--2---:R-:W-:Y:S01]  /*b7d00*/  IMAD.WIDE R18, R29, 0x4, R14 ;  /* 0x000000041d127825 */ /* 0x004fe200078e020e */
[----:B------:R-:W-:-:S03]  /*b7d10*/  ISETP.GE.AND P2, PT, R32, c[0x0][0x17c], PT ;  /* 0x00005f0020007a0c */ /* 0x000fc60003f46270 */
[----:B----4-:R-:W-:Y:S01]  /*b7d20*/  IMAD.WIDE R2, R29, 0x4, R12 ;  /* 0x000000041d027825 */ /* 0x010fe200078e020c */
[----:B------:R2:W-:Y:S03]  /*b7d30*/  @P4 STG.E [R16.64], R151 ;  /* 0x0000009710004986 */ /* 0x0005e6000c101904 */
[----:B------:R4:W-:Y:S01]  /*b7d40*/  @P5 STG.E [R18.64], R167 ;  /* 0x000000a712005986 */ /* 0x0009e2000c101904 */
[----:B------:R-:W-:Y:S02]  /*b7d50*/  ISETP.LT.AND P4, PT, R179, c[0x0][0x178], !P2 ;  /* 0x00005e00b3007a0c */ /* 0x000fe40005781270 */
[----:B------:R-:W-:Y:S01]  /*b7d60*/  ISETP.LT.AND P5, PT, R163, c[0x0][0x178], !P2 ;  /* 0x00005e00a3007a0c */ /* 0x000fe200057a1270 */
[----:B------:R-:W-:Y:S01]  /*b7d70*/  IMAD.WIDE R20, R29, 0x4, R10 ;  /* 0x000000041d147825 */ /* 0x000fe200078e020a */
[----:B------:R4:W-:Y:S01]  /*b7d80*/  @P3 STG.E [R2.64], R183 ;  /* 0x000000b702003986 */ /* 0x0009e2000c101904 */
[----:B------:R-:W-:-:S02]  /*b7d90*/  ISETP.LT.AND P3, PT, R99, c[0x0][0x178], !P2 ;  /* 0x00005e0063007a0c */ /* 0x000fc40005761270 */
[C---:B-1----:R-:W-:Y:S01]  /*b7da0*/  IMAD.WIDE R22, R29.reuse, 0x4, R8 ;  /* 0x000000041d167825 */ /* 0x042fe200078e0208 */
[----:B------:R-:W-:Y:S01]  /*b7db0*/  IADD3 R33, R29, c[0x0][0x198], RZ ;  /* 0x000066001d217a10 */ /* 0x000fe20007ffe0ff */
[----:B------:R1:W-:Y:S01]  /*b7dc0*/  @P6 STG.E [R20.64], R207 ;  /* 0x000000cf14006986 */ /* 0x0003e2000c101904 */
[----:B------:R-:W-:Y:S02]  /*b7dd0*/  ISETP.LT.AND P6, PT, R147, c[0x0][0x178], !P2 ;  /* 0x00005e0093007a0c */ /* 0x000fe400057c1270 */
[----:B------:R1:W-:Y:S01]  /*b7de0*/  @P1 STG.E [R22.64], R27 ;  /* 0x0000001b16001986 */ /* 0x0003e2000c101904 */
[----:B------:R-:W-:Y:S01]  /*b7df0*/  ISETP.LT.AND P1, PT, R131, c[0x0][0x178], !P2 ;  /* 0x00005e0083007a0c */ /* 0x000fe20005721270 */
[----:B--2---:R-:W-:-:S04]  /*b7e00*/  IMAD.WIDE R16, R33, 0x4, R4 ;  /* 0x0000000421107825 */ /* 0x004fc800078e0204 */
[----:B------:R-:W-:-:S04]  /*b7e10*/  IMAD.WIDE R24, R33, 0x4, R194 ;  /* 0x0000000421187825 */ /* 0x000fc800078e02c2 */
[----:B----4-:R-:W-:-:S04]  /*b7e20*/  IMAD.WIDE R18, R33, 0x4, R6 ;  /* 0x0000000421127825 */ /* 0x010fc800078e0206 */
[----:B------:R-:W-:Y:S01]  /*b7e30*/  IMAD.WIDE R2, R33, 0x4, R192 ;  /* 0x0000000421027825 */ /* 0x000fe200078e02c0 */
[----:B------:R2:W-:Y:S03]  /*b7e40*/  @P4 STG.E [R16.64], R98 ;  /* 0x0000006210004986 */ /* 0x0005e6000c101904 */
[----:B------:R-:W-:Y:S01]  /*b7e50*/  @P5 STG.E [R24.64], R114 ;  /* 0x0000007218005986 */ /* 0x000fe2000c101904 */
[----:B------:R-:W-:Y:S01]  /*b7e60*/  ISETP.LT.AND P5, PT, R115, c[0x0][0x178], !P2 ;  /* 0x00005e0073007a0c */ /* 0x000fe200057a1270 */
[----:B------:R4:W-:Y:S01]  /*b7e70*/  @P3 STG.E [R18.64], R130 ;  /* 0x0000008212003986 */ /* 0x0009e2000c101904 */
[----:B------:R-:W-:Y:S01]  /*b7e80*/  ISETP.LT.AND P3, PT, R239, c[0x0][0x178], !P2 ;  /* 0x00005e00ef007a0c */ /* 0x000fe20005761270 */
[C---:B-1----:R-:W-:Y:S01]  /*b7e90*/  IMAD.WIDE R20, R33.reuse, 0x4, R14 ;  /* 0x0000000421147825 */ /* 0x042fe200078e020e */
[----:B------:R-:W-:Y:S01]  /*b7ea0*/  ISETP.LT.AND P2, PT, R238, c[0x0][0x178], !P2 ;  /* 0x00005e00ee007a0c */ /* 0x000fe20005741270 */
[----:B------:R1:W-:Y:S03]  /*b7eb0*/  @P6 STG.E [R2.64], R146 ;  /* 0x0000009202006986 */ /* 0x0003e6000c101904 */
[----:B------:R1:W-:Y:S02]  /*b7ec0*/  @P1 STG.E [R20.64], R162 ;  /* 0x000000a214001986 */ /* 0x0003e4000c101904 */
[----:B------:R-:W-:-:S04]  /*b7ed0*/  IMAD.WIDE R22, R33, 0x4, R10 ;  /* 0x0000000421167825 */ /* 0x000fc800078e020a */
[----:B--2---:R-:W-:-:S04]  /*b7ee0*/  IMAD.WIDE R16, R33, 0x4, R12 ;  /* 0x0000000421107825 */ /* 0x004fc800078e020c */
[----:B----4-:R-:W-:Y:S01]  /*b7ef0*/  IMAD.WIDE R18, R33, 0x4, R8 ;  /* 0x0000000421127825 */ /* 0x010fe200078e0208 */
[----:B------:R1:W-:Y:S03]  /*b7f00*/  @P5 STG.E [R16.64], R178 ;  /* 0x000000b210005986 */ /* 0x0003e6000c101904 */
[----:B------:R1:W-:Y:S01]  /*b7f10*/  @P3 STG.E [R22.64], R210 ;  /* 0x000000d216003986 */ /* 0x0003e2000c101904 */
[----:B------:R1:W-:Y:S01]  /*b7f20*/  @P2 STG.E [R18.64], R30 ;  /* 0x0000001e12002986 */ /* 0x0003e2000c101904 */
[----:B---3--:R-:W-:-:S04]  /*b7f30*/  ISETP.GE.AND P0, PT, R0, c[0x0][0x17c], PT ;  /* 0x00005f0000007a0c */ /* 0x008fc80003f06270 */
[----:B------:R-:W-:Y:S02]  /*b7f40*/  ISETP.LT.AND P4, PT, R179, c[0x0][0x178], !P0 ;  /* 0x00005e00b3007a0c */ /* 0x000fe40004781270 */
[----:B------:R-:W-:Y:S01]  /*b7f50*/  ISETP.LT.AND P6, PT, R163, c[0x0][0x178], !P0 ;  /* 0x00005e00a3007a0c */ /* 0x000fe200047c1270 */
[----:B------:R-:W2:Y:S01]  /*b7f60*/  LDL.LU R179, [R1+0x41d4] ;  /* 0x0041d40001b37983 */ /* 0x000ea20000300800 */
[----:B------:R-:W3:Y:S01]  /*b7f70*/  LDL.LU R163, [R1+0x41d0] ;  /* 0x0041d00001a37983 */ /* 0x000ee20000300800 */
[----:B------:R-:W-:Y:S02]  /*b7f80*/  ISETP.LT.AND P1, PT, R99, c[0x0][0x178], !P0 ;  /* 0x00005e0063007a0c */ /* 0x000fe40004721270 */
[----:B------:R-:W4:Y:S01]  /*b7f90*/  LDL.LU R99, [R1+0x41cc] ;  /* 0x0041cc0001637983 */ /* 0x000f220000300800 */
[----:B------:R-:W-:Y:S02]  /*b7fa0*/  ISETP.LT.AND P5, PT, R147, c[0x0][0x178], !P0 ;  /* 0x00005e0093007a0c */ /* 0x000fe400047a1270 */
[----:B------:R-:W2:Y:S01]  /*b7fb0*/  LDL.LU R147, [R1+0x41c8] ;  /* 0x0041c80001937983 */ /* 0x000ea20000300800 */
[----:B------:R-:W-:-:S02]  /*b7fc0*/  ISETP.LT.AND P3, PT, R131, c[0x0][0x178], !P0 ;  /* 0x00005e0083007a0c */ /* 0x000fc40004761270 */
[----:B------:R-:W-:Y:S01]  /*b7fd0*/  ISETP.LT.AND P2, PT, R115, c[0x0][0x178], !P0 ;  /* 0x00005e0073007a0c */ /* 0x000fe20004741270 */
[----:B------:R-:W2:Y:S01]  /*b7fe0*/  LDL.LU R131, [R1+0x41c4] ;  /* 0x0041c40001837983 */ /* 0x000ea20000300800 */
[----:B------:R-:W2:Y:S01]  /*b7ff0*/  LDL.LU R115, [R1+0x41c0] ;  /* 0x0041c00001737983 */ /* 0x000ea20000300800 */
[----:B------:R-:W-:-:S05]  /*b8000*/  IADD3 R25, R33, c[0x0][0x198], RZ ;  /* 0x0000660021197a10 */ /* 0x000fca0007ffe0ff */
[----:B------:R-:W-:-:S04]  /*b8010*/  IMAD.WIDE R4, R25, 0x4, R4 ;  /* 0x0000000419047825 */ /* 0x000fc800078e0204 */
[----:B------:R-:W-:-:S04]  /*b8020*/  IMAD.WIDE R194, R25, 0x4, R194 ;  /* 0x0000000419c27825 */ /* 0x000fc800078e02c2 */
[----:B------:R-:W-:-:S04]  /*b8030*/  IMAD.WIDE R6, R25, 0x4, R6 ;  /* 0x0000000419067825 */ /* 0x000fc800078e0206 */
[----:B------:R-:W-:-:S04]  /*b8040*/  IMAD.WIDE R192, R25, 0x4, R192 ;  /* 0x0000000419c07825 */ /* 0x000fc800078e02c0 */
[----:B------:R-:W-:-:S04]  /*b8050*/  IMAD.WIDE R14, R25, 0x4, R14 ;  /* 0x00000004190e7825 */ /* 0x000fc800078e020e */
[----:B------:R-:W-:-:S04]  /*b8060*/  IMAD.WIDE R12, R25, 0x4, R12 ;  /* 0x00000004190c7825 */ /* 0x000fc800078e020c */
[----:B------:R-:W-:-:S04]  /*b8070*/  IMAD.WIDE R10, R25, 0x4, R10 ;  /* 0x00000004190a7825 */ /* 0x000fc800078e020a */
[----:B------:R-:W-:Y:S01]  /*b8080*/  IMAD.WIDE R8, R25, 0x4, R8 ;  /* 0x0000000419087825 */ /* 0x000fe200078e0208 */
[----:B----4-:R1:W-:Y:S01]  /*b8090*/  @P4 STG.E [R4.64], R99 ;  /* 0x0000006304004986 */ /* 0x0103e2000c101904 */
[----:B------:R-:W-:Y:S02]  /*b80a0*/  ISETP.LT.AND P4, PT, R239, c[0x0][0x178], !P0 ;  /* 0x00005e00ef007a0c */ /* 0x000fe40004781270 */
[----:B------:R-:W-:Y:S01]  /*b80b0*/  ISETP.LT.AND P0, PT, R238, c[0x0][0x178], !P0 ;  /* 0x00005e00ee007a0c */ /* 0x000fe20004701270 */
[----:B--2---:R1:W-:Y:S01]  /*b80c0*/  @P6 STG.E [R194.64], R115 ;  /* 0x00000073c2006986 */ /* 0x0043e2000c101904 */
[----:B------:R1:W-:Y:S02]  /*b80d0*/  @P1 STG.E [R6.64], R131 ;  /* 0x0000008306001986 */ /* 0x0003e4000c101904 */
[----:B------:R1:W-:Y:S02]  /*b80e0*/  @P5 STG.E [R192.64], R147 ;  /* 0x00000093c0005986 */ /* 0x0003e4000c101904 */
[----:B---3--:R1:W-:Y:S01]  /*b80f0*/  @P3 STG.E [R14.64], R163 ;  /* 0x000000a30e003986 */ /* 0x0083e2000c101904 */
[----:B------:R1:W-:Y:S04]  /*b8100*/  @P2 STG.E [R12.64], R179 ;  /* 0x000000b30c002986 */ /* 0x0003e8000c101904 */
[----:B------:R1:W-:Y:S02]  /*b8110*/  @P4 STG.E [R10.64], R211 ;  /* 0x000000d30a004986 */ /* 0x0003e4000c101904 */
[----:B------:R-:W-:Y:S05]  /*b8120*/  @!P0 EXIT ;  /* 0x000000000000894d */ /* 0x000fea0003800000 */
[----:B------:R-:W-:Y:S01]  /*b8130*/  STG.E [R8.64], R31 ;  /* 0x0000001f08007986 */ /* 0x000fe2000c101904 */
[----:B------:R-:W-:Y:S05]  /*b8140*/  EXIT ;  /* 0x000000000000794d */ /* 0x000fea0003800000 */
.L_x_2:
[----:B------:R-:W-:-:S00]  /*b8150*/  BRA `(.L_x_2) ;  /* 0xfffffff000007947 */ /* 0x000fc0000383ffff */
[----:B------:R-:W-:-:S00]  /*b8160*/  NOP ;  /* 0x0000000000007918 */ /* 0x000fc00000000000 */
        /* <DEDUP_REMOVED lines=9> */
.L_x_3:


//--------------------- .nv.shared.matmul_kernel  --------------------------
	.section	.nv.shared.matmul_kernel,"aw",@nobits
	.sectionflags	@""
	.align	16
